def matmul_kernel(
    a_ptr,
    b_ptr,
    c_ptr,
    M,
    N,
    K,
    stride_am,
    stride_ak,
    stride_bk,
    stride_bn,
    stride_cm,
    stride_cn,
    BLOCK_M: tl.constexpr,
    BLOCK_N: tl.constexpr,
    BLOCK_K: tl.constexpr,
    GROUP_M: tl.constexpr,
):
    pid = tl.program_id(axis=0)
    num_pid_m = tl.cdiv(M, BLOCK_M)
    num_pid_n = tl.cdiv(N, BLOCK_N)
    num_pid_in_group = GROUP_M * num_pid_n
    group_id = pid // num_pid_in_group
    first_pid_m = group_id * GROUP_M
    group_size_m = min(num_pid_m - first_pid_m, GROUP_M)
    pid_m = first_pid_m + ((pid % num_pid_in_group) % group_size_m)
    pid_n = (pid % num_pid_in_group) // group_size_m

    offs_am = (pid_m * BLOCK_M + tl.arange(0, BLOCK_M)) % M
    offs_bn = (pid_n * BLOCK_N + tl.arange(0, BLOCK_N)) % N
    offs_k = tl.arange(0, BLOCK_K)
    a_ptrs = a_ptr + offs_am[:, None] * stride_am + offs_k[None, :] * stride_ak
    b_ptrs = b_ptr + offs_k[:, None] * stride_bk + offs_bn[None, :] * stride_bn

    acc = tl.zeros((BLOCK_M, BLOCK_N), dtype=tl.float32)
    for kk in range(0, tl.cdiv(K, BLOCK_K)):
        a = tl.load(a_ptrs, mask=offs_k[None, :] < K - kk * BLOCK_K, other=0.0)
        b = tl.load(b_ptrs, mask=offs_k[:, None] < K - kk * BLOCK_K, other=0.0)
        acc = tl.dot(a, b, acc)
        a_ptrs += BLOCK_K * stride_ak
        b_ptrs += BLOCK_K * stride_bk

    c = acc.to(c_ptr.dtype.element_ty)
    offs_cm = pid_m * BLOCK_M + tl.arange(0, BLOCK_M)
    offs_cn = pid_n * BLOCK_N + tl.arange(0, BLOCK_N)
    c_ptrs = c_ptr + offs_cm[:, None] * stride_cm + offs_cn[None, :] * stride_cn
    mask = (offs_cm[:, None] < M) & (offs_cn[None, :] < N)
    tl.store(c_ptrs, c, mask=mask)

# config = {"BLOCK_K": 64, "BLOCK_M": 64, "BLOCK_N": 512, "GROUP_M": 8, "arch": "sm_90", "dtype": "fp32", "num_ctas": 1, "num_stages": 6, "num_warps": 4}
# arch = sm_90


// ===== COMPILED SASS (sm_90a) =====

	.target	sm_90a

	.elftype	@"ET_EXEC"


//--------------------- .note.nv.tkinfo           --------------------------
	.section	.note.nv.tkinfo,"",@"SHT_NOTE"
	.sectionflags	@"SHF_NOTE_NV_TKINFO"
	.tkinfo
        /*0018*/ 	.word	0x00000002
        /*0030*/ 	.string	""
        /*0030*/ 	.string	"ptxas"
        /*0030*/ 	.string	"Cuda compilation tools, release 13.0, V13.0.88"
        /*0030*/ 	.string	"Build cuda_13.0.r13.0/compiler.36424714_0"
        /*0030*/ 	.string	"-v  -suppress-debug-info  -lineinfo  -arch sm_90a "



//--------------------- .note.nv.cuinfo           --------------------------
	.section	.note.nv.cuinfo,"",@"SHT_NOTE"
	.sectionflags	@"SHF_NOTE_NV_CUINFO"
        /*0018*/ 	.short	0x0002
        /*001a*/ 	.short	0x005a
        /*001c*/ 	.short	0x0082
	.zero		2


//--------------------- .nv.info                  --------------------------
	.section	.nv.info,"",@"SHT_CUDA_INFO"
	.align	4


	//----- nvinfo : EIATTR_REGCOUNT
	.align		4
        /*0000*/ 	.byte	0x04, 0x2f
        /*0002*/ 	.short	(.L_1 - .L_0)
	.align		4
.L_0:
        /*0004*/ 	.word	index@(matmul_kernel)
        /*0008*/ 	.word	0x000000ff


	//----- nvinfo : EIATTR_FRAME_SIZE
	.align		4
.L_1:
        /*000c*/ 	.byte	0x04, 0x11
        /*000e*/ 	.short	(.L_3 - .L_2)
	.align		4
.L_2:
        /*0010*/ 	.word	index@(matmul_kernel)
        /*0014*/ 	.word	0x00001c88


	//----- nvinfo : EIATTR_MIN_STACK_SIZE
	.align		4
.L_3:
        /*0018*/ 	.byte	0x04, 0x12
        /*001a*/ 	.short	(.L_5 - .L_4)
	.align		4
.L_4:
        /*001c*/ 	.word	index@(matmul_kernel)
        /*0020*/ 	.word	0x00001c88
.L_5:


//--------------------- .nv.compat                --------------------------
	.section	.nv.compat,"",@"SHT_CUDA_COMPAT_INFO"
	.align	4
        /*0000*/ 	.byte	0x02, 0x09, 0x01, 0x00, 0x02, 0x02, 0x04, 0x00, 0x02, 0x05, 0x05, 0x00, 0x03, 0x07, 0x01, 0x01
        /*0010*/ 	.byte	0x02, 0x03, 0x00, 0x00, 0x02, 0x06, 0x01, 0x00, 0x04, 0x0b, 0x08, 0x00, 0x00, 0x00, 0x00, 0x00
        /*0020*/ 	.byte	0x00, 0x00, 0x00, 0x00


//--------------------- .nv.info.matmul_kernel    --------------------------
	.section	.nv.info.matmul_kernel,"",@"SHT_CUDA_INFO"
	.sectionflags	@""
	.align	4


	//----- nvinfo : EIATTR_CUDA_API_VERSION
	.align		4
        /*0000*/ 	.byte	0x04, 0x37
        /*0002*/ 	.short	(.L_7 - .L_6)
.L_6:
        /*0004*/ 	.word	0x00000082


	//----- nvinfo : EIATTR_KPARAM_INFO
	.align		4
.L_7:
        /*0008*/ 	.byte	0x04, 0x17
        /*000a*/ 	.short	(.L_9 - .L_8)
.L_8:
        /*000c*/ 	.word	0x00000000
        /*0010*/ 	.short	0x000d
        /*0012*/ 	.short	0x0048
        /*0014*/ 	.byte	0x00, 0xf4, 0x21, 0x00


	//----- nvinfo : EIATTR_KPARAM_INFO
	.align		4
.L_9:
        /*0018*/ 	.byte	0x04, 0x17
        /*001a*/ 	.short	(.L_11 - .L_10)
.L_10:
        /*001c*/ 	.word	0x00000000
        /*0020*/ 	.short	0x000c
        /*0022*/ 	.short	0x0040
        /*0024*/ 	.byte	0x00, 0xf4, 0x21, 0x00


	//----- nvinfo : EIATTR_KPARAM_INFO
	.align		4
.L_11:
        /*0028*/ 	.byte	0x04, 0x17
        /*002a*/ 	.short	(.L_13 - .L_12)
.L_12:
        /*002c*/ 	.word	0x00000000
        /*0030*/ 	.short	0x000b
        /*0032*/ 	.short	0x0038
        /*0034*/ 	.byte	0x00, 0xf0, 0x11, 0x00


	//----- nvinfo : EIATTR_KPARAM_INFO
	.align		4
.L_13:
        /*0038*/ 	.byte	0x04, 0x17
        /*003a*/ 	.short	(.L_15 - .L_14)
.L_14:
        /*003c*/ 	.word	0x00000000
        /*0040*/ 	.short	0x000a
        /*0042*/ 	.short	0x0034
        /*0044*/ 	.byte	0x00, 0xf0, 0x11, 0x00


	//----- nvinfo : EIATTR_KPARAM_INFO
	.align		4
.L_15:
        /*0048*/ 	.byte	0x04, 0x17
        /*004a*/ 	.short	(.L_17 - .L_16)
.L_16:
        /*004c*/ 	.word	0x00000000
        /*0050*/ 	.short	0x0009
        /*0052*/ 	.short	0x0030
        /*0054*/ 	.byte	0x00, 0xf0, 0x11, 0x00


	//----- nvinfo : EIATTR_KPARAM_INFO
	.align		4
.L_17:
        /*0058*/ 	.byte	0x04, 0x17
        /*005a*/ 	.short	(.L_19 - .L_18)
.L_18:
        /*005c*/ 	.word	0x00000000
        /*0060*/ 	.short	0x0008
        /*0062*/ 	.short	0x002c
        /*0064*/ 	.byte	0x00, 0xf0, 0x11, 0x00


	//----- nvinfo : EIATTR_KPARAM_INFO
	.align		4
.L_19:
        /*0068*/ 	.byte	0x04, 0x17
        /*006a*/ 	.short	(.L_21 - .L_20)
.L_20:
        /*006c*/ 	.word	0x00000000
        /*0070*/ 	.short	0x0007
        /*0072*/ 	.short	0x0028
        /*0074*/ 	.byte	0x00, 0xf0, 0x11, 0x00


	//----- nvinfo : EIATTR_KPARAM_INFO
	.align		4
.L_21:
        /*0078*/ 	.byte	0x04, 0x17
        /*007a*/ 	.short	(.L_23 - .L_22)
.L_22:
        /*007c*/ 	.word	0x00000000
        /*0080*/ 	.short	0x0006
        /*0082*/ 	.short	0x0024
        /*0084*/ 	.byte	0x00, 0xf0, 0x11, 0x00


	//----- nvinfo : EIATTR_KPARAM_INFO
	.align		4
.L_23:
        /*0088*/ 	.byte	0x04, 0x17
        /*008a*/ 	.short	(.L_25 - .L_24)
.L_24:
        /*008c*/ 	.word	0x00000000
        /*0090*/ 	.short	0x0005
        /*0092*/ 	.short	0x0020
        /*0094*/ 	.byte	0x00, 0xf0, 0x11, 0x00


	//----- nvinfo : EIATTR_KPARAM_INFO
	.align		4
.L_25:
        /*0098*/ 	.byte	0x04, 0x17
        /*009a*/ 	.short	(.L_27 - .L_26)
.L_26:
        /*009c*/ 	.word	0x00000000
        /*00a0*/ 	.short	0x0004
        /*00a2*/ 	.short	0x001c
        /*00a4*/ 	.byte	0x00, 0xf0, 0x11, 0x00


	//----- nvinfo : EIATTR_KPARAM_INFO
	.align		4
.L_27:
        /*00a8*/ 	.byte	0x04, 0x17
        /*00aa*/ 	.short	(.L_29 - .L_28)
.L_28:
        /*00ac*/ 	.word	0x00000000
        /*00b0*/ 	.short	0x0003
        /*00b2*/ 	.short	0x0018
        /*00b4*/ 	.byte	0x00, 0xf0, 0x11, 0x00


	//----- nvinfo : EIATTR_KPARAM_INFO
	.align		4
.L_29:
        /*00b8*/ 	.byte	0x04, 0x17
        /*00ba*/ 	.short	(.L_31 - .L_30)
.L_30:
        /*00bc*/ 	.word	0x00000000
        /*00c0*/ 	.short	0x0002
        /*00c2*/ 	.short	0x0010
        /*00c4*/ 	.byte	0x00, 0xf4, 0x21, 0x00


	//----- nvinfo : EIATTR_KPARAM_INFO
	.align		4
.L_31:
        /*00c8*/ 	.byte	0x04, 0x17
        /*00ca*/ 	.short	(.L_33 - .L_32)
.L_32:
        /*00cc*/ 	.word	0x00000000
        /*00d0*/ 	.short	0x0001
        /*00d2*/ 	.short	0x0008
        /*00d4*/ 	.byte	0x00, 0xf4, 0x21, 0x00


	//----- nvinfo : EIATTR_KPARAM_INFO
	.align		4
.L_33:
        /*00d8*/ 	.byte	0x04, 0x17
        /*00da*/ 	.short	(.L_35 - .L_34)
.L_34:
        /*00dc*/ 	.word	0x00000000
        /*00e0*/ 	.short	0x0000
        /*00e2*/ 	.short	0x0000
        /*00e4*/ 	.byte	0x00, 0xf4, 0x21, 0x00


	//----- nvinfo : EIATTR_SPARSE_MMA_MASK
	.align		4
.L_35:
        /*00e8*/ 	.byte	0x03, 0x50
        /*00ea*/ 	.short	0x0000


	//----- nvinfo : EIATTR_MAXREG_COUNT
	.align		4
        /*00ec*/ 	.byte	0x03, 0x1b
        /*00ee*/ 	.short	0x00ff


	//----- nvinfo : EIATTR_NUM_BARRIERS
	.align		4
        /*00f0*/ 	.byte	0x02, 0x4c
        /*00f2*/ 	.byte	0x01
	.zero		1


	//----- nvinfo : EIATTR_ANNOTATIONS
	.align		4
        /*00f4*/ 	.byte	0x04, 0x55
        /*00f6*/ 	.short	(.L_37 - .L_36)


	//   ....[0]....
.L_36:
        /*00f8*/ 	.word	0x00000001
        /*00fc*/ 	.byte	0x80, 0x00, 0x00, 0x00, 0x01, 0x00, 0x00, 0x00, 0xa0, 0x05, 0x00, 0x00, 0x01, 0x00, 0x00, 0x00
        /* <DEDUP_REMOVED lines=3380> */
        /*d44c*/ 	.byte	0xa0, 0xb2, 0x04, 0x00


	//----- nvinfo : EIATTR_MERCURY_ISA_VERSION
	.align		4
.L_37:
        /*d450*/ 	.byte	0x03, 0x5f
        /*d452*/ 	.short	0x0101


	//----- nvinfo : EIATTR_EXIT_INSTR_OFFSETS
	.align		4
        /*d454*/ 	.byte	0x04, 0x1c
        /*d456*/ 	.short	(.L_39 - .L_38)


	//   ....[0]....
.L_38:
        /*d458*/ 	.word	0x0004b580


	//   ....[1]....
        /*d45c*/ 	.word	0x0004b5a0


	//----- nvinfo : EIATTR_REQNTID
	.align		4
.L_39:
        /*d460*/ 	.byte	0x04, 0x10
        /*d462*/ 	.short	(.L_41 - .L_40)
.L_40:
        /*d464*/ 	.word	0x00000080
        /*d468*/ 	.word	0x00000001
        /*d46c*/ 	.word	0x00000001


	//----- nvinfo : EIATTR_CBANK_PARAM_SIZE
	.align		4
.L_41:
        /*d470*/ 	.byte	0x03, 0x19
        /*d472*/ 	.short	0x0050


	//----- nvinfo : EIATTR_PARAM_CBANK
	.align		4
        /*d474*/ 	.byte	0x04, 0x0a
        /*d476*/ 	.short	(.L_43 - .L_42)
	.align		4
.L_42:
        /*d478*/ 	.word	index@(.nv.constant0.matmul_kernel)
        /*d47c*/ 	.short	0x0210
        /*d47e*/ 	.short	0x0050


	//----- nvinfo : EIATTR_SW_WAR
	.align		4
.L_43:
        /*d480*/ 	.byte	0x04, 0x36
        /*d482*/ 	.short	(.L_45 - .L_44)
.L_44:
        /*d484*/ 	.word	0x00000008
.L_45:


//--------------------- .nv.callgraph             --------------------------
	.section	.nv.callgraph,"",@"SHT_CUDA_CALLGRAPH"
	.align	4
	.sectionentsize	8
	.align		4
        /*0000*/ 	.word	0x00000000
	.align		4
        /*0004*/ 	.word	0xffffffff
	.align		4
        /*0008*/ 	.word	0x00000000
	.align		4
        /*000c*/ 	.word	0xfffffffe
	.align		4
        /*0010*/ 	.word	0x00000000
	.align		4
        /*0014*/ 	.word	0xfffffffd
	.align		4
        /*0018*/ 	.word	0x00000000
	.align		4
        /*001c*/ 	.word	0xfffffffc


//--------------------- .text.matmul_kernel       --------------------------
	.section	.text.matmul_kernel,"ax",@progbits
	.align	128
        .global         matmul_kernel
        .type           matmul_kernel,@function
        .size           matmul_kernel,(.L_x_3 - matmul_kernel)
        .other          matmul_kernel,@"STO_CUDA_ENTRY STV_DEFAULT"
matmul_kernel:
.text.matmul_kernel:
[----:B------:R-:W1:Y:S08]  /*0000*/  LDC R1, c[0x0][0x28] ;  /* 0x00000a00ff017b82 */ /* 0x000e700000000800 */
[----:B------:R-:W2:Y:S01]  /*0010*/  LDC.64 R2, c[0x0][0x228] ;  /* 0x00008a00ff027b82 */ /* 0x000ea20000000a00 */
[----:B------:R-:W3:Y:S01]  /*0020*/  S2R R5, SR_CTAID.X ;  /* 0x0000000000057919 */ /* 0x000ee20000002500 */
[----:B-1----:R-:W-:Y:S01]  /*0030*/  VIADD R1, R1, 0xffffe378 ;  /* 0xffffe37801017836 */ /* 0x002fe20000000000 */
[----:B------:R-:W-:Y:S01]  /*0040*/  ULDC UR5, c[0x0][0x22c] ;  /* 0x00008b0000057ab9 */ /* 0x000fe20000000800 */
[----:B------:R-:W-:Y:S01]  /*0050*/  ULDC UR4, c[0x0][0x234] ;  /* 0x00008d0000047ab9 */ /* 0x000fe20000000800 */
[----:B------:R-:W-:Y:S01]  /*0060*/  ULDC.64 UR6, c[0x0][0x210] ;  /* 0x0000840000067ab9 */ /* 0x000fe20000000a00 */
[----:B--2---:R-:W-:Y:S01]  /*0070*/  IMAD.MOV.U32 R12, RZ, RZ, R3 ;  /* 0x000000ffff0c7224 */ /* 0x004fe200078e0003 */
[----:B------:R1:W-:Y:S01]  /*0080*/  STL [R1+0xae8], R2 ;  /* 0x000ae80201007387 */ /* 0x0003e20000100800 */
[----:B------:R-:W-:-:S02]  /*0090*/  IMAD.MOV.U32 R11, RZ, RZ, R2 ;  /* 0x000000ffff0b7224 */ /* 0x000fc400078e0002 */
[----:B------:R-:W-:Y:S01]  /*00a0*/  VIADD R0, R12, 0x1ff ;  /* 0x000001ff0c007836 */ /* 0x000fe20000000000 */
[----:B------:R-:W-:Y:S02]  /*00b0*/  IABS R251, R12 ;  /* 0x0000000c00fb7213 */ /* 0x000fe40000000000 */
[----:B------:R-:W-:Y:S02]  /*00c0*/  IABS R252, R11 ;  /* 0x0000000b00fc7213 */ /* 0x000fe40000000000 */
[----:B------:R-:W-:Y:S02]  /*00d0*/  SHF.R.S32.HI R3, RZ, 0x1f, R0 ;  /* 0x0000001fff037819 */ /* 0x000fe40000011400 */
[----:B---3--:R-:W-:Y:S02]  /*00e0*/  IABS R8, R5 ;  /* 0x0000000500087213 */ /* 0x008fe40000000000 */
[----:B------:R-:W-:-:S04]  /*00f0*/  LEA.HI R3, R3, R0, RZ, 0x9 ;  /* 0x0000000003037211 */ /* 0x000fc800078f48ff */
[----:B------:R-:W-:-:S05]  /*0100*/  SHF.R.S32.HI R3, RZ, 0x9, R3 ;  /* 0x00000009ff037819 */ /* 0x000fca0000011403 */
[----:B------:R-:W-:-:S05]  /*0110*/  IMAD.SHL.U32 R4, R3, 0x8, RZ ;  /* 0x0000000803047824 */ /* 0x000fca00078e00ff */
[-C--:B------:R-:W-:Y:S02]  /*0120*/  IABS R7, R4.reuse ;  /* 0x0000000400077213 */ /* 0x080fe40000000000 */
[----:B------:R-:W-:Y:S02]  /*0130*/  IABS R10, R4 ;  /* 0x00000004000a7213 */ /* 0x000fe40000000000 */
[----:B------:R-:W2:Y:S08]  /*0140*/  I2F.RP R0, R7 ;  /* 0x0000000700007306 */ /* 0x000eb00000209400 */
[----:B--2---:R-:W1:Y:S02]  /*0150*/  MUFU.RCP R0, R0 ;  /* 0x0000000000007308 */ /* 0x004e640000001000 */
[----:B-1----:R-:W-:-:S02]  /*0160*/  VIADD R2, R0, 0xffffffe ;  /* 0x0ffffffe00027836 */ /* 0x002fc40000000000 */
[----:B------:R-:W-:-:S04]  /*0170*/  IMAD.MOV R0, RZ, RZ, -R10 ;  /* 0x000000ffff007224 */ /* 0x000fc800078e0a0a */
[----:B------:R1:W2:Y:S02]  /*0180*/  F2I.FTZ.U32.TRUNC.NTZ R3, R2 ;  /* 0x0000000200037305 */ /* 0x0002a4000021f000 */
[----:B-1----:R-:W-:Y:S02]  /*0190*/  IMAD.MOV.U32 R2, RZ, RZ, RZ ;  /* 0x000000ffff027224 */ /* 0x002fe400078e00ff */
[----:B--2---:R-:W-:-:S04]  /*01a0*/  IMAD.MOV R6, RZ, RZ, -R3 ;  /* 0x000000ffff067224 */ /* 0x004fc800078e0a03 */
[----:B------:R-:W-:Y:S02]  /*01b0*/  IMAD R9, R6, R7, RZ ;  /* 0x0000000706097224 */ /* 0x000fe400078e02ff */
[----:B------:R-:W-:Y:S02]  /*01c0*/  IMAD.MOV.U32 R6, RZ, RZ, R8 ;  /* 0x000000ffff067224 */ /* 0x000fe400078e0008 */
[----:B------:R-:W-:-:S06]  /*01d0*/  IMAD.HI.U32 R3, R3, R9, R2 ;  /* 0x0000000903037227 */ /* 0x000fcc00078e0002 */
[----:B------:R-:W-:-:S04]  /*01e0*/  IMAD.HI.U32 R3, R3, R6, RZ ;  /* 0x0000000603037227 */ /* 0x000fc800078e00ff */
[----:B------:R-:W-:-:S05]  /*01f0*/  IMAD R0, R3, R0, R6 ;  /* 0x0000000003007224 */ /* 0x000fca00078e0206 */
[----:B------:R-:W-:-:S13]  /*0200*/  ISETP.GT.U32.AND P1, PT, R7, R0, PT ;  /* 0x000000000700720c */ /* 0x000fda0003f24070 */
[----:B------:R-:W-:Y:S02]  /*0210*/  @!P1 IMAD.IADD R0, R0, 0x1, -R7 ;  /* 0x0000000100009824 */ /* 0x000fe400078e0a07 */
[----:B------:R-:W-:Y:S01]  /*0220*/  @!P1 VIADD R3, R3, 0x1 ;  /* 0x0000000103039836 */ /* 0x000fe20000000000 */
[----:B------:R-:W-:Y:S02]  /*0230*/  ISETP.NE.AND P1, PT, R4, RZ, PT ;  /* 0x000000ff0400720c */ /* 0x000fe40003f25270 */
[----:B------:R-:W-:Y:S02]  /*0240*/  ISETP.GE.U32.AND P0, PT, R0, R7, PT ;  /* 0x000000070000720c */ /* 0x000fe40003f06070 */
[----:B------:R-:W-:-:S04]  /*0250*/  LOP3.LUT R0, R5, R4, RZ, 0x3c, !PT ;  /* 0x0000000405007212 */ /* 0x000fc800078e3cff */
[----:B------:R-:W-:Y:S01]  /*0260*/  ISETP.GE.AND P2, PT, R0, RZ, PT ;  /* 0x000000ff0000720c */ /* 0x000fe20003f46270 */
[----:B------:R-:W-:Y:S02]  /*0270*/  VIADD R0, R11, 0x3f ;  /* 0x0000003f0b007836 */ /* 0x000fe40000000000 */
[----:B------:R-:W1:Y:S04]  /*0280*/  S2R R11, SR_TID.X ;  /* 0x00000000000b7919 */ /* 0x000e680000002100 */
[----:B------:R-:W-:-:S04]  /*0290*/  @P0 VIADD R3, R3, 0x1 ;  /* 0x0000000103030836 */ /* 0x000fc80000000000 */
[----:B------:R-:W-:Y:S01]  /*02a0*/  IMAD.MOV.U32 R2, RZ, RZ, R3 ;  /* 0x000000ffff027224 */ /* 0x000fe200078e0003 */
[----:B------:R-:W-:-:S03]  /*02b0*/  SHF.R.S32.HI R3, RZ, 0x1f, R0 ;  /* 0x0000001fff037819 */ /* 0x000fc60000011400 */
[----:B------:R-:W-:Y:S01]  /*02c0*/  @!P2 IMAD.MOV R2, RZ, RZ, -R2 ;  /* 0x000000ffff02a224 */ /* 0x000fe200078e0a02 */
[----:B------:R-:W-:Y:S02]  /*02d0*/  @!P1 LOP3.LUT R2, RZ, R4, RZ, 0x33, !PT ;  /* 0x00000004ff029212 */ /* 0x000fe400078e33ff */
[----:B------:R-:W-:-:S03]  /*02e0*/  LEA.HI R3, R3, R0, RZ, 0x6 ;  /* 0x0000000003037211 */ /* 0x000fc600078f30ff */
[----:B------:R-:W-:Y:S02]  /*02f0*/  IMAD.SHL.U32 R8, R2, 0x8, RZ ;  /* 0x0000000802087824 */ /* 0x000fe400078e00ff */
[----:B------:R-:W-:-:S03]  /*0300*/  IMAD.MOV R2, RZ, RZ, -R2 ;  /* 0x000000ffff027224 */ /* 0x000fc600078e0a02 */
[----:B------:R-:W-:Y:S01]  /*0310*/  LEA.HI.SX32 R3, R3, -R8, 0x1a ;  /* 0x8000000803037211 */ /* 0x000fe200078fd2ff */
[----:B------:R-:W-:Y:S02]  /*0320*/  IMAD R10, R4, R2, R5 ;  /* 0x00000002040a7224 */ /* 0x000fe400078e0205 */
[----:B------:R-:W-:Y:S01]  /*0330*/  IMAD.MOV.U32 R2, RZ, RZ, RZ ;  /* 0x000000ffff027224 */ /* 0x000fe200078e00ff */
[----:B------:R-:W-:Y:S01]  /*0340*/  VIMNMX R9, R3, 0x8, PT ;  /* 0x0000000803097848 */ /* 0x000fe20003fe0100 */
[----:B------:R-:W2:Y:S03]  /*0350*/  I2F.RP R4, R251 ;  /* 0x000000fb00047306 */ /* 0x000ea60000209400 */
[----:B------:R-:W-:Y:S02]  /*0360*/  IABS R7, R9 ;  /* 0x0000000900077213 */ /* 0x000fe40000000000 */
[----:B-1----:R-:W-:-:S03]  /*0370*/  LOP3.LUT R247, R11, 0x3f, RZ, 0xc0, !PT ;  /* 0x0000003f0bf77812 */ /* 0x002fc600078ec0ff */
[----:B------:R-:W1:Y:S08]  /*0380*/  I2F.RP R0, R7 ;  /* 0x0000000700007306 */ /* 0x000e700000209400 */
[----:B--2---:R-:W-:Y:S08]  /*0390*/  MUFU.RCP R4, R4 ;  /* 0x0000000400047308 */ /* 0x004ff00000001000 */
[----:B-1----:R-:W1:Y:S02]  /*03a0*/  MUFU.RCP R0, R0 ;  /* 0x0000000000007308 */ /* 0x002e640000001000 */
[----:B-1----:R-:W-:Y:S01]  /*03b0*/  VIADD R3, R0, 0xffffffe ;  /* 0x0ffffffe00037836 */ /* 0x002fe20000000000 */
[----:B------:R-:W-:-:S05]  /*03c0*/  IABS R0, R10 ;  /* 0x0000000a00007213 */ /* 0x000fca0000000000 */
[----:B------:R-:W1:Y:S02]  /*03d0*/  F2I.FTZ.U32.TRUNC.NTZ R3, R3 ;  /* 0x0000000300037305 */ /* 0x000e64000021f000 */
[----:B-1----:R-:W-:-:S04]  /*03e0*/  IMAD.MOV R6, RZ, RZ, -R3 ;  /* 0x000000ffff067224 */ /* 0x002fc800078e0a03 */
[----:B------:R-:W-:Y:S01]  /*03f0*/  IMAD R5, R6, R7, RZ ;  /* 0x0000000706057224 */ /* 0x000fe200078e02ff */
[----:B------:R-:W-:-:S03]  /*0400*/  IABS R6, R9 ;  /* 0x0000000900067213 */ /* 0x000fc60000000000 */
[----:B------:R-:W-:Y:S02]  /*0410*/  IMAD.HI.U32 R2, R3, R5, R2 ;  /* 0x0000000503027227 */ /* 0x000fe400078e0002 */
[----:B------:R-:W1:Y:S02]  /*0420*/  I2F.RP R3, R252 ;  /* 0x000000fc00037306 */ /* 0x000e640000209400 */
[----:B------:R-:W-:Y:S02]  /*0430*/  IMAD.MOV.U32 R5, RZ, RZ, R0 ;  /* 0x000000ffff057224 */ /* 0x000fe400078e0000 */
[----:B------:R-:W-:Y:S02]  /*0440*/  IMAD.MOV R0, RZ, RZ, -R6 ;  /* 0x000000ffff007224 */ /* 0x000fe400078e0a06 */
[----:B------:R-:W-:-:S04]  /*0450*/  IMAD.HI.U32 R2, R2, R5, RZ ;  /* 0x0000000502027227 */ /* 0x000fc800078e00ff */
[----:B------:R-:W-:Y:S02]  /*0460*/  IMAD R0, R2, R0, R5 ;  /* 0x0000000002007224 */ /* 0x000fe400078e0205 */
[----:B------:R-:W-:Y:S01]  /*0470*/  VIADD R6, R4, 0xffffffe ;  /* 0x0ffffffe04067836 */ /* 0x000fe20000000000 */
[----:B------:R-:W-:Y:S02]  /*0480*/  SHF.R.S32.HI R4, RZ, 0x6, R11 ;  /* 0x00000006ff047819 */ /* 0x000fe4000001140b */
[----:B------:R-:W-:Y:S01]  /*0490*/  ISETP.GT.U32.AND P1, PT, R7, R0, PT ;  /* 0x000000000700720c */ /* 0x000fe20003f24070 */
[----:B-1----:R-:W1:-:S12]  /*04a0*/  MUFU.RCP R3, R3 ;  /* 0x0000000300037308 */ /* 0x002e580000001000 */
[----:B------:R-:W-:Y:S02]  /*04b0*/  @!P1 IMAD.IADD R0, R0, 0x1, -R7 ;  /* 0x0000000100009824 */ /* 0x000fe400078e0a07 */
[----:B------:R-:W-:Y:S01]  /*04c0*/  @!P1 VIADD R2, R2, 0x1 ;  /* 0x0000000102029836 */ /* 0x000fe20000000000 */
[----:B------:R-:W-:Y:S02]  /*04d0*/  ISETP.NE.AND P1, PT, R9, RZ, PT ;  /* 0x000000ff0900720c */ /* 0x000fe40003f25270 */
[----:B------:R-:W-:Y:S01]  /*04e0*/  ISETP.GE.U32.AND P0, PT, R0, R7, PT ;  /* 0x000000070000720c */ /* 0x000fe20003f06070 */
[----:B-1----:R-:W-:Y:S01]  /*04f0*/  VIADD R248, R3, 0xffffffe ;  /* 0x0ffffffe03f87836 */ /* 0x002fe20000000000 */
[----:B------:R-:W-:Y:S01]  /*0500*/  LOP3.LUT R0, R10, R9, RZ, 0x3c, !PT ;  /* 0x000000090a007212 */ /* 0x000fe200078e3cff */
[----:B------:R-:W-:Y:S01]  /*0510*/  IMAD.SHL.U32 R3, R247, 0x80, RZ ;  /* 0x00000080f7037824 */ /* 0x000fe200078e00ff */
[----:B------:R1:W2:Y:S02]  /*0520*/  F2I.FTZ.U32.TRUNC.NTZ R7, R6 ;  /* 0x0000000600077305 */ /* 0x0002a4000021f000 */
[----:B------:R-:W-:-:S02]  /*0530*/  ISETP.GE.AND P2, PT, R0, RZ, PT ;  /* 0x000000ff0000720c */ /* 0x000fc40003f46270 */
[----:B------:R-:W-:-:S04]  /*0540*/  LOP3.LUT R0, R11, 0x40, RZ, 0xc0, !PT ;  /* 0x000000400b007812 */ /* 0x000fc800078ec0ff */
[----:B------:R-:W-:Y:S01]  /*0550*/  LEA.HI R3, R0, R3, RZ, 0x1c ;  /* 0x0000000300037211 */ /* 0x000fe200078fe0ff */
[----:B------:R-:W-:Y:S01]  /*0560*/  @P0 VIADD R2, R2, 0x1 ;  /* 0x0000000102020836 */ /* 0x000fe20000000000 */
[----:B------:R-:W-:Y:S01]  /*0570*/  SGXT R0, R4, 0x1 ;  /* 0x000000010400781a */ /* 0x000fe20000000200 */
[----:B------:R3:W4:Y:S01]  /*0580*/  F2I.FTZ.U32.TRUNC.NTZ R249, R248 ;  /* 0x000000f800f97305 */ /* 0x000722000021f000 */
[----:B-1----:R-:W-:Y:S01]  /*0590*/  IMAD.MOV.U32 R6, RZ, RZ, RZ ;  /* 0x000000ffff067224 */ /* 0x002fe200078e00ff */
[----:B------:R1:W-:Y:S01]  /*05a0*/  STL [R1+0x34], R3 ;  /* 0x0000340301007387 */ /* 0x0003e20000100800 */
[----:B------:R-:W-:Y:S02]  /*05b0*/  IMAD.MOV.U32 R246, RZ, RZ, R2 ;  /* 0x000000fffff67224 */ /* 0x000fe400078e0002 */
[----:B------:R-:W-:Y:S02]  /*05c0*/  IMAD.SHL.U32 R2, R11, 0x4, RZ ;  /* 0x000000040b027824 */ /* 0x000fe400078e00ff */
[----:B------:R-:W-:Y:S01]  /*05d0*/  @!P2 IMAD.MOV R246, RZ, RZ, -R246 ;  /* 0x000000fffff6a224 */ /* 0x000fe200078e0af6 */
[----:B------:R-:W-:Y:S01]  /*05e0*/  @!P1 LOP3.LUT R246, RZ, R9, RZ, 0x33, !PT ;  /* 0x00000009fff69212 */ /* 0x000fe200078e33ff */
[----:B--2---:R-:W-:-:S02]  /*05f0*/  IMAD.MOV R4, RZ, RZ, -R7 ;  /* 0x000000ffff047224 */ /* 0x004fc400078e0a07 */
[----:B---3--:R-:W-:Y:S01]  /*0600*/  IMAD.MOV.U32 R248, RZ, RZ, RZ ;  /* 0x000000fffff87224 */ /* 0x008fe200078e00ff */
[----:B-1----:R-:W-:Y:S01]  /*0610*/  LOP3.LUT R3, R0, 0x90, RZ, 0xc0, !PT ;  /* 0x0000009000037812 */ /* 0x002fe200078ec0ff */
[----:B------:R-:W-:Y:S01]  /*0620*/  IMAD.SHL.U32 R22, R246, 0x200, RZ ;  /* 0x00000200f6167824 */ /* 0x000fe200078e00ff */
[----:B------:R-:W-:Y:S01]  /*0630*/  SHF.R.U32.HI R0, RZ, 0x6, R11 ;  /* 0x00000006ff007819 */ /* 0x000fe2000001160b */
[----:B------:R-:W-:Y:S01]  /*0640*/  IMAD R5, R4, R251, RZ ;  /* 0x000000fb04057224 */ /* 0x000fe200078e02ff */
[----:B------:R-:W-:Y:S01]  /*0650*/  LOP3.LUT R2, R3, 0x7c, R2, 0x78, !PT ;  /* 0x0000007c03027812 */ /* 0x000fe200078e7802 */
[----:B----4-:R-:W-:Y:S01]  /*0660*/  IMAD.MOV R11, RZ, RZ, -R249 ;  /* 0x000000ffff0b7224 */ /* 0x010fe200078e0af9 */
[----:B------:R-:W-:Y:S01]  /*0670*/  SGXT.U32 R3, R0, 0x1 ;  /* 0x000000010003781a */ /* 0x000fe20000000000 */
[----:B------:R-:W-:Y:S02]  /*0680*/  IMAD.HI.U32 R6, R7, R5, R6 ;  /* 0x0000000507067227 */ /* 0x000fe400078e0006 */
[----:B------:R1:W-:Y:S01]  /*0690*/  STL [R1+0x50], R2 ;  /* 0x0000500201007387 */ /* 0x0003e20000100800 */
[C-C-:B------:R-:W-:Y:S01]  /*06a0*/  LOP3.LUT R13, R22.reuse, 0x2, R3.reuse, 0xfe, !PT ;  /* 0x00000002160d7812 */ /* 0x140fe200078efe03 */
[----:B------:R-:W-:Y:S01]  /*06b0*/  IMAD.MOV R246, RZ, RZ, -R246 ;  /* 0x000000fffff67224 */ /* 0x000fe200078e0af6 */
[C-C-:B------:R-:W-:Y:S01]  /*06c0*/  LOP3.LUT R12, R22.reuse, 0x4, R3.reuse, 0xfe, !PT ;  /* 0x00000004160c7812 */ /* 0x140fe200078efe03 */
[----:B------:R-:W-:Y:S01]  /*06d0*/  IMAD R5, R11, R252, RZ ;  /* 0x000000fc0b057224 */ /* 0x000fe200078e02ff */
[----:B------:R-:W-:Y:S01]  /*06e0*/  IABS R7, R13 ;  /* 0x0000000d00077213 */ /* 0x000fe20000000000 */
[----:B------:R-:W-:Y:S01]  /*06f0*/  IMAD R246, R9, R246, R10 ;  /* 0x000000f609f67224 */ /* 0x000fe200078e020a */
[C---:B------:R-:W-:Y:S01]  /*0700*/  LOP3.LUT R10, R22.reuse, 0x6, R3, 0xfe, !PT ;  /* 0x00000006160a7812 */ /* 0x040fe200078efe03 */
[----:B------:R-:W-:Y:S01]  /*0710*/  IMAD.HI.U32 R248, R249, R5, R248 ;  /* 0x00000005f9f87227 */ /* 0x000fe200078e00f8 */
[----:B------:R-:W-:Y:S01]  /*0720*/  STL [R1+0xaf0], R13 ;  /* 0x000af00d01007387 */ /* 0x000fe20000100800 */
[----:B-1----:R-:W-:-:S02]  /*0730*/  LOP3.LUT R2, R22, R3, RZ, 0xfc, !PT ;  /* 0x0000000316027212 */ /* 0x002fc400078efcff */
[----:B------:R-:W-:Y:S01]  /*0740*/  IMAD.IADD R246, R8, 0x1, R246 ;  /* 0x0000000108f67824 */ /* 0x000fe200078e02f6 */
[--C-:B------:R-:W-:Y:S01]  /*0750*/  LOP3.LUT R8, R22, 0x8, R3.reuse, 0xfe, !PT ;  /* 0x0000000816087812 */ /* 0x100fe200078efe03 */
[----:B------:R1:W-:Y:S01]  /*0760*/  STL [R1+0xaf4], R12 ;  /* 0x000af40c01007387 */ /* 0x0003e20000100800 */
[----:B------:R-:W-:Y:S02]  /*0770*/  IABS R4, R2 ;  /* 0x0000000200047213 */ /* 0x000fe40000000000 */
[----:B------:R-:W-:Y:S01]  /*0780*/  IABS R9, R12 ;  /* 0x0000000c00097213 */ /* 0x000fe20000000000 */
[----:B------:R2:W-:Y:S01]  /*0790*/  STL [R1+0xaf8], R10 ;  /* 0x000af80a01007387 */ /* 0x0005e20000100800 */
[----:B------:R-:W-:Y:S01]  /*07a0*/  IABS R11, R8 ;  /* 0x00000008000b7213 */ /* 0x000fe20000000000 */
[----:B------:R-:W-:Y:S01]  /*07b0*/  IMAD.HI.U32 R0, R6, R4, RZ ;  /* 0x0000000406007227 */ /* 0x000fe200078e00ff */
[C-C-:B------:R-:W-:Y:S01]  /*07c0*/  LOP3.LUT R14, R22.reuse, 0x22, R3.reuse, 0xfe, !PT ;  /* 0x00000022160e7812 */ /* 0x140fe200078efe03 */
[----:B------:R3:W-:Y:S02]  /*07d0*/  STL [R1+0xafc], R8 ;  /* 0x000afc0801007387 */ /* 0x0007e40000100800 */
[----:B------:R-:W-:Y:S01]  /*07e0*/  IMAD.MOV R5, RZ, RZ, -R0 ;  /* 0x000000ffff057224 */ /* 0x000fe200078e0a00 */
[----:B-1----:R-:W-:Y:S01]  /*07f0*/  LOP3.LUT R12, R22, 0xa, R3, 0xfe, !PT ;  /* 0x0000000a160c7812 */ /* 0x002fe200078efe03 */
[----:B------:R-:W-:Y:S01]  /*0800*/  IMAD.HI.U32 R0, R6, R7, RZ ;  /* 0x0000000706007227 */ /* 0x000fe200078e00ff */
[----:B------:R-:W-:-:S02]  /*0810*/  IABS R15, R14 ;  /* 0x0000000e000f7213 */ /* 0x000fc40000000000 */
[----:B--2---:R-:W-:Y:S01]  /*0820*/  IABS R10, R10 ;  /* 0x0000000a000a7213 */ /* 0x004fe20000000000 */
[C---:B------:R-:W-:Y:S02]  /*0830*/  IMAD R4, R251.reuse, R5, R4 ;  /* 0x00000005fb047224 */ /* 0x040fe400078e0204 */
[----:B---3--:R-:W-:Y:S02]  /*0840*/  IMAD.MOV R8, RZ, RZ, -R0 ;  /* 0x000000ffff087224 */ /* 0x008fe400078e0a00 */
[C---:B------:R-:W-:Y:S01]  /*0850*/  IMAD.HI.U32 R5, R6.reuse, R11, RZ ;  /* 0x0000000b06057227 */ /* 0x040fe200078e00ff */
[----:B------:R1:W-:Y:S03]  /*0860*/  STL [R1+0x28], R4 ;  /* 0x0000280401007387 */ /* 0x0003e60000100800 */
[----:B------:R-:W-:Y:S01]  /*0870*/  IMAD R8, R251, R8, R7 ;  /* 0x00000008fb087224 */ /* 0x000fe200078e0207 */
[----:B------:R2:W-:Y:S01]  /*0880*/  STL [R1+0xb00], R12 ;  /* 0x000b000c01007387 */ /* 0x0005e20000100800 */
[----:B------:R-:W-:Y:S01]  /*0890*/  IMAD.HI.U32 R0, R6, R10, RZ ;  /* 0x0000000a06007227 */ /* 0x000fe200078e00ff */
[----:B------:R-:W-:-:S02]  /*08a0*/  IABS R7, R12 ;  /* 0x0000000c00077213 */ /* 0x000fc40000000000 */
[----:B------:R3:W-:Y:S01]  /*08b0*/  STL [R1+0x24], R8 ;  /* 0x0000240801007387 */ /* 0x0007e20000100800 */
[----:B------:R-:W-:Y:S02]  /*08c0*/  IMAD.MOV R0, RZ, RZ, -R0 ;  /* 0x000000ffff007224 */ /* 0x000fe400078e0a00 */
[----:B-1----:R-:W-:Y:S01]  /*08d0*/  IMAD.HI.U32 R4, R6, R9, RZ ;  /* 0x0000000906047227 */ /* 0x002fe200078e00ff */
[----:B--2---:R-:W-:-:S03]  /*08e0*/  LOP3.LUT R12, R22, 0xc, R3, 0xfe, !PT ;  /* 0x0000000c160c7812 */ /* 0x004fc600078efe03 */
[----:B------:R-:W-:Y:S02]  /*08f0*/  IMAD.MOV R4, RZ, RZ, -R4 ;  /* 0x000000ffff047224 */ /* 0x000fe400078e0a04 */
[----:B---3--:R-:W-:Y:S02]  /*0900*/  IMAD.MOV R8, RZ, RZ, -R5 ;  /* 0x000000ffff087224 */ /* 0x008fe400078e0a05 */
[C---:B------:R-:W-:Y:S02]  /*0910*/  IMAD R5, R251.reuse, R4, R9 ;  /* 0x00000004fb057224 */ /* 0x040fe400078e0209 */
[----:B------:R-:W-:Y:S01]  /*0920*/  IMAD.MOV.U32 R4, RZ, RZ, R7 ;  /* 0x000000ffff047224 */ /* 0x000fe200078e0007 */
[----:B------:R-:W-:Y:S02]  /*0930*/  IABS R7, R12 ;  /* 0x0000000c00077213 */ /* 0x000fe40000000000 */
[----:B------:R1:W-:Y:S04]  /*0940*/  STL [R1+0x20], R5 ;  /* 0x0000200501007387 */ /* 0x0003e80000100800 */
[----:B------:R2:W-:Y:S01]  /*0950*/  STL [R1+0xb04], R12 ;  /* 0x000b040c01007387 */ /* 0x0005e20000100800 */
[C---:B-1----:R-:W-:Y:S01]  /*0960*/  IMAD R5, R251.reuse, R0, R10 ;  /* 0x00000000fb057224 */ /* 0x042fe200078e020a */
[C---:B------:R-:W-:Y:S01]  /*0970*/  LOP3.LUT R10, R22.reuse, 0x10, R3, 0xfe, !PT ;  /* 0x00000010160a7812 */ /* 0x040fe200078efe03 */
[----:B------:R-:W-:Y:S01]  /*0980*/  IMAD R0, R251, R8, R11 ;  /* 0x00000008fb007224 */ /* 0x000fe200078e020b */
[----:B------:R-:W-:-:S02]  /*0990*/  LOP3.LUT R8, R22, 0x12, R3, 0xfe, !PT ;  /* 0x0000001216087812 */ /* 0x000fc400078efe03 */
[----:B------:R1:W-:Y:S01]  /*09a0*/  STL [R1+0x1c], R5 ;  /* 0x00001c0501007387 */ /* 0x0003e20000100800 */
[C-C-:B--2---:R-:W-:Y:S02]  /*09b0*/  LOP3.LUT R12, R22.reuse, 0x14, R3.reuse, 0xfe, !PT ;  /* 0x00000014160c7812 */ /* 0x144fe400078efe03 */
[----:B------:R-:W-:Y:S01]  /*09c0*/  IABS R11, R8 ;  /* 0x00000008000b7213 */ /* 0x000fe20000000000 */
[----:B------:R2:W-:Y:S01]  /*09d0*/  STL [R1+0x18], R0 ;  /* 0x0000180001007387 */ /* 0x0005e20000100800 */
[----:B-1----:R-:W-:Y:S01]  /*09e0*/  LOP3.LUT R5, R22, 0xe, R3, 0xfe, !PT ;  /* 0x0000000e16057812 */ /* 0x002fe200078efe03 */
[----:B--2---:R-:W-:-:S04]  /*09f0*/  IMAD.HI.U32 R0, R6, R4, RZ ;  /* 0x0000000406007227 */ /* 0x004fc800078e00ff */
[----:B------:R1:W-:Y:S01]  /*0a00*/  STL [R1+0xb08], R5 ;  /* 0x000b080501007387 */ /* 0x0003e20000100800 */
[----:B------:R-:W-:-:S03]  /*0a10*/  IABS R9, R5 ;  /* 0x0000000500097213 */ /* 0x000fc60000000000 */
[----:B------:R2:W-:Y:S04]  /*0a20*/  STL [R1+0xb0c], R10 ;  /* 0x000b0c0a01007387 */ /* 0x0005e80000100800 */
[----:B------:R3:W-:Y:S01]  /*0a30*/  STL [R1+0xb10], R8 ;  /* 0x000b100801007387 */ /* 0x0007e20000100800 */
[----:B-1----:R-:W-:Y:S02]  /*0a40*/  IMAD.MOV R5, RZ, RZ, -R0 ;  /* 0x000000ffff057224 */ /* 0x002fe400078e0a00 */
[----:B------:R-:W-:Y:S01]  /*0a50*/  IMAD.HI.U32 R0, R6, R7, RZ ;  /* 0x0000000706007227 */ /* 0x000fe200078e00ff */
[----:B--2---:R-:W-:-:S03]  /*0a60*/  IABS R10, R10 ;  /* 0x0000000a000a7213 */ /* 0x004fc60000000000 */
        /* <DEDUP_REMOVED lines=13> */
[C---:B------:R-:W-:Y:S01]  /*0b40*/  IMAD R0, R251.reuse, R0, R10 ;  /* 0x00000000fb007224 */ /* 0x040fe200078e020a */
[C---:B------:R-:W-:Y:S01]  /*0b50*/  LOP3.LUT R10, R22.reuse, 0x1a, R3, 0xfe, !PT ;  /* 0x0000001a160a7812 */ /* 0x040fe200078efe03 */
[----:B---3--:R-:W-:Y:S02]  /*0b60*/  IMAD.MOV R8, RZ, RZ, -R5 ;  /* 0x000000ffff087224 */ /* 0x008fe400078e0a05 */
[C---:B------:R-:W-:Y:S02]  /*0b70*/  IMAD R5, R251.reuse, R4, R9 ;  /* 0x00000004fb057224 */ /* 0x040fe400078e0209 */
[----:B------:R-:W-:Y:S01]  /*0b80*/  IMAD.MOV.U32 R4, RZ, RZ, R7 ;  /* 0x000000ffff047224 */ /* 0x000fe200078e0007 */
[----:B------:R-:W-:Y:S01]  /*0b90*/  LOP3.LUT R7, R22, 0x1c, R3, 0xfe, !PT ;  /* 0x0000001c16077812 */ /* 0x000fe200078efe03 */
[----:B------:R-:W-:Y:S01]  /*0ba0*/  IMAD R250, R251, R8, R11 ;  /* 0x00000008fbfa7224 */ /* 0x000fe200078e020b */
[----:B------:R1:W-:Y:S01]  /*0bb0*/  STL [R1+0xc], R5 ;  /* 0x00000c0501007387 */ /* 0x0003e20000100800 */
[----:B------:R-:W-:-:S02]  /*0bc0*/  IABS R8, R12 ;  /* 0x0000000c00087213 */ /* 0x000fc40000000000 */
[----:B------:R-:W-:Y:S01]  /*0bd0*/  IABS R11, R7 ;  /* 0x00000007000b7213 */ /* 0x000fe20000000000 */
[----:B------:R2:W-:Y:S04]  /*0be0*/  STL [R1+0xb18], R12 ;  /* 0x000b180c01007387 */ /* 0x0005e80000100800 */
[----:B------:R3:W-:Y:S01]  /*0bf0*/  STL [R1+0x8], R0 ;  /* 0x0000080001007387 */ /* 0x0007e20000100800 */
[----:B-1----:R-:W-:-:S03]  /*0c00*/  LOP3.LUT R5, R22, 0x18, R3, 0xfe, !PT ;  /* 0x0000001816057812 */ /* 0x002fc600078efe03 */
[----:B------:R-:W-:Y:S01]  /*0c10*/  STL [R1+0x1088], R250 ;  /* 0x001088fa01007387 */ /* 0x000fe20000100800 */
[----:B------:R-:W-:-:S03]  /*0c20*/  IABS R9, R5 ;  /* 0x0000000500097213 */ /* 0x000fc60000000000 */
[----:B------:R1:W-:Y:S01]  /*0c30*/  STL [R1+0xb1c], R5 ;  /* 0x000b1c0501007387 */ /* 0x0003e20000100800 */
[----:B--2---:R-:W-:Y:S01]  /*0c40*/  LOP3.LUT R12, R22, 0x1e, R3, 0xfe, !PT ;  /* 0x0000001e160c7812 */ /* 0x004fe200078efe03 */
[C---:B---3--:R-:W-:Y:S02]  /*0c50*/  IMAD.HI.U32 R0, R6.reuse, R4, RZ ;  /* 0x0000000406007227 */ /* 0x048fe400078e00ff */
[----:B------:R2:W-:Y:S04]  /*0c60*/  STL [R1+0xb20], R10 ;  /* 0x000b200a01007387 */ /* 0x0005e80000100800 */
[----:B------:R3:W-:Y:S01]  /*0c70*/  STL [R1+0xb24], R7 ;  /* 0x000b240701007387 */ /* 0x0007e20000100800 */
[----:B-1----:R-:W-:Y:S02]  /*0c80*/  IMAD.MOV R5, RZ, RZ, -R0 ;  /* 0x000000ffff057224 */ /* 0x002fe400078e0a00 */
[----:B------:R-:W-:Y:S01]  /*0c90*/  IMAD.HI.U32 R0, R6, R8, RZ ;  /* 0x0000000806007227 */ /* 0x000fe200078e00ff */
[----:B--2---:R-:W-:-:S03]  /*0ca0*/  IABS R10, R10 ;  /* 0x0000000a000a7213 */ /* 0x004fc60000000000 */
[----:B------:R-:W-:Y:S02]  /*0cb0*/  IMAD.MOV R0, RZ, RZ, -R0 ;  /* 0x000000ffff007224 */ /* 0x000fe400078e0a00 */
[----:B------:R-:W-:Y:S02]  /*0cc0*/  IMAD R249, R251, R5, R4 ;  /* 0x00000005fbf97224 */ /* 0x000fe400078e0204 */
[----:B------:R-:W-:-:S03]  /*0cd0*/  IMAD.HI.U32 R4, R6, R9, RZ ;  /* 0x0000000906047227 */ /* 0x000fc600078e00ff */
[----:B------:R-:W-:Y:S01]  /*0ce0*/  STL [R1+0x1084], R249 ;  /* 0x001084f901007387 */ /* 0x000fe20000100800 */
[----:B------:R-:W-:-:S03]  /*0cf0*/  IMAD.HI.U32 R5, R6, R10, RZ ;  /* 0x0000000a06057227 */ /* 0x000fc600078e00ff */
[----:B------:R1:W-:Y:S01]  /*0d00*/  STL [R1+0xb28], R12 ;  /* 0x000b280c01007387 */ /* 0x0003e20000100800 */
[C---:B------:R-:W-:Y:S02]  /*0d10*/  IMAD R0, R251.reuse, R0, R8 ;  /* 0x00000000fb007224 */ /* 0x040fe400078e0208 */
[----:B------:R-:W-:Y:S02]  /*0d20*/  IMAD.MOV R4, RZ, RZ, -R4 ;  /* 0x000000ffff047224 */ /* 0x000fe400078e0a04 */
[----:B---3--:R-:W-:Y:S01]  /*0d30*/  IMAD.HI.U32 R7, R6, R11, RZ ;  /* 0x0000000b06077227 */ /* 0x008fe200078e00ff */
[----:B------:R2:W-:Y:S03]  /*0d40*/  STL [R1+0x108c], R0 ;  /* 0x00108c0001007387 */ /* 0x0005e60000100800 */
[----:B------:R-:W-:Y:S01]  /*0d50*/  IMAD.MOV R5, RZ, RZ, -R5 ;  /* 0x000000ffff057224 */ /* 0x000fe200078e0a05 */
[----:B-1----:R-:W-:Y:S01]  /*0d60*/  IABS R12, R12 ;  /* 0x0000000c000c7213 */ /* 0x002fe20000000000 */
[----:B------:R-:W-:-:S02]  /*0d70*/  IMAD R4, R251, R4, R9 ;  /* 0x00000004fb047224 */ /* 0x000fc400078e0209 */
[----:B------:R-:W-:Y:S02]  /*0d80*/  IMAD.MOV R8, RZ, RZ, -R7 ;  /* 0x000000ffff087224 */ /* 0x000fe400078e0a07 */
[C---:B------:R-:W-:Y:S01]  /*0d90*/  IMAD R5, R251.reuse, R5, R10 ;  /* 0x00000005fb057224 */ /* 0x040fe200078e020a */
[----:B--2---:R-:W-:Y:S01]  /*0da0*/  LOP3.LUT R0, R22, 0x20, R3, 0xfe, !PT ;  /* 0x0000002016007812 */ /* 0x004fe200078efe03 */
[----:B------:R1:W-:Y:S01]  /*0db0*/  STL [R1+0x1090], R4 ;  /* 0x0010900401007387 */ /* 0x0003e20000100800 */
[----:B------:R-:W-:Y:S02]  /*0dc0*/  IMAD R7, R251, R8, R11 ;  /* 0x00000008fb077224 */ /* 0x000fe400078e020b */
[----:B------:R-:W-:Y:S01]  /*0dd0*/  IABS R13, R0 ;  /* 0x00000000000d7213 */ /* 0x000fe20000000000 */
[----:B------:R2:W-:Y:S01]  /*0de0*/  STL [R1+0x1080], R5 ;  /* 0x0010800501007387 */ /* 0x0005e20000100800 */
[----:B------:R-:W-:-:S03]  /*0df0*/  IMAD.HI.U32 R8, R6, R12, RZ ;  /* 0x0000000c06087227 */ /* 0x000fc600078e00ff */
[----:B------:R3:W-:Y:S01]  /*0e00*/  STL [R1+0xb30], R0 ;  /* 0x000b300001007387 */ /* 0x0007e20000100800 */
[----:B------:R-:W-:Y:S01]  /*0e10*/  IMAD.HI.U32 R9, R6, R13, RZ ;  /* 0x0000000d06097227 */ /* 0x000fe200078e00ff */
[--C-:B-1----:R-:W-:Y:S02]  /*0e20*/  LOP3.LUT R4, R22, 0x24, R3.reuse, 0xfe, !PT ;  /* 0x0000002416047812 */ /* 0x102fe400078efe03 */
[----:B------:R-:W-:Y:S01]  /*0e30*/  STL [R1+0x107c], R7 ;  /* 0x00107c0701007387 */ /* 0x000fe20000100800 */
[----:B------:R-:W-:Y:S01]  /*0e40*/  IMAD.MOV R8, RZ, RZ, -R8 ;  /* 0x000000ffff087224 */ /* 0x000fe200078e0a08 */
[----:B------:R-:W-:Y:S01]  /*0e50*/  IABS R16, R4 ;  /* 0x0000000400107213 */ /* 0x000fe20000000000 */
[----:B------:R-:W-:Y:S01]  /*0e60*/  IMAD.HI.U32 R10, R6, R15, RZ ;  /* 0x0000000f060a7227 */ /* 0x000fe200078e00ff */
[----:B------:R1:W-:Y:S01]  /*0e70*/  STL [R1+0xb2c], R14 ;  /* 0x000b2c0e01007387 */ /* 0x0003e20000100800 */
[C-C-:B--2---:R-:W-:Y:S02]  /*0e80*/  LOP3.LUT R5, R22.reuse, 0x2c, R3.reuse, 0xfe, !PT ;  /* 0x0000002c16057812 */ /* 0x144fe400078efe03 */
[----:B---3--:R-:W-:Y:S01]  /*0e90*/  LOP3.LUT R0, R22, 0x26, R3, 0xfe, !PT ;  /* 0x0000002616007812 */ /* 0x008fe200078efe03 */
[----:B------:R2:W-:Y:S01]  /*0ea0*/  STL [R1+0xb3c], R4 ;  /* 0x000b3c0401007387 */ /* 0x0005e20000100800 */
[----:B------:R-:W-:Y:S01]  /*0eb0*/  IMAD R8, R251, R8, R12 ;  /* 0x00000008fb087224 */ /* 0x000fe200078e020c */
[----:B------:R-:W-:Y:S01]  /*0ec0*/  IABS R19, R5 ;  /* 0x0000000500137213 */ /* 0x000fe20000000000 */
[----:B------:R-:W-:Y:S01]  /*0ed0*/  IMAD.MOV R10, RZ, RZ, -R10 ;  /* 0x000000ffff0a7224 */ /* 0x000fe200078e0a0a */
[----:B------:R3:W-:Y:S01]  /*0ee0*/  STL [R1+0xb38], R0 ;  /* 0x000b380001007387 */ /* 0x0007e20000100800 */
[----:B------:R-:W-:Y:S01]  /*0ef0*/  IABS R17, R0 ;  /* 0x0000000000117213 */ /* 0x000fe20000000000 */
[----:B-1----:R-:W-:-:S02]  /*0f00*/  IMAD.MOV R14, RZ, RZ, -R9 ;  /* 0x000000ffff0e7224 */ /* 0x002fc400078e0a09 */
[----:B------:R-:W-:Y:S01]  /*0f10*/  STL [R1+0x1078], R8 ;  /* 0x0010780801007387 */ /* 0x000fe20000100800 */
[----:B------:R-:W-:Y:S01]  /*0f20*/  IMAD.HI.U32 R11, R6, R16, RZ ;  /* 0x00000010060b7227 */ /* 0x000fe200078e00ff */
[----:B--2---:R-:W-:-:S03]  /*0f30*/  LOP3.LUT R4, R22, 0x2e, R3, 0xfe, !PT ;  /* 0x0000002e16047812 */ /* 0x004fc600078efe03 */
[C---:B------:R-:W-:Y:S01]  /*0f40*/  IMAD R9, R251.reuse, R14, R13 ;  /* 0x0000000efb097224 */ /* 0x040fe200078e020d */
[----:B---3--:R-:W-:Y:S01]  /*0f50*/  LOP3.LUT R0, R22, 0x28, R3, 0xfe, !PT ;  /* 0x0000002816007812 */ /* 0x008fe200078efe03 */
[----:B------:R-:W-:Y:S01]  /*0f60*/  IMAD R10, R251, R10, R15 ;  /* 0x0000000afb0a7224 */ /* 0x000fe200078e020f */
[----:B------:R-:W-:Y:S01]  /*0f70*/  IABS R21, R4 ;  /* 0x0000000400157213 */ /* 0x000fe20000000000 */
[----:B------:R-:W-:Y:S01]  /*0f80*/  IMAD.MOV R11, RZ, RZ, -R11 ;  /* 0x000000ffff0b7224 */ /* 0x000fe200078e0a0b */
[----:B------:R-:W-:Y:S01]  /*0f90*/  IABS R13, R0 ;  /* 0x00000000000d7213 */ /* 0x000fe20000000000 */
[----:B------:R1:W-:Y:S01]  /*0fa0*/  STL [R1+0xb48], R0 ;  /* 0x000b480001007387 */ /* 0x0003e20000100800 */
[----:B------:R-:W-:-:S04]  /*0fb0*/  IMAD.HI.U32 R12, R6, R17, RZ ;  /* 0x00000011060c7227 */ /* 0x000fc800078e00ff */
[----:B------:R-:W-:Y:S02]  /*0fc0*/  IMAD.MOV.U32 R15, RZ, RZ, R13 ;  /* 0x000000ffff0f7224 */ /* 0x000fe400078e000d */
[----:B------:R-:W-:Y:S02]  /*0fd0*/  IMAD R11, R251, R11, R16 ;  /* 0x0000000bfb0b7224 */ /* 0x000fe400078e0210 */
[----:B------:R-:W-:Y:S01]  /*0fe0*/  IMAD.HI.U32 R13, R6, R15, RZ ;  /* 0x0000000f060d7227 */ /* 0x000fe200078e00ff */
[----:B-1----:R-:W-:-:S03]  /*0ff0*/  LOP3.LUT R0, R22, 0x2a, R3, 0xfe, !PT ;  /* 0x0000002a16007812 */ /* 0x002fc600078efe03 */
[----:B------:R-:W-:Y:S01]  /*1000*/  IMAD.MOV R16, RZ, RZ, -R13 ;  /* 0x000000ffff107224 */ /* 0x000fe200078e0a0d */
[----:B------:R-:W-:Y:S01]  /*1010*/  IABS R18, R0 ;  /* 0x0000000000127213 */ /* 0x000fe20000000000 */
[----:B------:R1:W-:Y:S01]  /*1020*/  STL [R1+0xb44], R0 ;  /* 0x000b440001007387 */ /* 0x0003e20000100800 */
[----:B------:R-:W-:Y:S02]  /*1030*/  IMAD.MOV R12, RZ, RZ, -R12 ;  /* 0x000000ffff0c7224 */ /* 0x000fe400078e0a0c */
[----:B------:R-:W-:Y:S01]  /*1040*/  IMAD R13, R251, R16, R15 ;  /* 0x00000010fb0d7224 */ /* 0x000fe200078e020f */
[----:B------:R2:W-:Y:S01]  /*1050*/  STL [R1+0xb54], R5 ;  /* 0x000b540501007387 */ /* 0x0005e20000100800 */
[----:B------:R-:W-:-:S03]  /*1060*/  IMAD.HI.U32 R14, R6, R18, RZ ;  /* 0x00000012060e7227 */ /* 0x000fc600078e00ff */
[----:B------:R3:W-:Y:S01]  /*1070*/  STL [R1+0xb50], R4 ;  /* 0x000b500401007387 */ /* 0x0007e20000100800 */
[----:B------:R-:W-:Y:S01]  /*1080*/  IMAD.HI.U32 R15, R6, R19, RZ ;  /* 0x00000013060f7227 */ /* 0x000fe200078e00ff */
[----:B-1----:R-:W-:-:S03]  /*1090*/  LOP3.LUT R0, R22, 0x30, R3, 0xfe, !PT ;  /* 0x0000003016007812 */ /* 0x002fc600078efe03 */
[C---:B------:R-:W-:Y:S01]  /*10a0*/  IMAD R12, R251.reuse, R12, R17 ;  /* 0x0000000cfb0c7224 */ /* 0x040fe200078e0211 */
[----:B------:R-:W-:Y:S01]  /*10b0*/  IABS R23, R0 ;  /* 0x0000000000177213 */ /* 0x000fe20000000000 */
[----:B------:R1:W-:Y:S01]  /*10c0*/  STL [R1+0xb60], R0 ;  /* 0x000b600001007387 */ /* 0x0003e20000100800 */
[----:B------:R-:W-:Y:S01]  /*10d0*/  IMAD.MOV R14, RZ, RZ, -R14 ;  /* 0x000000ffff0e7224 */ /* 0x000fe200078e0a0e */
[C---:B--2---:R-:W-:Y:S01]  /*10e0*/  LOP3.LUT R5, R22.reuse, 0x36, R3, 0xfe, !PT ;  /* 0x0000003616057812 */ /* 0x044fe200078efe03 */
[----:B------:R-:W-:Y:S01]  /*10f0*/  IMAD.MOV R20, RZ, RZ, -R15 ;  /* 0x000000ffff147224 */ /* 0x000fe200078e0a0f */
[--C-:B---3--:R-:W-:Y:S01]  /*1100*/  LOP3.LUT R4, R22, 0x38, R3.reuse, 0xfe, !PT ;  /* 0x0000003816047812 */ /* 0x108fe200078efe03 */
[----:B------:R-:W-:Y:S01]  /*1110*/  IMAD.HI.U32 R17, R6, R23, RZ ;  /* 0x0000001706117227 */ /* 0x000fe200078e00ff */
[----:B------:R-:W-:Y:S02]  /*1120*/  IABS R25, R5 ;  /* 0x0000000500197213 */ /* 0x000fe40000000000 */
[----:B------:R-:W-:Y:S01]  /*1130*/  IABS R26, R4 ;  /* 0x00000004001a7213 */ /* 0x000fe20000000000 */
[----:B------:R-:W-:Y:S01]  /*1140*/  IMAD R14, R251, R14, R18 ;  /* 0x0000000efb0e7224 */ /* 0x000fe200078e0212 */
[----:B-1----:R-:W-:Y:S01]  /*1150*/  LOP3.LUT R0, R22, 0x32, R3, 0xfe, !PT ;  /* 0x0000003216007812 */ /* 0x002fe200078efe03 */
[----:B------:R-:W-:-:S02]  /*1160*/  IMAD.MOV R18, RZ, RZ, -R17 ;  /* 0x000000ffff127224 */ /* 0x000fc400078e0a11 */
[C---:B------:R-:W-:Y:S01]  /*1170*/  IMAD R15, R251.reuse, R20, R19 ;  /* 0x00000014fb0f7224 */ /* 0x040fe200078e0213 */
[----:B------:R-:W-:Y:S01]  /*1180*/  IABS R24, R0 ;  /* 0x0000000000187213 */ /* 0x000fe20000000000 */
[----:B------:R1:W-:Y:S01]  /*1190*/  STL [R1+0xb5c], R0 ;  /* 0x000b5c0001007387 */ /* 0x0003e20000100800 */
[----:B------:R-:W-:Y:S02]  /*11a0*/  IMAD R17, R251, R18, R23 ;  /* 0x00000012fb117224 */ /* 0x000fe400078e0217 */
[----:B------:R-:W-:-:S04]  /*11b0*/  IMAD.HI.U32 R16, R6, R21, RZ ;  /* 0x0000001506107227 */ /* 0x000fc800078e00ff */
[----:B------:R-:W-:Y:S02]  /*11c0*/  IMAD.MOV.U32 R20, RZ, RZ, R24 ;  /* 0x000000ffff147224 */ /* 0x000fe400078e0018 */
[----:B------:R-:W-:Y:S01]  /*11d0*/  IMAD.MOV R16, RZ, RZ, -R16 ;  /* 0x000000ffff107224 */ /* 0x000fe200078e0a10 */
[----:B-1----:R-:W-:Y:S01]  /*11e0*/  LOP3.LUT R0, R22, 0x34, R3, 0xfe, !PT ;  /* 0x0000003416007812 */ /* 0x002fe200078efe03 */
[----:B------:R-:W-:-:S03]  /*11f0*/  IMAD.HI.U32 R18, R6, R20, RZ ;  /* 0x0000001406127227 */ /* 0x000fc600078e00ff */
[----:B------:R-:W-:Y:S01]  /*1200*/  IABS R24, R0 ;  /* 0x0000000000187213 */ /* 0x000fe20000000000 */
[----:B------:R1:W-:Y:S01]  /*1210*/  STL [R1+0xb6c], R0 ;  /* 0x000b6c0001007387 */ /* 0x0003e20000100800 */
[----:B------:R-:W-:Y:S02]  /*1220*/  IMAD.MOV R18, RZ, RZ, -R18 ;  /* 0x000000ffff127224 */ /* 0x000fe400078e0a12 */
[C---:B------:R-:W-:Y:S01]  /*1230*/  IMAD R16, R251.reuse, R16, R21 ;  /* 0x00000010fb107224 */ /* 0x040fe200078e0215 */
[----:B------:R-:W-:Y:S01]  /*1240*/  STL [R1+0xb68], R5 ;  /* 0x000b680501007387 */ /* 0x000fe20000100800 */
[----:B------:R-:W-:Y:S02]  /*1250*/  IMAD R18, R251, R18, R20 ;  /* 0x00000012fb127224 */ /* 0x000fe400078e0214 */
[----:B------:R-:W-:Y:S01]  /*1260*/  IMAD.HI.U32 R20, R6, R25, RZ ;  /* 0x0000001906147227 */ /* 0x000fe200078e00ff */
[----:B------:R2:W-:Y:S01]  /*1270*/  STL [R1+0xb64], R4 ;  /* 0x000b640401007387 */ /* 0x0005e20000100800 */
[----:B-1----:R-:W-:-:S02]  /*1280*/  LOP3.LUT R0, R22, 0x3a, R3, 0xfe, !PT ;  /* 0x0000003a16007812 */ /* 0x002fc400078efe03 */
[----:B------:R-:W-:Y:S02]  /*1290*/  IMAD.HI.U32 R19, R6, R24, RZ ;  /* 0x0000001806137227 */ /* 0x000fe400078e00ff */
[----:B------:R-:W-:Y:S01]  /*12a0*/  IABS R27, R0 ;  /* 0x00000000001b7213 */ /* 0x000fe20000000000 */
[----:B------:R1:W-:Y:S01]  /*12b0*/  STL [R1+0xb58], R0 ;  /* 0x000b580001007387 */ /* 0x0003e20000100800 */
[----:B------:R-:W-:Y:S02]  /*12c0*/  IMAD.MOV R20, RZ, RZ, -R20 ;  /* 0x000000ffff147224 */ /* 0x000fe400078e0a14 */
[----:B------:R-:W-:Y:S01]  /*12d0*/  IMAD.MOV R19, RZ, RZ, -R19 ;  /* 0x000000ffff137224 */ /* 0x000fe200078e0a13 */
[----:B--2---:R-:W-:Y:S01]  /*12e0*/  LOP3.LUT R4, R2, 0x1fe, RZ, 0xfc, !PT ;  /* 0x000001fe02047812 */ /* 0x004fe200078efcff */
[----:B------:R-:W-:-:S03]  /*12f0*/  IMAD.HI.U32 R21, R6, R26, RZ ;  /* 0x0000001a06157227 */ /* 0x000fc600078e00ff */
[----:B------:R-:W-:Y:S01]  /*1300*/  IABS R31, R4 ;  /* 0x00000004001f7213 */ /* 0x000fe20000000000 */
[----:B------:R-:W-:Y:S01]  /*1310*/  IMAD.HI.U32 R23, R6, R27, RZ ;  /* 0x0000001b06177227 */ /* 0x000fe200078e00ff */
[----:B-1----:R-:W-:-:S03]  /*1320*/  LOP3.LUT R0, R22, 0x3c, R3, 0xfe, !PT ;  /* 0x0000003c16007812 */ /* 0x002fc600078efe03 */
[C---:B------:R-:W-:Y:S01]  /*1330*/  IMAD R20, R251.reuse, R20, R25 ;  /* 0x00000014fb147224 */ /* 0x040fe200078e0219 */
[----:B------:R-:W-:Y:S01]  /*1340*/  IABS R28, R0 ;  /* 0x00000000001c7213 */ /* 0x000fe20000000000 */
[----:B------:R1:W-:Y:S01]  /*1350*/  STL [R1+0xb4c], R0 ;  /* 0x000b4c0001007387 */ /* 0x0003e20000100800 */
[----:B------:R-:W-:Y:S02]  /*1360*/  IMAD R19, R251, R19, R24 ;  /* 0x00000013fb137224 */ /* 0x000fe400078e0218 */
[----:B------:R-:W-:Y:S02]  /*1370*/  IMAD.MOV R21, RZ, RZ, -R21 ;  /* 0x000000ffff157224 */ /* 0x000fe400078e0a15 */
[----:B------:R-:W-:Y:S02]  /*1380*/  IMAD.MOV.U32 R25, RZ, RZ, R28 ;  /* 0x000000ffff197224 */ /* 0x000fe400078e001c */
[----:B------:R-:W-:Y:S02]  /*1390*/  IMAD.MOV R24, RZ, RZ, -R23 ;  /* 0x000000ffff187224 */ /* 0x000fe400078e0a17 */
[----:B------:R-:W-:Y:S01]  /*13a0*/  IMAD.HI.U32 R23, R6, R25, RZ ;  /* 0x0000001906177227 */ /* 0x000fe200078e00ff */
[----:B-1----:R-:W-:-:S02]  /*13b0*/  LOP3.LUT R0, R22, 0x3e, R3, 0xfe, !PT ;  /* 0x0000003e16007812 */ /* 0x002fc400078efe03 */
[----:B------:R-:W-:Y:S01]  /*13c0*/  LOP3.LUT R3, R2, 0x40, RZ, 0xfc, !PT ;  /* 0x0000004002037812 */ /* 0x000fe200078efcff */
[C---:B------:R-:W-:Y:S01]  /*13d0*/  IMAD R21, R251.reuse, R21, R26 ;  /* 0x00000015fb157224 */ /* 0x040fe200078e021a */
[----:B------:R-:W-:Y:S01]  /*13e0*/  IABS R28, R0 ;  /* 0x00000000001c7213 */ /* 0x000fe20000000000 */
[----:B------:R1:W-:Y:S01]  /*13f0*/  STL [R1+0xb40], R0 ;  /* 0x000b400001007387 */ /* 0x0003e20000100800 */
[----:B------:R-:W-:Y:S01]  /*1400*/  IMAD R22, R251, R24, R27 ;  /* 0x00000018fb167224 */ /* 0x000fe200078e021b */
[----:B------:R-:W-:Y:S01]  /*1410*/  IABS R29, R3 ;  /* 0x00000003001d7213 */ /* 0x000fe20000000000 */
[----:B------:R-:W-:Y:S01]  /*1420*/  IMAD.MOV R26, RZ, RZ, -R23 ;  /* 0x000000ffff1a7224 */ /* 0x000fe200078e0a17 */
[----:B------:R2:W-:Y:S01]  /*1430*/  STL [R1+0xee8], R4 ;  /* 0x000ee80401007387 */ /* 0x0005e20000100800 */
[----:B------:R-:W-:-:S03]  /*1440*/  IMAD.HI.U32 R24, R6, R28, RZ ;  /* 0x0000001c06187227 */ /* 0x000fc600078e00ff */
[----:B------:R3:W-:Y:S01]  /*1450*/  STL [R1+0xb34], R3 ;  /* 0x000b340301007387 */ /* 0x0007e20000100800 */
[----:B------:R-:W-:Y:S01]  /*1460*/  IMAD.HI.U32 R27, R6, R31, RZ ;  /* 0x0000001f061b7227 */ /* 0x000fe200078e00ff */
[----:B-1----:R-:W-:-:S03]  /*1470*/  LOP3.LUT R0, R2, 0x42, RZ, 0xfc, !PT ;  /* 0x0000004202007812 */ /* 0x002fc600078efcff */
[C---:B------:R-:W-:Y:S01]  /*1480*/  IMAD R23, R251.reuse, R26, R25 ;  /* 0x0000001afb177224 */ /* 0x040fe200078e0219 */
[----:B------:R-:W-:Y:S01]  /*1490*/  IABS R30, R0 ;  /* 0x00000000001e7213 */ /* 0x000fe20000000000 */
[----:B------:R1:W-:Y:S01]  /*14a0*/  STL [R1+0xb74], R0 ;  /* 0x000b740001007387 */ /* 0x0003e20000100800 */
[----:B------:R-:W-:Y:S01]  /*14b0*/  IMAD.MOV R24, RZ, RZ, -R24 ;  /* 0x000000ffff187224 */ /* 0x000fe200078e0a18 */
[----:B--2---:R-:W-:Y:S01]  /*14c0*/  LOP3.LUT R4, R2, 0x48, RZ, 0xfc, !PT ;  /* 0x0000004802047812 */ /* 0x004fe200078efcff */
[----:B------:R-:W-:Y:S01]  /*14d0*/  IMAD.HI.U32 R25, R6, R29, RZ ;  /* 0x0000001d06197227 */ /* 0x000fe200078e00ff */
[C---:B---3--:R-:W-:Y:S02]  /*14e0*/  LOP3.LUT R3, R2.reuse, 0x4a, RZ, 0xfc, !PT ;  /* 0x0000004a02037812 */ /* 0x048fe400078efcff */
[----:B------:R-:W-:Y:S01]  /*14f0*/  IABS R35, R4 ;  /* 0x0000000400237213 */ /* 0x000fe20000000000 */
[----:B------:R-:W-:Y:S01]  /*1500*/  IMAD.MOV R32, RZ, RZ, -R27 ;  /* 0x000000ffff207224 */ /* 0x000fe200078e0a1b */
[----:B------:R-:W-:Y:S01]  /*1510*/  IABS R36, R3 ;  /* 0x0000000300247213 */ /* 0x000fe20000000000 */
[----:B------:R-:W-:Y:S01]  /*1520*/  IMAD R24, R251, R24, R28 ;  /* 0x00000018fb187224 */ /* 0x000fe200078e021c */
[----:B-1----:R-:W-:Y:S01]  /*1530*/  LOP3.LUT R0, R2, 0x44, RZ, 0xfc, !PT ;  /* 0x0000004402007812 */ /* 0x002fe200078efcff */
[----:B------:R-:W-:-:S02]  /*1540*/  IMAD.MOV R28, RZ, RZ, -R25 ;  /* 0x000000ffff1c7224 */ /* 0x000fc400078e0a19 */
[----:B------:R-:W-:Y:S01]  /*1550*/  IMAD R25, R251, R32, R31 ;  /* 0x00000020fb197224 */ /* 0x000fe200078e021f */
[----:B------:R-:W-:Y:S01]  /*1560*/  IABS R33, R0 ;  /* 0x0000000000217213 */ /* 0x000fe20000000000 */
[----:B------:R1:W-:Y:S01]  /*1570*/  STL [R1+0xb70], R0 ;  /* 0x000b700001007387 */ /* 0x0003e20000100800 */
[----:B------:R-:W-:-:S04]  /*1580*/  IMAD.HI.U32 R26, R6, R30, RZ ;  /* 0x0000001e061a7227 */ /* 0x000fc800078e00ff */
[----:B------:R-:W-:Y:S02]  /*1590*/  IMAD.MOV.U32 R31, RZ, RZ, R33 ;  /* 0x000000ffff1f7224 */ /* 0x000fe400078e0021 */
[----:B------:R-:W-:Y:S02]  /*15a0*/  IMAD.MOV R27, RZ, RZ, -R26 ;  /* 0x000000ffff1b7224 */ /* 0x000fe400078e0a1a */
[C---:B------:R-:W-:Y:S01]  /*15b0*/  IMAD R26, R251.reuse, R28, R29 ;  /* 0x0000001cfb1a7224 */ /* 0x040fe200078e021d */
[----:B-1----:R-:W-:Y:S01]  /*15c0*/  LOP3.LUT R0, R2, 0x46, RZ, 0xfc, !PT ;  /* 0x0000004602007812 */ /* 0x002fe200078efcff */
[----:B------:R-:W-:Y:S02]  /*15d0*/  IMAD R27, R251, R27, R30 ;  /* 0x0000001bfb1b7224 */ /* 0x000fe400078e021e */
[C---:B------:R-:W-:Y:S01]  /*15e0*/  IMAD.HI.U32 R28, R6.reuse, R31, RZ ;  /* 0x0000001f061c7227 */ /* 0x040fe200078e00ff */
[----:B------:R-:W-:Y:S01]  /*15f0*/  IABS R33, R0 ;  /* 0x0000000000217213 */ /* 0x000fe20000000000 */
[----:B------:R1:W-:Y:S02]  /*1600*/  STL [R1+0xbe8], R0 ;  /* 0x000be80001007387 */ /* 0x0003e40000100800 */
[----:B------:R-:W-:-:S02]  /*1610*/  IMAD.HI.U32 R30, R6, R35, RZ ;  /* 0x00000023061e7227 */ /* 0x000fc400078e00ff */
[----:B------:R2:W-:Y:S02]  /*1620*/  STL [R1+0xbf0], R4 ;  /* 0x000bf00401007387 */ /* 0x0005e40000100800 */
[----:B------:R-:W-:Y:S02]  /*1630*/  IMAD.HI.U32 R29, R6, R33, RZ ;  /* 0x00000021061d7227 */ /* 0x000fe400078e00ff */
[----:B------:R3:W-:Y:S01]  /*1640*/  STL [R1+0xbf8], R3 ;  /* 0x000bf80301007387 */ /* 0x0007e20000100800 */
[C---:B-1----:R-:W-:Y:S01]  /*1650*/  LOP3.LUT R0, R2.reuse, 0x4c, RZ, 0xfc, !PT ;  /* 0x0000004c02007812 */ /* 0x042fe200078efcff */
[----:B------:R-:W-:Y:S02]  /*1660*/  IMAD.MOV R34, RZ, RZ, -R29 ;  /* 0x000000ffff227224 */ /* 0x000fe400078e0a1d */
[----:B------:R-:W-:Y:S01]  /*1670*/  IMAD.MOV R28, RZ, RZ, -R28 ;  /* 0x000000ffff1c7224 */ /* 0x000fe200078e0a1c */
[----:B------:R-:W-:Y:S01]  /*1680*/  IABS R37, R0 ;  /* 0x0000000000257213 */ /* 0x000fe20000000000 */
[----:B------:R1:W-:Y:S01]  /*1690*/  STL [R1+0xbfc], R0 ;  /* 0x000bfc0001007387 */ /* 0x0003e20000100800 */
[C---:B------:R-:W-:Y:S01]  /*16a0*/  IMAD R29, R251.reuse, R34, R33 ;  /* 0x00000022fb1d7224 */ /* 0x040fe200078e0221 */
[C---:B--2---:R-:W-:Y:S01]  /*16b0*/  LOP3.LUT R4, R2.reuse, 0x52, RZ, 0xfc, !PT ;  /* 0x0000005202047812 */ /* 0x044fe200078efcff */
[----:B------:R-:W-:Y:S01]  /*16c0*/  IMAD.MOV R30, RZ, RZ, -R30 ;  /* 0x000000ffff1e7224 */ /* 0x000fe200078e0a1e */
[----:B---3--:R-:W-:Y:S01]  /*16d0*/  LOP3.LUT R3, R2, 0x54, RZ, 0xfc, !PT ;  /* 0x0000005402037812 */ /* 0x008fe200078efcff */
[----:B------:R-:W-:Y:S01]  /*16e0*/  IMAD R28, R251, R28, R31 ;  /* 0x0000001cfb1c7224 */ /* 0x000fe200078e021f */
[----:B------:R-:W-:Y:S01]  /*16f0*/  IABS R39, R4 ;  /* 0x0000000400277213 */ /* 0x000fe20000000000 */
[----:B------:R-:W-:Y:S01]  /*1700*/  IMAD.HI.U32 R31, R6, R36, RZ ;  /* 0x00000024061f7227 */ /* 0x000fe200078e00ff */
[----:B------:R-:W-:-:S02]  /*1710*/  IABS R41, R3 ;  /* 0x0000000300297213 */ /* 0x000fc40000000000 */
[----:B-1----:R-:W-:Y:S01]  /*1720*/  LOP3.LUT R0, R2, 0x4e, RZ, 0xfc, !PT ;  /* 0x0000004e02007812 */ /* 0x002fe200078efcff */
[----:B------:R-:W-:Y:S02]  /*1730*/  IMAD R30, R251, R30, R35 ;  /* 0x0000001efb1e7224 */ /* 0x000fe400078e0223 */
[----:B------:R-:W-:Y:S01]  /*1740*/  IMAD.MOV R31, RZ, RZ, -R31 ;  /* 0x000000ffff1f7224 */ /* 0x000fe200078e0a1f */
[----:B------:R-:W-:Y:S01]  /*1750*/  IABS R33, R0 ;  /* 0x0000000000217213 */ /* 0x000fe20000000000 */
[----:B------:R1:W-:Y:S01]  /*1760*/  STL [R1+0xc04], R0 ;  /* 0x000c040001007387 */ /* 0x0003e20000100800 */
[----:B------:R-:W-:-:S04]  /*1770*/  IMAD.HI.U32 R32, R6, R37, RZ ;  /* 0x0000002506207227 */ /* 0x000fc800078e00ff */
[----:B------:R-:W-:Y:S02]  /*1780*/  IMAD.MOV.U32 R35, RZ, RZ, R33 ;  /* 0x000000ffff237224 */ /* 0x000fe400078e0021 */
[----:B------:R-:W-:Y:S02]  /*1790*/  IMAD R31, R251, R31, R36 ;  /* 0x0000001ffb1f7224 */ /* 0x000fe400078e0224 */
[----:B------:R-:W-:Y:S01]  /*17a0*/  IMAD.HI.U32 R33, R6, R35, RZ ;  /* 0x0000002306217227 */ /* 0x000fe200078e00ff */
[----:B-1----:R-:W-:-:S03]  /*17b0*/  LOP3.LUT R0, R2, 0x50, RZ, 0xfc, !PT ;  /* 0x0000005002007812 */ /* 0x002fc600078efcff */
        /* <DEDUP_REMOVED lines=9> */
[----:B-1----:R-:W-:-:S03]  /*1850*/  LOP3.LUT R0, R2, 0x56, RZ, 0xfc, !PT ;  /* 0x0000005602007812 */ /* 0x002fc600078efcff */
[----:B------:R-:W-:Y:S01]  /*1860*/  IMAD.MOV R34, RZ, RZ, -R34 ;  /* 0x000000ffff227224 */ /* 0x000fe200078e0a22 */
[----:B------:R-:W-:Y:S01]  /*1870*/  IABS R42, R0 ;  /* 0x00000000002a7213 */ /* 0x000fe20000000000 */
[----:B------:R1:W-:Y:S01]  /*1880*/  STL [R1+0xc20], R0 ;  /* 0x000c200001007387 */ /* 0x0003e20000100800 */
[----:B------:R-:W-:Y:S01]  /*1890*/  IADD3 R40, -R35, RZ, RZ ;  /* 0x000000ff23287210 */ /* 0x000fe20007ffe1ff */
[C---:B------:R-:W-:Y:S01]  /*18a0*/  IMAD R34, R251.reuse, R34, R38 ;  /* 0x00000022fb227224 */ /* 0x040fe200078e0226 */
[----:B--2---:R-:W-:Y:S01]  /*18b0*/  LOP3.LUT R4, R2, 0x5c, RZ, 0xfc, !PT ;  /* 0x0000005c02047812 */ /* 0x004fe200078efcff */
[----:B------:R-:W-:Y:S01]  /*18c0*/  IMAD.HI.U32 R36, R6, R41, RZ ;  /* 0x0000002906247227 */ /* 0x000fe200078e00ff */
[C---:B---3--:R-:W-:Y:S02]  /*18d0*/  LOP3.LUT R3, R2.reuse, 0x5e, RZ, 0xfc, !PT ;  /* 0x0000005e02037812 */ /* 0x048fe400078efcff */
[----:B------:R-:W-:Y:S01]  /*18e0*/  IABS R45, R4 ;  /* 0x00000004002d7213 */ /* 0x000fe20000000000 */
[C---:B------:R-:W-:Y:S01]  /*18f0*/  IMAD R35, R251.reuse, R40, R39 ;  /* 0x00000028fb237224 */ /* 0x040fe200078e0227 */
[----:B------:R-:W-:Y:S01]  /*1900*/  IABS R46, R3 ;  /* 0x00000003002e7213 */ /* 0x000fe20000000000 */
[----:B------:R-:W-:Y:S01]  /*1910*/  IMAD.MOV R36, RZ, RZ, -R36 ;  /* 0x000000ffff247224 */ /* 0x000fe200078e0a24 */
[----:B-1----:R-:W-:Y:S01]  /*1920*/  LOP3.LUT R0, R2, 0x58, RZ, 0xfc, !PT ;  /* 0x0000005802007812 */ /* 0x002fe200078efcff */
[----:B------:R-:W-:-:S02]  /*1930*/  IMAD R32, R251, R32, R37 ;  /* 0x00000020fb207224 */ /* 0x000fc400078e0225 */
[----:B------:R-:W-:Y:S01]  /*1940*/  IMAD R36, R251, R36, R41 ;  /* 0x00000024fb247224 */ /* 0x000fe200078e0229 */
[----:B------:R-:W-:Y:S01]  /*1950*/  IABS R38, R0 ;  /* 0x0000000000267213 */ /* 0x000fe20000000000 */
[----:B------:R1:W-:Y:S01]  /*1960*/  STL [R1+0xc2c], R0 ;  /* 0x000c2c0001007387 */ /* 0x0003e20000100800 */
[----:B------:R-:W-:-:S04]  /*1970*/  IMAD.HI.U32 R41, R6, R46, RZ ;  /* 0x0000002e06297227 */ /* 0x000fc800078e00ff */
[----:B------:R-:W-:Y:S02]  /*1980*/  IMAD.MOV.U32 R40, RZ, RZ, R38 ;  /* 0x000000ffff287224 */ /* 0x000fe400078e0026 */
[----:B------:R-:W-:Y:S02]  /*1990*/  IMAD.MOV R41, RZ, RZ, -R41 ;  /* 0x000000ffff297224 */ /* 0x000fe400078e0a29 */
[----:B------:R-:W-:Y:S01]  /*19a0*/  IMAD.HI.U32 R38, R6, R40, RZ ;  /* 0x0000002806267227 */ /* 0x000fe200078e00ff */
[----:B-1----:R-:W-:-:S03]  /*19b0*/  LOP3.LUT R0, R2, 0x5a, RZ, 0xfc, !PT ;  /* 0x0000005a02007812 */ /* 0x002fc600078efcff */
[----:B------:R-:W-:Y:S01]  /*19c0*/  IMAD.MOV R38, RZ, RZ, -R38 ;  /* 0x000000ffff267224 */ /* 0x000fe200078e0a26 */
[----:B------:R-:W-:Y:S01]  /*19d0*/  IABS R43, R0 ;  /* 0x00000000002b7213 */ /* 0x000fe20000000000 */
[----:B------:R1:W-:Y:S01]  /*19e0*/  STL [R1+0xc30], R0 ;  /* 0x000c300001007387 */ /* 0x0003e20000100800 */
[C---:B------:R-:W-:Y:S02]  /*19f0*/  IMAD R41, R251.reuse, R41, R46 ;  /* 0x00000029fb297224 */ /* 0x040fe400078e022e */
[----:B------:R-:W-:Y:S01]  /*1a00*/  IMAD R38, R251, R38, R40 ;  /* 0x00000026fb267224 */ /* 0x000fe200078e0228 */
[----:B------:R2:W-:Y:S01]  /*1a10*/  STL [R1+0xc34], R4 ;  /* 0x000c340401007387 */ /* 0x0005e20000100800 */
[----:B------:R-:W-:-:S03]  /*1a20*/  IMAD.HI.U32 R39, R6, R43, RZ ;  /* 0x0000002b06277227 */ /* 0x000fc600078e00ff */
[----:B------:R3:W-:Y:S01]  /*1a30*/  STL [R1+0xc3c], R3 ;  /* 0x000c3c0301007387 */ /* 0x0007e20000100800 */
[----:B------:R-:W-:Y:S01]  /*1a40*/  IMAD.MOV R44, RZ, RZ, -R39 ;  /* 0x000000ffff2c7224 */ /* 0x000fe200078e0a27 */
[----:B-1----:R-:W-:Y:S01]  /*1a50*/  LOP3.LUT R0, R2, 0x60, RZ, 0xfc, !PT ;  /* 0x0000006002007812 */ /* 0x002fe200078efcff */
[----:B------:R-:W-:-:S03]  /*1a60*/  IMAD.HI.U32 R40, R6, R45, RZ ;  /* 0x0000002d06287227 */ /* 0x000fc600078e00ff */
[----:B------:R-:W-:Y:S01]  /*1a70*/  IABS R47, R0 ;  /* 0x00000000002f7213 */ /* 0x000fe20000000000 */
[----:B------:R1:W-:Y:S01]  /*1a80*/  STL [R1+0xc44], R0 ;  /* 0x000c440001007387 */ /* 0x0003e20000100800 */
[C---:B------:R-:W-:Y:S01]  /*1a90*/  IMAD R39, R251.reuse, R44, R43 ;  /* 0x0000002cfb277224 */ /* 0x040fe200078e022b */
[C---:B--2---:R-:W-:Y:S01]  /*1aa0*/  LOP3.LUT R4, R2.reuse, 0x66, RZ, 0xfc, !PT ;  /* 0x0000006602047812 */ /* 0x044fe200078efcff */
[----:B------:R-:W-:Y:S01]  /*1ab0*/  IMAD.MOV R40, RZ, RZ, -R40 ;  /* 0x000000ffff287224 */ /* 0x000fe200078e0a28 */
[----:B---3--:R-:W-:Y:S01]  /*1ac0*/  LOP3.LUT R3, R2, 0x68, RZ, 0xfc, !PT ;  /* 0x0000006802037812 */ /* 0x008fe200078efcff */
[----:B------:R-:W-:Y:S01]  /*1ad0*/  IMAD.HI.U32 R37, R6, R42, RZ ;  /* 0x0000002a06257227 */ /* 0x000fe200078e00ff */
[----:B------:R-:W-:Y:S02]  /*1ae0*/  IABS R49, R4 ;  /* 0x0000000400317213 */ /* 0x000fe40000000000 */
[----:B------:R-:W-:Y:S01]  /*1af0*/  IABS R51, R3 ;  /* 0x0000000300337213 */ /* 0x000fe20000000000 */
[----:B------:R-:W-:Y:S01]  /*1b00*/  IMAD R40, R251, R40, R45 ;  /* 0x00000028fb287224 */ /* 0x000fe200078e022d */
[----:B-1----:R-:W-:Y:S01]  /*1b10*/  LOP3.LUT R0, R2, 0x62, RZ, 0xfc, !PT ;  /* 0x0000006202007812 */ /* 0x002fe200078efcff */
[----:B------:R-:W-:-:S03]  /*1b20*/  IMAD.MOV R37, RZ, RZ, -R37 ;  /* 0x000000ffff257224 */ /* 0x000fc600078e0a25 */
[----:B------:R-:W-:Y:S01]  /*1b30*/  IABS R43, R0 ;  /* 0x00000000002b7213 */ /* 0x000fe20000000000 */
[----:B------:R1:W-:Y:S01]  /*1b40*/  STL [R1+0xc50], R0 ;  /* 0x000c500001007387 */ /* 0x0003e20000100800 */
[----:B------:R-:W-:Y:S02]  /*1b50*/  IMAD R37, R251, R37, R42 ;  /* 0x00000025fb257224 */ /* 0x000fe400078e022a */
[----:B------:R-:W-:-:S04]  /*1b60*/  IMAD.HI.U32 R42, R6, R47, RZ ;  /* 0x0000002f062a7227 */ /* 0x000fc800078e00ff */
[----:B------:R-:W-:Y:S02]  /*1b70*/  IMAD.MOV.U32 R45, RZ, RZ, R43 ;  /* 0x000000ffff2d7224 */ /* 0x000fe400078e002b */
[----:B------:R-:W-:Y:S01]  /*1b80*/  IMAD.MOV R42, RZ, RZ, -R42 ;  /* 0x000000ffff2a7224 */ /* 0x000fe200078e0a2a */
[----:B-1----:R-:W-:Y:S01]  /*1b90*/  LOP3.LUT R0, R2, 0x64, RZ, 0xfc, !PT ;  /* 0x0000006402007812 */ /* 0x002fe200078efcff */
[----:B------:R-:W-:-:S03]  /*1ba0*/  IMAD.HI.U32 R43, R6, R45, RZ ;  /* 0x0000002d062b7227 */ /* 0x000fc600078e00ff */
[----:B------:R-:W-:Y:S01]  /*1bb0*/  IABS R48, R0 ;  /* 0x0000000000307213 */ /* 0x000fe20000000000 */
[----:B------:R1:W-:Y:S01]  /*1bc0*/  STL [R1+0xc54], R0 ;  /* 0x000c540001007387 */ /* 0x0003e20000100800 */
[----:B------:R-:W-:Y:S02]  /*1bd0*/  IMAD.MOV R46, RZ, RZ, -R43 ;  /* 0x000000ffff2e7224 */ /* 0x000fe400078e0a2b */
[----:B------:R-:W-:Y:S01]  /*1be0*/  IMAD R42, R251, R42, R47 ;  /* 0x0000002afb2a7224 */ /* 0x000fe200078e022f */
[----:B------:R2:W-:Y:S01]  /*1bf0*/  STL [R1+0xc58], R4 ;  /* 0x000c580401007387 */ /* 0x0005e20000100800 */
[----:B------:R-:W-:-:S03]  /*1c00*/  IMAD.HI.U32 R44, R6, R48, RZ ;  /* 0x00000030062c7227 */ /* 0x000fc600078e00ff */
[----:B------:R3:W-:Y:S01]  /*1c10*/  STL [R1+0xc60], R3 ;  /* 0x000c600301007387 */ /* 0x0007e20000100800 */
[C---:B------:R-:W-:Y:S01]  /*1c20*/  IMAD R43, R251.reuse, R46, R45 ;  /* 0x0000002efb2b7224 */ /* 0x040fe200078e022d */
[----:B-1----:R-:W-:Y:S01]  /*1c30*/  LOP3.LUT R0, R2, 0x6a, RZ, 0xfc, !PT ;  /* 0x0000006a02007812 */ /* 0x002fe200078efcff */
[----:B------:R-:W-:Y:S02]  /*1c40*/  IMAD.MOV R44, RZ, RZ, -R44 ;  /* 0x000000ffff2c7224 */ /* 0x000fe400078e0a2c */
[----:B------:R-:W-:Y:S01]  /*1c50*/  IMAD.HI.U32 R45, R6, R49, RZ ;  /* 0x00000031062d7227 */ /* 0x000fe200078e00ff */
[----:B------:R-:W-:Y:S01]  /*1c60*/  IABS R52, R0 ;  /* 0x0000000000347213 */ /* 0x000fe20000000000 */
[----:B------:R1:W-:Y:S01]  /*1c70*/  STL [R1+0xc64], R0 ;  /* 0x000c640001007387 */ /* 0x0003e20000100800 */
[C---:B--2---:R-:W-:Y:S01]  /*1c80*/  LOP3.LUT R4, R2.reuse, 0x70, RZ, 0xfc, !PT ;  /* 0x0000007002047812 */ /* 0x044fe200078efcff */
[----:B------:R-:W-:Y:S01]  /*1c90*/  IMAD R44, R251, R44, R48 ;  /* 0x0000002cfb2c7224 */ /* 0x000fe200078e0230 */
[----:B---3--:R-:W-:Y:S01]  /*1ca0*/  LOP3.LUT R3, R2, 0x72, RZ, 0xfc, !PT ;  /* 0x0000007202037812 */ /* 0x008fe200078efcff */
[----:B------:R-:W-:Y:S01]  /*1cb0*/  IMAD.MOV R50, RZ, RZ, -R45 ;  /* 0x000000ffff327224 */ /* 0x000fe200078e0a2d */
        /* <DEDUP_REMOVED lines=16> */
[----:B------:R-:W-:-:S03]  /*1dc0*/  IMAD.HI.U32 R51, R6, R56, RZ ;  /* 0x0000003806337227 */ /* 0x000fc600078e00ff */
        /* <DEDUP_REMOVED lines=10> */
[C---:B------:R-:W-:Y:S01]  /*1e70*/  IMAD R49, R251.reuse, R54, R53 ;  /* 0x00000036fb317224 */ /* 0x040fe200078e0235 */
[C---:B---3--:R-:W-:Y:S01]  /*1e80*/  LOP3.LUT R3, R2.reuse, 0x7c, RZ, 0xfc, !PT ;  /* 0x0000007c02037812 */ /* 0x048fe200078efcff */
[----:B------:R-:W-:Y:S01]  /*1e90*/  IMAD.MOV R50, RZ, RZ, -R50 ;  /* 0x000000ffff327224 */ /* 0x000fe200078e0a32 */
[----:B------:R-:W-:Y:S01]  /*1ea0*/  IABS R59, R4 ;  /* 0x00000004003b7213 */ /* 0x000fe20000000000 */
[----:B------:R-:W-:Y:S01]  /*1eb0*/  IMAD.MOV R51, RZ, RZ, -R51 ;  /* 0x000000ffff337224 */ /* 0x000fe200078e0a33 */
[----:B------:R-:W-:Y:S01]  /*1ec0*/  IABS R61, R3 ;  /* 0x00000003003d7213 */ /* 0x000fe20000000000 */
[C---:B------:R-:W-:Y:S01]  /*1ed0*/  IMAD R50, R251.reuse, R50, R55 ;  /* 0x00000032fb327224 */ /* 0x040fe200078e0237 */
[----:B-1----:R-:W-:Y:S01]  /*1ee0*/  LOP3.LUT R0, R2, 0x76, RZ, 0xfc, !PT ;  /* 0x0000007602007812 */ /* 0x002fe200078efcff */
[----:B------:R-:W-:-:S02]  /*1ef0*/  IMAD R51, R251, R51, R56 ;  /* 0x00000033fb337224 */ /* 0x000fc400078e0238 */
[----:B------:R-:W-:Y:S01]  /*1f00*/  IMAD.MOV R47, RZ, RZ, -R47 ;  /* 0x000000ffff2f7224 */ /* 0x000fe200078e0a2f */
[----:B------:R-:W-:Y:S01]  /*1f10*/  IABS R53, R0 ;  /* 0x0000000000357213 */ /* 0x000fe20000000000 */
[----:B------:R1:W-:Y:S02]  /*1f20*/  STL [R1+0xc94], R0 ;  /* 0x000c940001007387 */ /* 0x0003e40000100800 */
[----:B------:R-:W-:Y:S02]  /*1f30*/  IMAD R47, R251, R47, R52 ;  /* 0x0000002ffb2f7224 */ /* 0x000fe400078e0234 */
[----:B------:R-:W-:Y:S02]  /*1f40*/  IMAD.MOV.U32 R55, RZ, RZ, R53 ;  /* 0x000000ffff377224 */ /* 0x000fe400078e0035 */
[----:B------:R-:W-:Y:S01]  /*1f50*/  IMAD.HI.U32 R52, R6, R57, RZ ;  /* 0x0000003906347227 */ /* 0x000fe200078e00ff */
[----:B-1----:R-:W-:-:S03]  /*1f60*/  LOP3.LUT R0, R2, 0x78, RZ, 0xfc, !PT ;  /* 0x0000007802007812 */ /* 0x002fc600078efcff */
[C---:B------:R-:W-:Y:S01]  /*1f70*/  IMAD.HI.U32 R53, R6.reuse, R55, RZ ;  /* 0x0000003706357227 */ /* 0x040fe200078e00ff */
[----:B------:R-:W-:Y:S01]  /*1f80*/  IABS R58, R0 ;  /* 0x00000000003a7213 */ /* 0x000fe20000000000 */
[----:B------:R1:W-:Y:S02]  /*1f90*/  STL [R1+0xc9c], R0 ;  /* 0x000c9c0001007387 */ /* 0x0003e40000100800 */
[----:B------:R-:W-:Y:S02]  /*1fa0*/  IMAD.MOV R56, RZ, RZ, -R53 ;  /* 0x000000ffff387224 */ /* 0x000fe400078e0a35 */
[----:B------:R-:W-:Y:S01]  /*1fb0*/  IMAD.MOV R52, RZ, RZ, -R52 ;  /* 0x000000ffff347224 */ /* 0x000fe200078e0a34 */
        /* <DEDUP_REMOVED lines=17> */
[C---:B------:R-:W-:Y:S02]  /*20d0*/  IMAD R55, R251.reuse, R60, R59 ;  /* 0x0000003cfb377224 */ /* 0x040fe400078e023b */
[----:B------:R-:W-:Y:S01]  /*20e0*/  IMAD.MOV R56, RZ, RZ, -R56 ;  /* 0x000000ffff387224 */ /* 0x000fe200078e0a38 */
[----:B------:R-:W-:Y:S01]  /*20f0*/  IABS R58, R0 ;  /* 0x00000000003a7213 */ /* 0x000fe20000000000 */
[----:B------:R1:W-:Y:S01]  /*2100*/  STL [R1+0xcb8], R0 ;  /* 0x000cb80001007387 */ /* 0x0003e20000100800 */
[C---:B------:R-:W-:Y:S02]  /*2110*/  IMAD R52, R251.reuse, R52, R57 ;  /* 0x00000034fb347224 */ /* 0x040fe400078e0239 */
[----:B------:R-:W-:Y:S02]  /*2120*/  IMAD R56, R251, R56, R61 ;  /* 0x00000038fb387224 */ /* 0x000fe400078e023d */
[----:B------:R-:W-:-:S02]  /*2130*/  IMAD.MOV.U32 R60, RZ, RZ, R58 ;  /* 0x000000ffff3c7224 */ /* 0x000fc400078e003a */
        /* <DEDUP_REMOVED lines=21> */
[C---:B------:R-:W-:Y:S01]  /*2290*/  IMAD R61, R251.reuse, R61, R66 ;  /* 0x0000003dfb3d7224 */ /* 0x040fe200078e0242 */
[----:B------:R-:W-:Y:S01]  /*22a0*/  IABS R71, R3 ;  /* 0x0000000300477213 */ /* 0x000fe20000000000 */
[----:B------:R-:W-:Y:S01]  /*22b0*/  IMAD R60, R251, R60, R65 ;  /* 0x0000003cfb3c7224 */ /* 0x000fe200078e0241 */
[----:B-1----:R-:W-:Y:S01]  /*22c0*/  LOP3.LUT R0, R2, 0x8a, RZ, 0xfc, !PT ;  /* 0x0000008a02007812 */ /* 0x002fe200078efcff */
[----:B------:R-:W-:-:S03]  /*22d0*/  IMAD.HI.U32 R57, R6, R62, RZ ;  /* 0x0000003e06397227 */ /* 0x000fc600078e00ff */
[----:B------:R-:W-:Y:S01]  /*22e0*/  IABS R63, R0 ;  /* 0x00000000003f7213 */ /* 0x000fe20000000000 */
[----:B------:R1:W-:Y:S01]  /*22f0*/  STL [R1+0xcdc], R0 ;  /* 0x000cdc0001007387 */ /* 0x0003e20000100800 */
[----:B------:R-:W-:-:S03]  /*2300*/  IMAD.MOV R57, RZ, RZ, -R57 ;  /* 0x000000ffff397224 */ /* 0x000fc600078e0a39 */
[----:B------:R-:W-:Y:S02]  /*2310*/  IMAD.MOV.U32 R65, RZ, RZ, R63 ;  /* 0x000000ffff417224 */ /* 0x000fe400078e003f */
[----:B------:R-:W-:Y:S02]  /*2320*/  IMAD R57, R251, R57, R62 ;  /* 0x00000039fb397224 */ /* 0x000fe400078e023e */
[----:B------:R-:W-:Y:S01]  /*2330*/  IMAD.HI.U32 R63, R6, R65, RZ ;  /* 0x00000041063f7227 */ /* 0x000fe200078e00ff */
[----:B-1----:R-:W-:-:S03]  /*2340*/  LOP3.LUT R0, R2, 0x8c, RZ, 0xfc, !PT ;  /* 0x0000008c02007812 */ /* 0x002fc600078efcff */
[----:B------:R-:W-:Y:S01]  /*2350*/  IMAD.MOV R66, RZ, RZ, -R63 ;  /* 0x000000ffff427224 */ /* 0x000fe200078e0a3f */
[----:B------:R-:W-:Y:S01]  /*2360*/  IABS R68, R0 ;  /* 0x0000000000447213 */ /* 0x000fe20000000000 */
[----:B------:R1:W-:Y:S02]  /*2370*/  STL [R1+0xce0], R0 ;  /* 0x000ce00001007387 */ /* 0x0003e40000100800 */
[----:B------:R-:W-:Y:S02]  /*2380*/  IMAD R63, R251, R66, R65 ;  /* 0x00000042fb3f7224 */ /* 0x000fe400078e0241 */
[C---:B------:R-:W-:Y:S01]  /*2390*/  IMAD.HI.U32 R65, R6.reuse, R69, RZ ;  /* 0x0000004506417227 */ /* 0x040fe200078e00ff */
[----:B------:R2:W-:Y:S03]  /*23a0*/  STL [R1+0xce8], R4 ;  /* 0x000ce80401007387 */ /* 0x0005e60000100800 */
[----:B------:R-:W-:Y:S01]  /*23b0*/  IMAD.HI.U32 R64, R6, R68, RZ ;  /* 0x0000004406407227 */ /* 0x000fe200078e00ff */
[----:B------:R3:W-:Y:S01]  /*23c0*/  STL [R1+0xcec], R3 ;  /* 0x000cec0301007387 */ /* 0x0007e20000100800 */
[----:B-1----:R-:W-:-:S02]  /*23d0*/  LOP3.LUT R0, R2, 0x92, RZ, 0xfc, !PT ;  /* 0x0000009202007812 */ /* 0x002fc400078efcff */
[----:B------:R-:W-:Y:S02]  /*23e0*/  IMAD.MOV R64, RZ, RZ, -R64 ;  /* 0x000000ffff407224 */ /* 0x000fe400078e0a40 */
[----:B------:R-:W-:Y:S01]  /*23f0*/  IMAD.MOV R70, RZ, RZ, -R65 ;  /* 0x000000ffff467224 */ /* 0x000fe200078e0a41 */
[----:B------:R-:W-:Y:S01]  /*2400*/  IABS R72, R0 ;  /* 0x0000000000487213 */ /* 0x000fe20000000000 */
[----:B------:R1:W-:Y:S01]  /*2410*/  STL [R1+0xcf0], R0 ;  /* 0x000cf00001007387 */ /* 0x0003e20000100800 */
[C---:B------:R-:W-:Y:S01]  /*2420*/  IMAD R64, R251.reuse, R64, R68 ;  /* 0x00000040fb407224 */ /* 0x040fe200078e0244 */
[C---:B--2---:R-:W-:Y:S01]  /*2430*/  LOP3.LUT R4, R2.reuse, 0x98, RZ, 0xfc, !PT ;  /* 0x0000009802047812 */ /* 0x044fe200078efcff */
[----:B------:R-:W-:Y:S01]  /*2440*/  IMAD R65, R251, R70, R69 ;  /* 0x00000046fb417224 */ /* 0x000fe200078e0245 */
[----:B---3--:R-:W-:Y:S01]  /*2450*/  LOP3.LUT R3, R2, 0x9a, RZ, 0xfc, !PT ;  /* 0x0000009a02037812 */ /* 0x008fe200078efcff */
[----:B------:R-:W-:Y:S01]  /*2460*/  IMAD.HI.U32 R66, R6, R71, RZ ;  /* 0x0000004706427227 */ /* 0x000fe200078e00ff */
[----:B------:R-:W-:-:S02]  /*2470*/  IABS R75, R4 ;  /* 0x00000004004b7213 */ /* 0x000fc40000000000 */
[----:B------:R-:W-:Y:S01]  /*2480*/  IABS R76, R3 ;  /* 0x00000003004c7213 */ /* 0x000fe20000000000 */
[----:B------:R-:W-:Y:S01]  /*2490*/  IMAD.MOV R66, RZ, RZ, -R66 ;  /* 0x000000ffff427224 */ /* 0x000fe200078e0a42 */
[----:B-1----:R-:W-:Y:S01]  /*24a0*/  LOP3.LUT R0, R2, 0x94, RZ, 0xfc, !PT ;  /* 0x0000009402007812 */ /* 0x002fe200078efcff */
[----:B------:R-:W-:-:S03]  /*24b0*/  IMAD.HI.U32 R62, R6, R67, RZ ;  /* 0x00000043063e7227 */ /* 0x000fc600078e00ff */
        /* <DEDUP_REMOVED lines=31> */
[C---:B------:R-:W-:Y:S01]  /*26b0*/  IMAD.HI.U32 R67, R6.reuse, R72, RZ ;  /* 0x0000004806437227 */ /* 0x040fe200078e00ff */
[----:B------:R-:W-:Y:S01]  /*26c0*/  IABS R73, R0 ;  /* 0x0000000000497213 */ /* 0x000fe20000000000 */
[----:B------:R1:W-:Y:S02]  /*26d0*/  STL [R1+0xd24], R0 ;  /* 0x000d240001007387 */ /* 0x0003e40000100800 */
[----:B------:R-:W-:Y:S02]  /*26e0*/  IMAD.MOV R67, RZ, RZ, -R67 ;  /* 0x000000ffff437224 */ /* 0x000fe400078e0a43 */
        /* <DEDUP_REMOVED lines=92> */
[----:B------:R-:W-:Y:S02]  /*2cb0*/  IMAD.MOV R82, RZ, RZ, -R82 ;  /* 0x000000ffff527224 */ /* 0x000fe400078e0a52 */
[----:B------:R-:W-:Y:S02]  /*2cc0*/  IMAD.MOV.U32 R90, RZ, RZ, R88 ;  /* 0x000000ffff5a7224 */ /* 0x000fe400078e0058 */
[----:B------:R-:W-:Y:S01]  /*2cd0*/  IMAD.HI.U32 R91, R6, R96, RZ ;  /* 0x00000060065b7227 */ /* 0x000fe200078e00ff */
[----:B-1----:R-:W-:-:S03]  /*2ce0*/  LOP3.LUT R0, R2, 0xbe, RZ, 0xfc, !PT ;  /* 0x000000be02007812 */ /* 0x002fc600078efcff */
[C---:B------:R-:W-:Y:S01]  /*2cf0*/  IMAD.HI.U32 R88, R6.reuse, R90, RZ ;  /* 0x0000005a06587227 */ /* 0x040fe200078e00ff */
[----:B------:R-:W-:Y:S01]  /*2d00*/  IABS R93, R0 ;  /* 0x00000000005d7213 */ /* 0x000fe20000000000 */
[----:B------:R1:W-:Y:S02]  /*2d10*/  STL [R1+0xd90], R0 ;  /* 0x000d900001007387 */ /* 0x0003e40000100800 */
        /* <DEDUP_REMOVED lines=18> */
[----:B------:R-:W-:Y:S01]  /*2e40*/  IMAD R90, R251, R90, R95 ;  /* 0x0000005afb5a7224 */ /* 0x000fe200078e025f */
[----:B-1----:R-:W-:Y:S01]  /*2e50*/  LOP3.LUT R0, R2, 0xc6, RZ, 0xfc, !PT ;  /* 0x000000c602007812 */ /* 0x002fe200078efcff */
[----:B------:R-:W-:-:S03]  /*2e60*/  IMAD.HI.U32 R87, R6, R92, RZ ;  /* 0x0000005c06577227 */ /* 0x000fc600078e00ff */
[----:B------:R-:W-:Y:S01]  /*2e70*/  IABS R93, R0 ;  /* 0x00000000005d7213 */ /* 0x000fe20000000000 */
[----:B------:R1:W-:Y:S01]  /*2e80*/  STL [R1+0xda4], R0 ;  /* 0x000da40001007387 */ /* 0x0003e20000100800 */
[C---:B------:R-:W-:Y:S02]  /*2e90*/  IMAD R91, R251.reuse, R91, R96 ;  /* 0x0000005bfb5b7224 */ /* 0x040fe400078e0260 */
[----:B------:R-:W-:Y:S02]  /*2ea0*/  IMAD.MOV R87, RZ, RZ, -R87 ;  /* 0x000000ffff577224 */ /* 0x000fe400078e0a57 */
        /* <DEDUP_REMOVED lines=11> */
[----:B------:R-:W-:Y:S01]  /*2f60*/  IMAD.MOV R94, RZ, RZ, -R94 ;  /* 0x000000ffff5e7224 */ /* 0x000fe200078e0a5e */
[----:B-1----:R-:W-:Y:S01]  /*2f70*/  LOP3.LUT R0, R2, 0xce, RZ, 0xfc, !PT ;  /* 0x000000ce02007812 */ /* 0x002fe200078efcff */
[C---:B------:R-:W-:Y:S02]  /*2f80*/  IMAD R93, R251.reuse, R96, R95 ;  /* 0x00000060fb5d7224 */ /* 0x040fe400078e025f */
        /* <DEDUP_REMOVED lines=16> */
[----:B------:R-:W-:-:S04]  /*3090*/  IMAD.HI.U32 R97, R6, R102, RZ ;  /* 0x0000006606617227 */ /* 0x000fc800078e00ff */
[----:B------:R-:W-:Y:S02]  /*30a0*/  IMAD.MOV.U32 R100, RZ, RZ, R98 ;  /* 0x000000ffff647224 */ /* 0x000fe400078e0062 */
[----:B------:R-:W-:Y:S01]  /*30b0*/  IMAD.MOV R96, RZ, RZ, -R96 ;  /* 0x000000ffff607224 */ /* 0x000fe200078e0a60 */
[----:B-1----:R-:W-:Y:S01]  /*30c0*/  LOP3.LUT R0, R2, 0xd2, RZ, 0xfc, !PT ;  /* 0x000000d202007812 */ /* 0x002fe200078efcff */
[----:B------:R-:W-:Y:S02]  /*30d0*/  IMAD.MOV R97, RZ, RZ, -R97 ;  /* 0x000000ffff617224 */ /* 0x000fe400078e0a61 */
[----:B------:R-:W-:Y:S01]  /*30e0*/  IMAD.HI.U32 R98, R6, R100, RZ ;  /* 0x0000006406627227 */ /* 0x000fe200078e00ff */
[----:B------:R-:W-:Y:S01]  /*30f0*/  IABS R103, R0 ;  /* 0x0000000000677213 */ /* 0x000fe20000000000 */
[----:B------:R1:W-:Y:S02]  /*3100*/  STL [R1+0xdf8], R0 ;  /* 0x000df80001007387 */ /* 0x0003e40000100800 */
[----:B------:R-:W-:-:S02]  /*3110*/  IMAD R96, R251, R96, R101 ;  /* 0x00000060fb607224 */ /* 0x000fc400078e0265 */
[----:B------:R2:W-:Y:S01]  /*3120*/  STL [R1+0xe0c], R4 ;  /* 0x000e0c0401007387 */ /* 0x0005e20000100800 */
[----:B------:R-:W-:-:S03]  /*3130*/  IMAD.HI.U32 R99, R6, R103, RZ ;  /* 0x0000006706637227 */ /* 0x000fc600078e00ff */
[----:B------:R3:W-:Y:S01]  /*3140*/  STL [R1+0xe10], R3 ;  /* 0x000e100301007387 */ /* 0x0007e20000100800 */
[----:B------:R-:W-:Y:S01]  /*3150*/  IMAD R97, R251, R97, R102 ;  /* 0x00000061fb617224 */ /* 0x000fe200078e0266 */
[----:B-1----:R-:W-:Y:S01]  /*3160*/  LOP3.LUT R0, R2, 0xd8, RZ, 0xfc, !PT ;  /* 0x000000d802007812 */ /* 0x002fe200078efcff */
[----:B------:R-:W-:Y:S02]  /*3170*/  IMAD.MOV R98, RZ, RZ, -R98 ;  /* 0x000000ffff627224 */ /* 0x000fe400078e0a62 */
[----:B------:R-:W-:Y:S01]  /*3180*/  IMAD.MOV R104, RZ, RZ, -R99 ;  /* 0x000000ffff687224 */ /* 0x000fe200078e0a63 */
[----:B------:R-:W-:Y:S01]  /*3190*/  IABS R107, R0 ;  /* 0x00000000006b7213 */ /* 0x000fe20000000000 */
[----:B------:R1:W-:Y:S01]  /*31a0*/  STL [R1+0xe1c], R0 ;  /* 0x000e1c0001007387 */ /* 0x0003e20000100800 */
[----:B------:R-:W-:Y:S01]  /*31b0*/  IMAD.HI.U32 R101, R6, R106, RZ ;  /* 0x0000006a06657227 */ /* 0x000fe200078e00ff */
[C---:B--2---:R-:W-:Y:S02]  /*31c0*/  LOP3.LUT R4, R2.reuse, 0xde, RZ, 0xfc, !PT ;  /* 0x000000de02047812 */ /* 0x044fe400078efcff */
[----:B---3--:R-:W-:Y:S01]  /*31d0*/  LOP3.LUT R3, R2, 0xe0, RZ, 0xfc, !PT ;  /* 0x000000e002037812 */ /* 0x008fe200078efcff */
[----:B------:R-:W-:-:S04]  /*31e0*/  IMAD.HI.U32 R102, R6, R107, RZ ;  /* 0x0000006b06667227 */ /* 0x000fc800078e00ff */
[----:B------:R-:W-:Y:S01]  /*31f0*/  IMAD R98, R251, R98, R100 ;  /* 0x00000062fb627224 */ /* 0x000fe200078e0264 */
[----:B-1----:R-:W-:Y:S01]  /*3200*/  LOP3.LUT R0, R2, 0xda, RZ, 0xfc, !PT ;  /* 0x000000da02007812 */ /* 0x002fe200078efcff */
[----:B------:R-:W-:-:S03]  /*3210*/  IMAD.HI.U32 R100, R6, R105, RZ ;  /* 0x0000006906647227 */ /* 0x000fc600078e00ff */
[----:B------:R-:W-:Y:S01]  /*3220*/  IABS R109, R0 ;  /* 0x00000000006d7213 */ /* 0x000fe20000000000 */
[----:B------:R1:W-:Y:S01]  /*3230*/  STL [R1+0xe30], R0 ;  /* 0x000e300001007387 */ /* 0x0003e20000100800 */
[----:B------:R-:W-:Y:S02]  /*3240*/  IMAD R99, R251, R104, R103 ;  /* 0x00000068fb637224 */ /* 0x000fe400078e0267 */
[----:B------:R-:W-:Y:S02]  /*3250*/  IMAD.MOV R101, RZ, RZ, -R101 ;  /* 0x000000ffff657224 */ /* 0x000fe400078e0a65 */
[----:B------:R-:W-:Y:S02]  /*3260*/  IMAD.MOV R102, RZ, RZ, -R102 ;  /* 0x000000ffff667224 */ /* 0x000fe400078e0a66 */
[----:B------:R-:W-:Y:S01]  /*3270*/  IMAD.HI.U32 R103, R6, R109, RZ ;  /* 0x0000006d06677227 */ /* 0x000fe200078e00ff */
[----:B-1----:R-:W-:-:S03]  /*3280*/  LOP3.LUT R0, R2, 0xdc, RZ, 0xfc, !PT ;  /* 0x000000dc02007812 */ /* 0x002fc600078efcff */
[----:B------:R-:W-:Y:S02]  /*3290*/  IMAD.MOV R100, RZ, RZ, -R100 ;  /* 0x000000ffff647224 */ /* 0x000fe400078e0a64 */
[C---:B------:R-:W-:Y:S01]  /*32a0*/  IMAD R101, R251.reuse, R101, R106 ;  /* 0x00000065fb657224 */ /* 0x040fe200078e026a */
[----:B------:R-:W-:Y:S01]  /*32b0*/  IABS R104, R0 ;  /* 0x0000000000687213 */ /* 0x000fe20000000000 */
[C---:B------:R-:W-:Y:S01]  /*32c0*/  IMAD R102, R251.reuse, R102, R107 ;  /* 0x00000066fb667224 */ /* 0x040fe200078e026b */
[----:B------:R-:W-:Y:S01]  /*32d0*/  IABS R107, R3 ;  /* 0x00000003006b7213 */ /* 0x000fe20000000000 */
[----:B------:R-:W-:Y:S01]  /*32e0*/  IMAD.MOV R106, RZ, RZ, -R103 ;  /* 0x000000ffff6a7224 */ /* 0x000fe200078e0a67 */
[----:B------:R1:W-:Y:S01]  /*32f0*/  STL [R1+0xe3c], R0 ;  /* 0x000e3c0001007387 */ /* 0x0003e20000100800 */
[C---:B------:R-:W-:Y:S01]  /*3300*/  IMAD R100, R251.reuse, R100, R105 ;  /* 0x00000064fb647224 */ /* 0x040fe200078e0269 */
[----:B------:R-:W-:Y:S01]  /*3310*/  IABS R105, R4 ;  /* 0x0000000400697213 */ /* 0x000fe20000000000 */
[----:B------:R-:W-:Y:S01]  /*3320*/  IMAD.HI.U32 R108, R6, R104, RZ ;  /* 0x00000068066c7227 */ /* 0x000fe200078e00ff */
[----:B------:R2:W-:Y:S03]  /*3330*/  STL [R1+0xe4c], R4 ;  /* 0x000e4c0401007387 */ /* 0x0005e60000100800 */
[----:B------:R-:W-:Y:S01]  /*3340*/  IMAD R103, R251, R106, R109 ;  /* 0x0000006afb677224 */ /* 0x000fe200078e026d */
[----:B------:R3:W-:Y:S01]  /*3350*/  STL [R1+0xe54], R3 ;  /* 0x000e540301007387 */ /* 0x0007e20000100800 */
[----:B------:R-:W-:Y:S01]  /*3360*/  IMAD.MOV.U32 R106, RZ, RZ, R107 ;  /* 0x000000ffff6a7224 */ /* 0x000fe200078e006b */
[----:B-1----:R-:W-:Y:S01]  /*3370*/  LOP3.LUT R0, R2, 0xe2, RZ, 0xfc, !PT ;  /* 0x000000e202007812 */ /* 0x002fe200078efcff */
[----:B------:R-:W-:-:S02]  /*3380*/  IMAD.MOV R111, RZ, RZ, -R108 ;  /* 0x000000ffff6f7224 */ /* 0x000fc400078e0a6c */
[----:B------:R-:W-:Y:S01]  /*3390*/  IMAD.HI.U32 R109, R6, R105, RZ ;  /* 0x00000069066d7227 */ /* 0x000fe200078e00ff */
[----:B------:R-:W-:Y:S01]  /*33a0*/  IABS R110, R0 ;  /* 0x00000000006e7213 */ /* 0x000fe20000000000 */
[----:B------:R1:W-:Y:S01]  /*33b0*/  STL [R1+0xe58], R0 ;  /* 0x000e580001007387 */ /* 0x0003e20000100800 */
[----:B--2---:R-:W-:Y:S01]  /*33c0*/  LOP3.LUT R4, R2, 0xe8, RZ, 0xfc, !PT ;  /* 0x000000e802047812 */ /* 0x004fe200078efcff */
[----:B------:R-:W-:Y:S01]  /*33d0*/  IMAD.HI.U32 R108, R6, R106, RZ ;  /* 0x0000006a066c7227 */ /* 0x000fe200078e00ff */
[----:B---3--:R-:W-:-:S03]  /*33e0*/  LOP3.LUT R3, R2, 0xea, RZ, 0xfc, !PT ;  /* 0x000000ea02037812 */ /* 0x008fc600078efcff */
[C---:B------:R-:W-:Y:S02]  /*33f0*/  IMAD R104, R251.reuse, R111, R104 ;  /* 0x0000006ffb687224 */ /* 0x040fe400078e0268 */
[----:B------:R-:W-:Y:S01]  /*3400*/  IMAD.MOV R112, RZ, RZ, -R109 ;  /* 0x000000ffff707224 */ /* 0x000fe200078e0a6d */
[----:B------:R-:W-:Y:S01]  /*3410*/  IADD3 R109, -R108, RZ, RZ ;  /* 0x000000ff6c6d7210 */ /* 0x000fe20007ffe1ff */
[----:B------:R-:W-:Y:S01]  /*3420*/  IMAD.MOV.U32 R107, RZ, RZ, R110 ;  /* 0x000000ffff6b7224 */ /* 0x000fe200078e006e */
[----:B-1----:R-:W-:Y:S01]  /*3430*/  LOP3.LUT R0, R2, 0xe4, RZ, 0xfc, !PT ;  /* 0x000000e402007812 */ /* 0x002fe200078efcff */
[C---:B------:R-:W-:Y:S02]  /*3440*/  IMAD R105, R251.reuse, R112, R105 ;  /* 0x00000070fb697224 */ /* 0x040fe400078e0269 */
[----:B------:R-:W-:Y:S01]  /*3450*/  IMAD R106, R251, R109, R106 ;  /* 0x0000006dfb6a7224 */ /* 0x000fe200078e026a */
[----:B------:R-:W-:Y:S01]  /*3460*/  IABS R111, R0 ;  /* 0x00000000006f7213 */ /* 0x000fe20000000000 */
[----:B------:R1:W-:Y:S01]  /*3470*/  STL [R1+0xe74], R0 ;  /* 0x000e740001007387 */ /* 0x0003e20000100800 */
[----:B------:R-:W-:-:S04]  /*3480*/  IMAD.HI.U32 R110, R6, R107, RZ ;  /* 0x0000006b066e7227 */ /* 0x000fc800078e00ff */
[----:B------:R-:W-:Y:S01]  /*3490*/  IMAD.MOV.U32 R108, RZ, RZ, R111 ;  /* 0x000000ffff6c7224 */ /* 0x000fe200078e006f */
[----:B------:R-:W-:Y:S01]  /*34a0*/  IABS R111, R3 ;  /* 0x00000003006f7213 */ /* 0x000fe20000000000 */
[----:B------:R-:W-:Y:S02]  /*34b0*/  IMAD.MOV R110, RZ, RZ, -R110 ;  /* 0x000000ffff6e7224 */ /* 0x000fe400078e0a6e */
[----:B------:R-:W-:Y:S01]  /*34c0*/  IMAD.HI.U32 R114, R6, R108, RZ ;  /* 0x0000006c06727227 */ /* 0x000fe200078e00ff */
[----:B-1----:R-:W-:-:S03]  /*34d0*/  LOP3.LUT R0, R2, 0xe6, RZ, 0xfc, !PT ;  /* 0x000000e602007812 */ /* 0x002fc600078efcff */
[----:B------:R-:W-:Y:S01]  /*34e0*/  IMAD.MOV R114, RZ, RZ, -R114 ;  /* 0x000000ffff727224 */ /* 0x000fe200078e0a72 */
[----:B------:R-:W-:Y:S01]  /*34f0*/  IABS R109, R0 ;  /* 0x00000000006d7213 */ /* 0x000fe20000000000 */
[----:B------:R1:W-:Y:S01]  /*3500*/  STL [R1+0xe80], R0 ;  /* 0x000e800001007387 */ /* 0x0003e20000100800 */
[C---:B------:R-:W-:Y:S01]  /*3510*/  IMAD R107, R251.reuse, R110, R107 ;  /* 0x0000006efb6b7224 */ /* 0x040fe200078e026b */
[----:B------:R-:W-:Y:S01]  /*3520*/  IABS R110, R4 ;  /* 0x00000004006e7213 */ /* 0x000fe20000000000 */
        /* <DEDUP_REMOVED lines=9> */
[----:B------:R-:W-:Y:S01]  /*35c0*/  IMAD R109, R251, R113, R109 ;  /* 0x00000071fb6d7224 */ /* 0x000fe200078e026d */
[C---:B--2---:R-:W-:Y:S01]  /*35d0*/  LOP3.LUT R4, R2.reuse, 0xf2, RZ, 0xfc, !PT ;  /* 0x000000f202047812 */ /* 0x044fe200078efcff */
[----:B------:R-:W-:Y:S01]  /*35e0*/  IMAD.MOV R115, RZ, RZ, -R115 ;  /* 0x000000ffff737224 */ /* 0x000fe200078e0a73 */
[----:B---3--:R-:W-:Y:S01]  /*35f0*/  LOP3.LUT R3, R2, 0xf4, RZ, 0xfc, !PT ;  /* 0x000000f402037812 */ /* 0x008fe200078efcff */
[----:B------:R-:W-:-:S04]  /*3600*/  IMAD.HI.U32 R114, R6, R112, RZ ;  /* 0x0000007006727227 */ /* 0x000fc800078e00ff */
[----:B------:R-:W-:Y:S01]  /*3610*/  IMAD.MOV R114, RZ, RZ, -R114 ;  /* 0x000000ffff727224 */ /* 0x000fe200078e0a72 */
[----:B-1----:R-:W-:Y:S01]  /*3620*/  LOP3.LUT R0, R2, 0xee, RZ, 0xfc, !PT ;  /* 0x000000ee02007812 */ /* 0x002fe200078efcff */
[----:B------:R-:W-:-:S03]  /*3630*/  IMAD.HI.U32 R116, R6, R110, RZ ;  /* 0x0000006e06747227 */ /* 0x000fc600078e00ff */
[----:B------:R-:W-:Y:S01]  /*3640*/  IABS R113, R0 ;  /* 0x0000000000717213 */ /* 0x000fe20000000000 */
[----:B------:R1:W-:Y:S01]  /*3650*/  STL [R1+0xee4], R0 ;  /* 0x000ee40001007387 */ /* 0x0003e20000100800 */
[C---:B------:R-:W-:Y:S02]  /*3660*/  IMAD R112, R251.reuse, R114, R112 ;  /* 0x00000072fb707224 */ /* 0x040fe400078e0270 */
[----:B------:R-:W-:Y:S01]  /*3670*/  IMAD R111, R251, R115, R111 ;  /* 0x00000073fb6f7224 */ /* 0x000fe200078e026f */
[----:B------:R-:W-:Y:S01]  /*3680*/  IABS R115, R4 ;  /* 0x0000000400737213 */ /* 0x000fe20000000000 */
[----:B------:R-:W-:-:S04]  /*3690*/  IMAD.HI.U32 R119, R6, R113, RZ ;  /* 0x0000007106777227 */ /* 0x000fc800078e00ff */
[----:B------:R-:W-:Y:S01]  /*36a0*/  IMAD.MOV R119, RZ, RZ, -R119 ;  /* 0x000000ffff777224 */ /* 0x000fe200078e0a77 */
[----:B-1----:R-:W-:Y:S01]  /*36b0*/  LOP3.LUT R0, R2, 0xf0, RZ, 0xfc, !PT ;  /* 0x000000f002007812 */ /* 0x002fe200078efcff */
[----:B------:R-:W-:Y:S02]  /*36c0*/  IMAD.MOV R116, RZ, RZ, -R116 ;  /* 0x000000ffff747224 */ /* 0x000fe400078e0a74 */
[C---:B------:R-:W-:Y:S01]  /*36d0*/  IMAD R113, R251.reuse, R119, R113 ;  /* 0x00000077fb717224 */ /* 0x040fe200078e0271 */
[----:B------:R-:W-:Y:S01]  /*36e0*/  IABS R114, R0 ;  /* 0x0000000000727213 */ /* 0x000fe20000000000 */
[----:B------:R1:W-:Y:S01]  /*36f0*/  STL [R1+0xecc], R0 ;  /* 0x000ecc0001007387 */ /* 0x0003e20000100800 */
[----:B------:R-:W-:Y:S01]  /*3700*/  IMAD R110, R251, R116, R110 ;  /* 0x00000074fb6e7224 */ /* 0x000fe200078e026e */
[----:B------:R-:W-:Y:S01]  /*3710*/  IABS R116, R3 ;  /* 0x0000000300747213 */ /* 0x000fe20000000000 */
        /* <DEDUP_REMOVED lines=13> */
[----:B------:R-:W-:-:S03]  /*37f0*/  IMAD.HI.U32 R119, R6, R117, RZ ;  /* 0x0000007506777227 */ /* 0x000fc600078e00ff */
        /* <DEDUP_REMOVED lines=16> */
[----:B------:R2:W-:Y:S01]  /*3900*/  STL [R1+0xec0], R4 ;  /* 0x000ec00401007387 */ /* 0x0005e20000100800 */
[----:B------:R-:W-:Y:S01]  /*3910*/  IMAD.HI.U32 R123, R6, R119, RZ ;  /* 0x00000077067b7227 */ /* 0x000fe200078e00ff */
[----:B------:R-:W-:Y:S02]  /*3920*/  IABS R120, R4 ;  /* 0x0000000400787213 */ /* 0x000fe40000000000 */
[----:B------:R3:W-:Y:S01]  /*3930*/  STL [R1+0xec8], R3 ;  /* 0x000ec80301007387 */ /* 0x0007e20000100800 */
[----:B------:R-:W-:Y:S01]  /*3940*/  IMAD.MOV R123, RZ, RZ, -R123 ;  /* 0x000000ffff7b7224 */ /* 0x000fe200078e0a7b */
[----:B-1----:R-:W-:Y:S01]  /*3950*/  LOP3.LUT R0, R2, 0x100, RZ, 0xfc, !PT ;  /* 0x0000010002007812 */ /* 0x002fe200078efcff */
[----:B------:R-:W-:-:S02]  /*3960*/  IMAD.MOV R125, RZ, RZ, -R125 ;  /* 0x000000ffff7d7224 */ /* 0x000fc400078e0a7d */
[C---:B------:R-:W-:Y:S01]  /*3970*/  IMAD R119, R251.reuse, R123, R119 ;  /* 0x0000007bfb777224 */ /* 0x040fe200078e0277 */
[----:B------:R-:W-:Y:S01]  /*3980*/  IABS R122, R0 ;  /* 0x00000000007a7213 */ /* 0x000fe20000000000 */
[----:B------:R1:W-:Y:S01]  /*3990*/  STL [R1+0xed4], R0 ;  /* 0x000ed40001007387 */ /* 0x0003e20000100800 */
[C---:B--2---:R-:W-:Y:S01]  /*39a0*/  LOP3.LUT R4, R2.reuse, 0x106, RZ, 0xfc, !PT ;  /* 0x0000010602047812 */ /* 0x044fe200078efcff */
[----:B------:R-:W-:Y:S01]  /*39b0*/  IMAD R121, R251, R125, R121 ;  /* 0x0000007dfb797224 */ /* 0x000fe200078e0279 */
[----:B---3--:R-:W-:Y:S01]  /*39c0*/  LOP3.LUT R3, R2, 0x108, RZ, 0xfc, !PT ;  /* 0x0000010802037812 */ /* 0x008fe200078efcff */
[----:B------:R-:W-:Y:S01]  /*39d0*/  IMAD.HI.U32 R124, R6, R122, RZ ;  /* 0x0000007a067c7227 */ /* 0x000fe200078e00ff */
[----:B------:R-:W-:Y:S02]  /*39e0*/  IABS R125, R4 ;  /* 0x00000004007d7213 */ /* 0x000fe40000000000 */
        /* <DEDUP_REMOVED lines=8> */
[----:B------:R-:W-:Y:S02]  /*3a70*/  IMAD.MOV R131, RZ, RZ, -R131 ;  /* 0x000000ffff837224 */ /* 0x000fe400078e0a83 */
[----:B------:R-:W-:Y:S01]  /*3a80*/  IMAD.MOV R126, RZ, RZ, -R126 ;  /* 0x000000ffff7e7224 */ /* 0x000fe200078e0a7e */
[----:B-1----:R-:W-:Y:S01]  /*3a90*/  LOP3.LUT R0, R2, 0x104, RZ, 0xfc, !PT ;  /* 0x0000010402007812 */ /* 0x002fe200078efcff */
[C---:B------:R-:W-:Y:S02]  /*3aa0*/  IMAD R125, R251.reuse, R131, R125 ;  /* 0x00000083fb7d7224 */ /* 0x040fe400078e027d */
[----:B------:R-:W-:Y:S01]  /*3ab0*/  IMAD R120, R251, R126, R120 ;  /* 0x0000007efb787224 */ /* 0x000fe200078e0278 */
[----:B------:R-:W-:Y:S01]  /*3ac0*/  IABS R124, R0 ;  /* 0x00000000007c7213 */ /* 0x000fe20000000000 */
[----:B------:R1:W-:Y:S01]  /*3ad0*/  STL [R1+0xeb0], R0 ;  /* 0x000eb00001007387 */ /* 0x0003e20000100800 */
[----:B------:R-:W-:-:S03]  /*3ae0*/  IMAD.HI.U32 R126, R6, R123, RZ ;  /* 0x0000007b067e7227 */ /* 0x000fc600078e00ff */
[----:B------:R2:W-:Y:S01]  /*3af0*/  STL [R1+0xea4], R4 ;  /* 0x000ea40401007387 */ /* 0x0005e20000100800 */
[----:B------:R-:W-:-:S03]  /*3b00*/  IMAD.HI.U32 R130, R6, R124, RZ ;  /* 0x0000007c06827227 */ /* 0x000fc600078e00ff */
[----:B------:R3:W-:Y:S01]  /*3b10*/  STL [R1+0xeb4], R3 ;  /* 0x000eb40301007387 */ /* 0x0007e20000100800 */
[----:B------:R-:W-:Y:S01]  /*3b20*/  IMAD.MOV R130, RZ, RZ, -R130 ;  /* 0x000000ffff827224 */ /* 0x000fe200078e0a82 */
[C---:B-1----:R-:W-:Y:S01]  /*3b30*/  LOP3.LUT R0, R2.reuse, 0x10a, RZ, 0xfc, !PT ;  /* 0x0000010a02007812 */ /* 0x042fe200078efcff */
[----:B------:R-:W-:Y:S02]  /*3b40*/  IMAD.MOV R126, RZ, RZ, -R126 ;  /* 0x000000ffff7e7224 */ /* 0x000fe400078e0a7e */
[C---:B------:R-:W-:Y:S01]  /*3b50*/  IMAD R124, R251.reuse, R130, R124 ;  /* 0x00000082fb7c7224 */ /* 0x040fe200078e027c */
[----:B------:R-:W-:Y:S01]  /*3b60*/  IABS R129, R0 ;  /* 0x0000000000817213 */ /* 0x000fe20000000000 */
[----:B------:R1:W-:Y:S01]  /*3b70*/  STL [R1+0xeb8], R0 ;  /* 0x000eb80001007387 */ /* 0x0003e20000100800 */
        /* <DEDUP_REMOVED lines=11> */
[----:B------:R-:W-:Y:S02]  /*3c30*/  IMAD.MOV R136, RZ, RZ, -R136 ;  /* 0x000000ffff887224 */ /* 0x000fe400078e0a88 */
[C---:B------:R-:W-:Y:S02]  /*3c40*/  IMAD R129, R251.reuse, R126, R129 ;  /* 0x0000007efb817224 */ /* 0x040fe400078e0281 */
[----:B------:R-:W-:Y:S02]  /*3c50*/  IMAD R132, R251, R136, R132 ;  /* 0x00000088fb847224 */ /* 0x000fe400078e0284 */
[----:B------:R-:W-:Y:S01]  /*3c60*/  IMAD.HI.U32 R126, R6, R130, RZ ;  /* 0x00000082067e7227 */ /* 0x000fe200078e00ff */
[----:B-1----:R-:W-:-:S03]  /*3c70*/  LOP3.LUT R0, R2, 0x10e, RZ, 0xfc, !PT ;  /* 0x0000010e02007812 */ /* 0x002fc600078efcff */
[----:B------:R-:W-:Y:S02]  /*3c80*/  IMAD.MOV R126, RZ, RZ, -R126 ;  /* 0x000000ffff7e7224 */ /* 0x000fe400078e0a7e */
[C---:B------:R-:W-:Y:S01]  /*3c90*/  IMAD.HI.U32 R127, R6.reuse, R128, RZ ;  /* 0x00000080067f7227 */ /* 0x040fe200078e00ff */
[----:B------:R-:W-:Y:S01]  /*3ca0*/  IABS R131, R0 ;  /* 0x0000000000837213 */ /* 0x000fe20000000000 */
[----:B------:R1:W-:Y:S02]  /*3cb0*/  STL [R1+0xe9c], R0 ;  /* 0x000e9c0001007387 */ /* 0x0003e40000100800 */
[----:B------:R-:W-:Y:S02]  /*3cc0*/  IMAD R130, R251, R126, R130 ;  /* 0x0000007efb827224 */ /* 0x000fe400078e0282 */
[----:B------:R-:W-:Y:S01]  /*3cd0*/  IMAD.HI.U32 R135, R6, R131, RZ ;  /* 0x0000008306877227 */ /* 0x000fe200078e00ff */
[----:B------:R2:W-:Y:S03]  /*3ce0*/  STL [R1+0xe94], R4 ;  /* 0x000e940401007387 */ /* 0x0005e60000100800 */
[----:B------:R-:W-:Y:S01]  /*3cf0*/  IMAD.MOV R135, RZ, RZ, -R135 ;  /* 0x000000ffff877224 */ /* 0x000fe200078e0a87 */
[----:B------:R3:W-:Y:S01]  /*3d00*/  STL [R1+0xe90], R3 ;  /* 0x000e900301007387 */ /* 0x0007e20000100800 */
        /* <DEDUP_REMOVED lines=107> */
[----:B------:R-:W-:Y:S02]  /*43c0*/  IMAD R149, R251, R126, R149 ;  /* 0x0000007efb957224 */ /* 0x000fe400078e0295 */
[----:B------:R-:W-:-:S04]  /*43d0*/  IMAD.HI.U32 R126, R6, R150, RZ ;  /* 0x00000096067e7227 */ /* 0x000fc800078e00ff */
[C---:B------:R-:W-:Y:S01]  /*43e0*/  IMAD R152, R251.reuse, R156, R152 ;  /* 0x0000009cfb987224 */ /* 0x040fe200078e0298 */
[----:B-1----:R-:W-:Y:S01]  /*43f0*/  LOP3.LUT R0, R2, 0x136, RZ, 0xfc, !PT ;  /* 0x0000013602007812 */ /* 0x002fe200078efcff */
        /* <DEDUP_REMOVED lines=276> */
[----:B------:R-:W-:Y:S01]  /*5540*/  IMAD.HI.U32 R200, R6, R196, RZ ;  /* 0x000000c406c87227 */ /* 0x000fe200078e00ff */
[----:B------:R-:W-:Y:S02]  /*5550*/  IADD3 R127, -R127, RZ, RZ ;  /* 0x000000ff7f7f7210 */ /* 0x000fe40007ffe1ff */
[----:B------:R3:W-:Y:S01]  /*5560*/  STL [R1+0xcc8], R3 ;  /* 0x000cc80301007387 */ /* 0x0007e20000100800 */
[----:B------:R-:W-:Y:S01]  /*5570*/  IMAD.MOV R200, RZ, RZ, -R200 ;  /* 0x000000ffffc87224 */ /* 0x000fe200078e0ac8 */
[C---:B-1----:R-:W-:Y:S01]  /*5580*/  LOP3.LUT R0, R2.reuse, 0x196, RZ, 0xfc, !PT ;  /* 0x0000019602007812 */ /* 0x042fe200078efcff */
[C---:B------:R-:W-:Y:S02]  /*5590*/  IMAD R193, R251.reuse, R127, R193 ;  /* 0x0000007ffbc17224 */ /* 0x040fe400078e02c1 */
[----:B------:R-:W-:Y:S01]  /*55a0*/  IMAD R196, R251, R200, R196 ;  /* 0x000000c8fbc47224 */ /* 0x000fe200078e02c4 */
[----:B------:R-:W-:Y:S01]  /*55b0*/  IABS R199, R0 ;  /* 0x0000000000c77213 */ /* 0x000fe20000000000 */
[----:B------:R1:W-:Y:S01]  /*55c0*/  STL [R1+0xcc0], R0 ;  /* 0x000cc00001007387 */ /* 0x0003e20000100800 */
[----:B--2---:R-:W-:Y:S01]  /*55d0*/  LOP3.LUT R4, R2, 0x19c, RZ, 0xfc, !PT ;  /* 0x0000019c02047812 */ /* 0x004fe200078efcff */
[----:B------:R-:W-:Y:S01]  /*55e0*/  IMAD.HI.U32 R127, R6, R198, RZ ;  /* 0x000000c6067f7227 */ /* 0x000fe200078e00ff */
[----:B---3--:R-:W-:-:S02]  /*55f0*/  LOP3.LUT R3, R2, 0x19e, RZ, 0xfc, !PT ;  /* 0x0000019e02037812 */ /* 0x008fc400078efcff */
[----:B------:R-:W-:Y:S01]  /*5600*/  IABS R202, R4 ;  /* 0x0000000400ca7213 */ /* 0x000fe20000000000 */
[----:B------:R-:W-:Y:S01]  /*5610*/  IMAD.HI.U32 R126, R6, R199, RZ ;  /* 0x000000c7067e7227 */ /* 0x000fe200078e00ff */
[----:B------:R-:W-:Y:S02]  /*5620*/  IABS R203, R3 ;  /* 0x0000000300cb7213 */ /* 0x000fe40000000000 */
[----:B-1----:R-:W-:Y:S01]  /*5630*/  LOP3.LUT R0, R2, 0x198, RZ, 0xfc, !PT ;  /* 0x0000019802007812 */ /* 0x002fe200078efcff */
[----:B------:R-:W-:Y:S02]  /*5640*/  IMAD.MOV R126, RZ, RZ, -R126 ;  /* 0x000000ffff7e7224 */ /* 0x000fe400078e0a7e */
[----:B------:R-:W-:Y:S01]  /*5650*/  IMAD.HI.U32 R206, R6, R202, RZ ;  /* 0x000000ca06ce7227 */ /* 0x000fe200078e00ff */
[----:B------:R-:W-:Y:S01]  /*5660*/  IABS R200, R0 ;  /* 0x0000000000c87213 */ /* 0x000fe20000000000 */
[----:B------:R1:W-:Y:S02]  /*5670*/  STL [R1+0xcb4], R0 ;  /* 0x000cb40001007387 */ /* 0x0003e40000100800 */
[----:B------:R-:W-:-:S02]  /*5680*/  IMAD R199, R251, R126, R199 ;  /* 0x0000007efbc77224 */ /* 0x000fc400078e02c7 */
[----:B------:R-:W-:-:S04]  /*5690*/  IMAD.HI.U32 R126, R6, R200, RZ ;  /* 0x000000c8067e7227 */ /* 0x000fc800078e00ff */
[----:B------:R-:W-:Y:S01]  /*56a0*/  IMAD.MOV R126, RZ, RZ, -R126 ;  /* 0x000000ffff7e7224 */ /* 0x000fe200078e0a7e */
[----:B-1----:R-:W-:Y:S01]  /*56b0*/  LOP3.LUT R0, R2, 0x19a, RZ, 0xfc, !PT ;  /* 0x0000019a02007812 */ /* 0x002fe200078efcff */
[----:B------:R-:W-:Y:S02]  /*56c0*/  IMAD.MOV R206, RZ, RZ, -R206 ;  /* 0x000000ffffce7224 */ /* 0x000fe400078e0ace */
[C---:B------:R-:W-:Y:S01]  /*56d0*/  IMAD R200, R251.reuse, R126, R200 ;  /* 0x0000007efbc87224 */ /* 0x040fe200078e02c8 */
[----:B------:R-:W-:Y:S01]  /*56e0*/  IABS R201, R0 ;  /* 0x0000000000c97213 */ /* 0x000fe20000000000 */
[----:B------:R1:W-:Y:S01]  /*56f0*/  STL [R1+0xcb0], R0 ;  /* 0x000cb00001007387 */ /* 0x0003e20000100800 */
[----:B------:R-:W-:Y:S02]  /*5700*/  IMAD R202, R251, R206, R202 ;  /* 0x000000cefbca7224 */ /* 0x000fe400078e02ca */
[----:B------:R-:W-:Y:S01]  /*5710*/  IMAD.MOV R127, RZ, RZ, -R127 ;  /* 0x000000ffff7f7224 */ /* 0x000fe200078e0a7f */
[----:B------:R2:W-:Y:S01]  /*5720*/  STL [R1+0xca0], R4 ;  /* 0x000ca00401007387 */ /* 0x0005e20000100800 */
[----:B------:R-:W-:-:S03]  /*5730*/  IMAD.HI.U32 R205, R6, R201, RZ ;  /* 0x000000c906cd7227 */ /* 0x000fc600078e00ff */
        /* <DEDUP_REMOVED lines=176> */
[----:B------:R-:W-:Y:S02]  /*6240*/  IMAD.MOV R127, RZ, RZ, -R127 ;  /* 0x000000ffff7f7224 */ /* 0x000fe400078e0a7f */
[----:B------:R-:W-:Y:S01]  /*6250*/  IMAD R232, R251, R236, R232 ;  /* 0x000000ecfbe87224 */ /* 0x000fe200078e02e8 */
        /* <DEDUP_REMOVED lines=17> */
[----:B------:R-:W-:Y:S01]  /*6370*/  IMAD.MOV R127, RZ, RZ, -R127 ;  /* 0x000000ffff7f7224 */ /* 0x000fe200078e0a7f */
[----:B------:R-:W-:Y:S01]  /*6380*/  IABS R235, R0 ;  /* 0x0000000000eb7213 */ /* 0x000fe20000000000 */
[----:B------:R1:W-:Y:S01]  /*6390*/  STL [R1+0xbb4], R0 ;  /* 0x000bb40001007387 */ /* 0x0003e20000100800 */
[----:B------:R-:W-:-:S02]  /*63a0*/  IMAD R234, R251, R126, R234 ;  /* 0x0000007efbea7224 */ /* 0x000fc400078e02ea */
[----:B------:R-:W-:-:S04]  /*63b0*/  IMAD.HI.U32 R241, R6, R238, RZ ;  /* 0x000000ee06f17227 */ /* 0x000fc800078e00ff */
[----:B------:R-:W-:Y:S01]  /*63c0*/  IMAD.HI.U32 R126, R6, R235, RZ ;  /* 0x000000eb067e7227 */ /* 0x000fe200078e00ff */
[----:B-1----:R-:W-:-:S03]  /*63d0*/  LOP3.LUT R0, R2, 0x1e0, RZ, 0xfc, !PT ;  /* 0x000001e002007812 */ /* 0x002fc600078efcff */
[----:B------:R-:W-:Y:S02]  /*63e0*/  IMAD.MOV R126, RZ, RZ, -R126 ;  /* 0x000000ffff7e7224 */ /* 0x000fe400078e0a7e */
[C---:B------:R-:W-:Y:S01]  /*63f0*/  IMAD R233, R251.reuse, R127, R233 ;  /* 0x0000007ffbe97224 */ /* 0x040fe200078e02e9 */
[----:B------:R-:W-:Y:S01]  /*6400*/  IABS R236, R0 ;  /* 0x0000000000ec7213 */ /* 0x000fe20000000000 */
[----:B------:R1:W-:Y:S01]  /*6410*/  STL [R1+0xbb0], R0 ;  /* 0x000bb00001007387 */ /* 0x0003e20000100800 */
[----:B------:R-:W-:Y:S02]  /*6420*/  IMAD R235, R251, R126, R235 ;  /* 0x0000007efbeb7224 */ /* 0x000fe400078e02eb */
[C---:B------:R-:W-:Y:S01]  /*6430*/  IMAD.HI.U32 R126, R6.reuse, R237, RZ ;  /* 0x000000ed067e7227 */ /* 0x040fe200078e00ff */
[----:B------:R2:W-:Y:S03]  /*6440*/  STL [R1+0xbac], R4 ;  /* 0x000bac0401007387 */ /* 0x0005e60000100800 */
[----:B------:R-:W-:Y:S01]  /*6450*/  IMAD.MOV R242, RZ, RZ, -R126 ;  /* 0x000000fffff27224 */ /* 0x000fe200078e0a7e */
[----:B------:R3:W-:Y:S01]  /*6460*/  STL [R1+0xba8], R3 ;  /* 0x000ba80301007387 */ /* 0x0007e20000100800 */
[----:B------:R-:W-:Y:S01]  /*6470*/  IMAD.HI.U32 R127, R6, R236, RZ ;  /* 0x000000ec067f7227 */ /* 0x000fe200078e00ff */
[----:B-1----:R-:W-:-:S03]  /*6480*/  LOP3.LUT R0, R2, 0x1e6, RZ, 0xfc, !PT ;  /* 0x000001e602007812 */ /* 0x002fc600078efcff */
[----:B------:R-:W-:Y:S01]  /*6490*/  IMAD.MOV R126, RZ, RZ, -R241 ;  /* 0x000000ffff7e7224 */ /* 0x000fe200078e0af1 */
[----:B------:R-:W-:Y:S01]  /*64a0*/  IABS R239, R0 ;  /* 0x0000000000ef7213 */ /* 0x000fe20000000000 */
[----:B------:R1:W-:Y:S01]  /*64b0*/  STL [R1+0xba4], R0 ;  /* 0x000ba40001007387 */ /* 0x0003e20000100800 */
[----:B------:R-:W-:Y:S01]  /*64c0*/  IMAD.MOV R127, RZ, RZ, -R127 ;  /* 0x000000ffff7f7224 */ /* 0x000fe200078e0a7f */
[C---:B--2---:R-:W-:Y:S01]  /*64d0*/  LOP3.LUT R4, R2.reuse, 0x1ec, RZ, 0xfc, !PT ;  /* 0x000001ec02047812 */ /* 0x044fe200078efcff */
[----:B------:R-:W-:Y:S01]  /*64e0*/  IMAD R238, R251, R126, R238 ;  /* 0x0000007efbee7224 */ /* 0x000fe200078e02ee */
[----:B---3--:R-:W-:Y:S01]  /*64f0*/  LOP3.LUT R3, R2, 0x1ee, RZ, 0xfc, !PT ;  /* 0x000001ee02037812 */ /* 0x008fe200078efcff */
[----:B------:R-:W-:-:S04]  /*6500*/  IMAD.HI.U32 R243, R6, R239, RZ ;  /* 0x000000ef06f37227 */ /* 0x000fc800078e00ff */
[C---:B------:R-:W-:Y:S01]  /*6510*/  IMAD R236, R251.reuse, R127, R236 ;  /* 0x0000007ffbec7224 */ /* 0x040fe200078e02ec */
[----:B-1----:R-:W-:Y:S01]  /*6520*/  LOP3.LUT R0, R2, 0x1e8, RZ, 0xfc, !PT ;  /* 0x000001e802007812 */ /* 0x002fe200078efcff */
[C---:B------:R-:W-:Y:S01]  /*6530*/  IMAD R237, R251.reuse, R242, R237 ;  /* 0x000000f2fbed7224 */ /* 0x040fe200078e02ed */
[----:B------:R-:W-:Y:S01]  /*6540*/  IABS R242, R4 ;  /* 0x0000000400f27213 */ /* 0x000fe20000000000 */
[----:B------:R-:W-:Y:S01]  /*6550*/  IMAD.MOV R127, RZ, RZ, -R243 ;  /* 0x000000ffff7f7224 */ /* 0x000fe200078e0af3 */
[----:B------:R-:W-:Y:S01]  /*6560*/  IABS R240, R0 ;  /* 0x0000000000f07213 */ /* 0x000fe20000000000 */
[----:B------:R1:W-:Y:S01]  /*6570*/  STL [R1+0xba0], R0 ;  /* 0x000ba00001007387 */ /* 0x0003e20000100800 */
[----:B------:R-:W-:Y:S01]  /*6580*/  IABS R243, R3 ;  /* 0x0000000300f37213 */ /* 0x000fe20000000000 */
[----:B------:R-:W-:Y:S02]  /*6590*/  IMAD R239, R251, R127, R239 ;  /* 0x0000007ffbef7224 */ /* 0x000fe400078e02ef */
[----:B------:R-:W-:-:S04]  /*65a0*/  IMAD.HI.U32 R126, R6, R240, RZ ;  /* 0x000000f0067e7227 */ /* 0x000fc800078e00ff */
[----:B------:R-:W-:Y:S01]  /*65b0*/  IMAD.MOV R126, RZ, RZ, -R126 ;  /* 0x000000ffff7e7224 */ /* 0x000fe200078e0a7e */
[----:B-1----:R-:W-:-:S04]  /*65c0*/  LOP3.LUT R0, R2, 0x1ea, RZ, 0xfc, !PT ;  /* 0x000001ea02007812 */ /* 0x002fc800078efcff */
[----:B------:R-:W-:Y:S01]  /*65d0*/  IABS R241, R0 ;  /* 0x0000000000f17213 */ /* 0x000fe20000000000 */
[----:B------:R1:W-:Y:S01]  /*65e0*/  STL [R1+0xb9c], R0 ;  /* 0x000b9c0001007387 */ /* 0x0003e20000100800 */
[----:B------:R-:W-:-:S03]  /*65f0*/  IMAD R240, R251, R126, R240 ;  /* 0x0000007efbf07224 */ /* 0x000fc600078e02f0 */
[----:B------:R-:W-:Y:S01]  /*6600*/  IMAD.HI.U32 R245, R6, R241, RZ ;  /* 0x000000f106f57227 */ /* 0x000fe200078e00ff */
[----:B------:R-:W-:Y:S01]  /*6610*/  STL [R1+0xb98], R4 ;  /* 0x000b980401007387 */ /* 0x000fe20000100800 */
[----:B-1----:R-:W-:-:S03]  /*6620*/  LOP3.LUT R0, R2, 0x1f0, RZ, 0xfc, !PT ;  /* 0x000001f002007812 */ /* 0x002fc600078efcff */
[----:B------:R1:W-:Y:S01]  /*6630*/  STL [R1+0xb94], R3 ;  /* 0x000b940301007387 */ /* 0x0003e20000100800 */
[----:B------:R-:W-:Y:S01]  /*6640*/  IABS R244, R0 ;  /* 0x0000000000f47213 */ /* 0x000fe20000000000 */
[----:B------:R-:W-:Y:S02]  /*6650*/  IMAD.HI.U32 R127, R6, R242, RZ ;  /* 0x000000f2067f7227 */ /* 0x000fe400078e00ff */
[----:B------:R2:W-:Y:S02]  /*6660*/  STL [R1+0xb90], R0 ;  /* 0x000b900001007387 */ /* 0x0005e40000100800 */
[----:B------:R-:W-:Y:S02]  /*6670*/  IMAD.MOV R126, RZ, RZ, -R245 ;  /* 0x000000ffff7e7224 */ /* 0x000fe400078e0af5 */
[----:B-1----:R-:W-:Y:S02]  /*6680*/  IMAD R3, R246, 0x40, R247 ;  /* 0x00000040f6037824 */ /* 0x002fe400078e02f7 */
[----:B------:R-:W-:Y:S01]  /*6690*/  IMAD.HI.U32 R245, R6, R243, RZ ;  /* 0x000000f306f57227 */ /* 0x000fe200078e00ff */
[----:B------:R-:W-:Y:S01]  /*66a0*/  LOP3.LUT R4, R2, 0x1f2, RZ, 0xfc, !PT ;  /* 0x000001f202047812 */ /* 0x000fe200078efcff */
[----:B--2---:R-:W2:Y:S02]  /*66b0*/  LDL.LU R0, [R1+0x28] ;  /* 0x0000280001007983 */ /* 0x004ea40000300800 */
[----:B------:R-:W-:-:S02]  /*66c0*/  IMAD.HI.U32 R247, R6, R244, RZ ;  /* 0x000000f406f77227 */ /* 0x000fc400078e00ff */
[----:B------:R-:W3:Y:S02]  /*66d0*/  LDL.LU R250, [R1+0x24] ;  /* 0x0000240001fa7983 */ /* 0x000ee40000300800 */
[----:B------:R-:W-:Y:S02]  /*66e0*/  IMAD.MOV R246, RZ, RZ, -R127 ;  /* 0x000000fffff67224 */ /* 0x000fe400078e0a7f */
[----:B------:R-:W-:Y:S01]  /*66f0*/  IMAD.MOV R127, RZ, RZ, -R245 ;  /* 0x000000ffff7f7224 */ /* 0x000fe200078e0af5 */
[----:B------:R-:W4:Y:S01]  /*6700*/  LDL.LU R249, [R1+0x20] ;  /* 0x0000200001f97983 */ /* 0x000f220000300800 */
[C---:B------:R-:W-:Y:S01]  /*6710*/  IMAD R241, R251.reuse, R126, R241 ;  /* 0x0000007efbf17224 */ /* 0x040fe200078e02f1 */
[----:B------:R-:W-:Y:S01]  /*6720*/  IABS R126, R3 ;  /* 0x00000003007e7213 */ /* 0x000fe20000000000 */
[----:B------:R-:W-:Y:S01]  /*6730*/  IMAD.MOV R245, RZ, RZ, -R247 ;  /* 0x000000fffff57224 */ /* 0x000fe200078e0af7 */
[----:B------:R1:W-:Y:S01]  /*6740*/  STL [R1+0xaec], R3 ;  /* 0x000aec0301007387 */ /* 0x0003e20000100800 */
[----:B------:R-:W-:-:S02]  /*6750*/  IMAD R243, R251, R127, R243 ;  /* 0x0000007ffbf37224 */ /* 0x000fc400078e02f3 */
[C---:B------:R-:W-:Y:S01]  /*6760*/  IMAD R244, R251.reuse, R245, R244 ;  /* 0x000000f5fbf47224 */ /* 0x040fe200078e02f4 */
[----:B------:R-:W-:Y:S01]  /*6770*/  IABS R245, R4 ;  /* 0x0000000400f57213 */ /* 0x000fe20000000000 */
[----:B------:R-:W-:Y:S01]  /*6780*/  IMAD.HI.U32 R127, R248, R126, RZ ;  /* 0x0000007ef87f7227 */ /* 0x000fe200078e00ff */
[----:B------:R1:W-:Y:S03]  /*6790*/  STL [R1+0xb8c], R4 ;  /* 0x000b8c0401007387 */ /* 0x0003e60000100800 */
[----:B------:R-:W-:Y:S01]  /*67a0*/  IMAD R242, R251, R246, R242 ;  /* 0x000000f6fbf27224 */ /* 0x000fe200078e02f2 */
[----:B-1----:R-:W-:Y:S01]  /*67b0*/  LOP3.LUT R3, R2, 0x1f4, RZ, 0xfc, !PT ;  /* 0x000001f402037812 */ /* 0x002fe200078efcff */
[----:B------:R-:W4:Y:S01]  /*67c0*/  LDL.LU R5, [R1+0x18] ;  /* 0x0000180001057983 */ /* 0x000f220000300800 */
[----:B------:R-:W-:Y:S02]  /*67d0*/  IMAD.MOV R127, RZ, RZ, -R127 ;  /* 0x000000ffff7f7224 */ /* 0x000fe400078e0a7f */
[----:B------:R-:W-:Y:S01]  /*67e0*/  IMAD.HI.U32 R248, R6, R245, RZ ;  /* 0x000000f506f87227 */ /* 0x000fe200078e00ff */
[----:B------:R-:W4:Y:S01]  /*67f0*/  LDL.LU R7, [R1+0x14] ;  /* 0x0000140001077983 */ /* 0x000f220000300800 */
[----:B------:R-:W-:-:S02]  /*6800*/  LOP3.LUT R4, R2, 0x1f6, RZ, 0xfc, !PT ;  /* 0x000001f602047812 */ /* 0x000fc400078efcff */
[----:B------:R-:W-:Y:S01]  /*6810*/  IABS R246, R3 ;  /* 0x0000000300f67213 */ /* 0x000fe20000000000 */
[----:B------:R1:W-:Y:S01]  /*6820*/  STL [R1+0xb88], R3 ;  /* 0x000b880301007387 */ /* 0x0003e20000100800 */
[----:B------:R-:W-:-:S03]  /*6830*/  IABS R247, R4 ;  /* 0x0000000400f77213 */ /* 0x000fc60000000000 */
[----:B------:R-:W4:Y:S04]  /*6840*/  LDL.LU R8, [R1+0x10] ;  /* 0x0000100001087983 */ /* 0x000f280000300800 */
[----:B-1----:R-:W4:Y:S04]  /*6850*/  LDL.LU R3, [R1+0xc] ;  /* 0x00000c0001037983 */ /* 0x002f280000300800 */
[----:B------:R1:W-:Y:S02]  /*6860*/  STL [R1+0xb84], R4 ;  /* 0x000b840401007387 */ /* 0x0003e40000100800 */
[----:B-1----:R-:W-:-:S02]  /*6870*/  IMAD R4, R252, R127, R126 ;  /* 0x0000007ffc047224 */ /* 0x002fc400078e027e */
[----:B------:R-:W-:Y:S02]  /*6880*/  IMAD.MOV R126, RZ, RZ, -R248 ;  /* 0x000000ffff7e7224 */ /* 0x000fe400078e0af8 */
[----:B------:R-:W4:Y:S01]  /*6890*/  LDL.LU R248, [R1+0x1c] ;  /* 0x00001c0001f87983 */ /* 0x000f220000300800 */
[----:B------:R-:W-:Y:S01]  /*68a0*/  ISETP.GT.U32.AND P3, PT, R251, R25, PT ;  /* 0x00000019fb00720c */ /* 0x000fe20003f64070 */
[----:B------:R-:W-:Y:S01]  /*68b0*/  IMAD.HI.U32 R127, R6, R246, RZ ;  /* 0x000000f6067f7227 */ /* 0x000fe200078e00ff */
[----:B------:R-:W-:-:S03]  /*68c0*/  ISETP.GT.U32.AND P4, PT, R252, R4, PT ;  /* 0x00000004fc00720c */ /* 0x000fc60003f84070 */
[----:B------:R-:W-:-:S08]  /*68d0*/  IMAD.MOV R127, RZ, RZ, -R127 ;  /* 0x000000ffff7f7224 */ /* 0x000fd000078e0a7f */
[----:B------:R-:W-:Y:S02]  /*68e0*/  @!P3 IMAD.IADD R25, R25, 0x1, -R251 ;  /* 0x000000011919b824 */ /* 0x000fe400078e0afb */
[----:B------:R-:W-:Y:S02]  /*68f0*/  @!P4 IMAD.IADD R4, R4, 0x1, -R252 ;  /* 0x000000010404c824 */ /* 0x000fe400078e0afc */
[C---:B------:R-:W-:Y:S02]  /*6900*/  IMAD R246, R251.reuse, R127, R246 ;  /* 0x0000007ffbf67224 */ /* 0x040fe400078e02f6 */
[----:B------:R-:W4:Y:S04]  /*6910*/  LDL.LU R127, [R1+0x8] ;  /* 0x00000800017f7983 */ /* 0x000f280000300800 */
[----:B------:R1:W-:Y:S04]  /*6920*/  STL [R1+0x2c], R4 ;  /* 0x00002c0401007387 */ /* 0x0003e80000100800 */
[----:B-1----:R-:W4:Y:S01]  /*6930*/  LDL.LU R4, [R1+0x1090] ;  /* 0x0010900001047983 */ /* 0x002f220000300800 */
[----:B--2---:R-:W-:-:S02]  /*6940*/  ISETP.GT.U32.AND P0, PT, R251, R0, PT ;  /* 0x00000000fb00720c */ /* 0x004fc40003f04070 */
[C---:B---3--:R-:W-:Y:S02]  /*6950*/  ISETP.GT.U32.AND P1, PT, R251.reuse, R250, PT ;  /* 0x000000fafb00720c */ /* 0x048fe40003f24070 */
[----:B----4-:R-:W-:-:S09]  /*6960*/  ISETP.GT.U32.AND P5, PT, R251, R249, PT ;  /* 0x000000f9fb00720c */ /* 0x010fd20003fa4070 */
[--C-:B------:R-:W-:Y:S02]  /*6970*/  @!P0 IMAD.IADD R0, R0, 0x1, -R251.reuse ;  /* 0x0000000100008824 */ /* 0x100fe400078e0afb */
[----:B------:R-:W-:-:S03]  /*6980*/  @!P1 IMAD.IADD R250, R250, 0x1, -R251 ;  /* 0x00000001fafa9824 */ /* 0x000fc600078e0afb */
[----:B------:R-:W-:Y:S01]  /*6990*/  ISETP.GT.U32.AND P1, PT, R251, R0, PT ;  /* 0x00000000fb00720c */ /* 0x000fe20003f24070 */
[----:B------:R-:W-:Y:S01]  /*69a0*/  @!P5 IMAD.IADD R249, R249, 0x1, -R251 ;  /* 0x00000001f9f9d824 */ /* 0x000fe200078e0afb */
[C---:B------:R-:W-:Y:S02]  /*69b0*/  ISETP.GT.U32.AND P0, PT, R251.reuse, R250, PT ;  /* 0x000000fafb00720c */ /* 0x040fe40003f04070 */
[C---:B------:R-:W-:Y:S02]  /*69c0*/  ISETP.GT.U32.AND P5, PT, R251.reuse, R5, PT ;  /* 0x00000005fb00720c */ /* 0x040fe40003fa4070 */
[C---:B------:R-:W-:Y:S02]  /*69d0*/  ISETP.GT.U32.AND P6, PT, R251.reuse, R249, PT ;  /* 0x000000f9fb00720c */ /* 0x040fe40003fc4070 */
[----:B------:R-:W-:-:S05]  /*69e0*/  ISETP.GT.U32.AND P3, PT, R251, R7, PT ;  /* 0x00000007fb00720c */ /* 0x000fca0003f64070 */
[--C-:B------:R-:W-:Y:S02]  /*69f0*/  @!P1 IMAD.IADD R0, R0, 0x1, -R251.reuse ;  /* 0x0000000100009824 */ /* 0x100fe400078e0afb */
[--C-:B------:R-:W-:Y:S01]  /*6a00*/  @!P0 IMAD.IADD R250, R250, 0x1, -R251.reuse ;  /* 0x00000001fafa8824 */ /* 0x100fe200078e0afb */
[----:B------:R-:W-:Y:S01]  /*6a10*/  ISETP.GT.U32.AND P2, PT, R251, R248, PT ;  /* 0x000000f8fb00720c */ /* 0x000fe20003f44070 */
[----:B------:R-:W-:Y:S01]  /*6a20*/  @!P5 IMAD.IADD R5, R5, 0x1, -R251 ;  /* 0x000000010505d824 */ /* 0x000fe200078e0afb */
[----:B------:R-:W-:-:S11]  /*6a30*/  ISETP.GT.U32.AND P1, PT, R251, R3, PT ;  /* 0x00000003fb00720c */ /* 0x000fd60003f24070 */
[----:B------:R-:W-:Y:S01]  /*6a40*/  @!P2 IMAD.IADD R248, R248, 0x1, -R251 ;  /* 0x00000001f8f8a824 */ /* 0x000fe200078e0afb */
[----:B------:R-:W-:-:S04]  /*6a50*/  ISETP.GT.U32.AND P2, PT, R251, R8, PT ;  /* 0x00000008fb00720c */ /* 0x000fc80003f44070 */
[----:B------:R-:W-:Y:S01]  /*6a60*/  ISETP.GT.U32.AND P4, PT, R251, R248, PT ;  /* 0x000000f8fb00720c */ /* 0x000fe20003f84070 */
[----:B------:R1:W-:Y:S01]  /*6a70*/  STL [R1+0x28], R0 ;  /* 0x0000280001007387 */ /* 0x0003e20000100800 */
[--C-:B------:R-:W-:Y:S02]  /*6a80*/  @!P6 IMAD.IADD R249, R249, 0x1, -R251.reuse ;  /* 0x00000001f9f9e824 */ /* 0x100fe400078e0afb */
[--C-:B------:R-:W-:Y:S01]  /*6a90*/  @!P3 IMAD.IADD R7, R7, 0x1, -R251.reuse ;  /* 0x000000010707b824 */ /* 0x100fe200078e0afb */
[C---:B------:R-:W-:Y:S01]  /*6aa0*/  ISETP.GT.U32.AND P6, PT, R251.reuse, R5, PT ;  /* 0x00000005fb00720c */ /* 0x040fe20003fc4070 */
[----:B-1----:R-:W2:Y:S04]  /*6ab0*/  LDL.LU R0, [R1+0x108c] ;  /* 0x00108c0001007983 */ /* 0x002ea80000300800 */
[----:B------:R1:W-:Y:S03]  /*6ac0*/  STL [R1+0x24], R250 ;  /* 0x000024fa01007387 */ /* 0x0003e60000100800 */
[--C-:B------:R-:W-:Y:S01]  /*6ad0*/  @!P4 IMAD.IADD R248, R248, 0x1, -R251.reuse ;  /* 0x00000001f8f8c824 */ /* 0x100fe200078e0afb */
[----:B------:R-:W-:Y:S01]  /*6ae0*/  ISETP.GT.U32.AND P4, PT, R251, R7, PT ;  /* 0x00000007fb00720c */ /* 0x000fe20003f84070 */
[--C-:B------:R-:W-:Y:S01]  /*6af0*/  @!P2 IMAD.IADD R8, R8, 0x1, -R251.reuse ;  /* 0x000000010808a824 */ /* 0x100fe200078e0afb */
[----:B-1----:R-:W3:Y:S04]  /*6b00*/  LDL.LU R250, [R1+0x1088] ;  /* 0x0010880001fa7983 */ /* 0x002ee80000300800 */
[----:B------:R1:W-:Y:S01]  /*6b10*/  STL [R1+0x20], R249 ;  /* 0x000020f901007387 */ /* 0x0003e20000100800 */
[----:B------:R-:W-:Y:S01]  /*6b20*/  @!P1 IMAD.IADD R3, R3, 0x1, -R251 ;  /* 0x0000000103039824 */ /* 0x000fe200078e0afb */
[----:B------:R-:W-:-:S02]  /*6b30*/  ISETP.GT.U32.AND P1, PT, R251, R8, PT ;  /* 0x00000008fb00720c */ /* 0x000fc40003f24070 */
[----:B-1----:R-:W4:Y:S01]  /*6b40*/  LDL.LU R249, [R1+0x1084] ;  /* 0x0010840001f97983 */ /* 0x002f220000300800 */
[----:B------:R-:W-:-:S03]  /*6b50*/  @!P6 IMAD.IADD R5, R5, 0x1, -R251 ;  /* 0x000000010505e824 */ /* 0x000fc600078e0afb */
[----:B------:R1:W-:Y:S01]  /*6b60*/  STL [R1+0x1c], R248 ;  /* 0x00001cf801007387 */ /* 0x0003e20000100800 */
[----:B------:R-:W-:-:S03]  /*6b70*/  @!P4 IMAD.IADD R7, R7, 0x1, -R251 ;  /* 0x000000010707c824 */ /* 0x000fc600078e0afb */
[----:B------:R1:W-:Y:S02]  /*6b80*/  STL [R1+0x18], R5 ;  /* 0x0000180501007387 */ /* 0x0003e40000100800 */
[----:B-1----:R-:W-:Y:S01]  /*6b90*/  LOP3.LUT R248, R2, 0x1f8, RZ, 0xfc, !PT ;  /* 0x000001f802f87812 */ /* 0x002fe200078efcff */
[----:B------:R-:W-:Y:S01]  /*6ba0*/  @!P1 IMAD.IADD R8, R8, 0x1, -R251 ;  /* 0x0000000108089824 */ /* 0x000fe200078e0afb */
[----:B------:R-:W4:Y:S04]  /*6bb0*/  LDL.LU R5, [R1+0x1080] ;  /* 0x0010800001057983 */ /* 0x000f280000300800 */
[----:B------:R-:W-:Y:S04]  /*6bc0*/  STL [R1+0xb80], R248 ;  /* 0x000b80f801007387 */ /* 0x000fe80000100800 */
[----:B------:R1:W-:Y:S04]  /*6bd0*/  STL [R1+0x14], R7 ;  /* 0x0000140701007387 */ /* 0x0003e80000100800 */
[----:B-1----:R-:W4:Y:S04]  /*6be0*/  LDL.LU R7, [R1+0x107c] ;  /* 0x00107c0001077983 */ /* 0x002f280000300800 */
[----:B------:R1:W-:Y:S04]  /*6bf0*/  STL [R1+0x10], R8 ;  /* 0x0000100801007387 */ /* 0x0003e80000100800 */
[----:B-1----:R-:W4:Y:S01]  /*6c00*/  LDL.LU R8, [R1+0x1078] ;  /* 0x0010780001087983 */ /* 0x002f220000300800 */
[----:B------:R-:W-:-:S13]  /*6c10*/  ISETP.GT.U32.AND P0, PT, R251, R127, PT ;  /* 0x0000007ffb00720c */ /* 0x000fda0003f04070 */
[----:B------:R-:W-:Y:S01]  /*6c20*/  @!P0 IMAD.IADD R127, R127, 0x1, -R251 ;  /* 0x000000017f7f8824 */ /* 0x000fe200078e0afb */
[----:B------:R-:W-:-:S04]  /*6c30*/  ISETP.GT.U32.AND P0, PT, R251, R3, PT ;  /* 0x00000003fb00720c */ /* 0x000fc80003f04070 */
[----:B------:R-:W-:-:S09]  /*6c40*/  ISETP.GT.U32.AND P6, PT, R251, R127, PT ;  /* 0x0000007ffb00720c */ /* 0x000fd20003fc4070 */
[----:B------:R-:W-:-:S04]  /*6c50*/  @!P0 IMAD.IADD R3, R3, 0x1, -R251 ;  /* 0x0000000103038824 */ /* 0x000fc800078e0afb */
[----:B------:R-:W-:Y:S01]  /*6c60*/  @!P6 IMAD.IADD R127, R127, 0x1, -R251 ;  /* 0x000000017f7fe824 */ /* 0x000fe200078e0afb */
[C---:B--2---:R-:W-:Y:S02]  /*6c70*/  ISETP.GT.U32.AND P2, PT, R251.reuse, R0, PT ;  /* 0x00000000fb00720c */ /* 0x044fe40003f44070 */
[C---:B---3--:R-:W-:Y:S02]  /*6c80*/  ISETP.GT.U32.AND P5, PT, R251.reuse, R250, PT ;  /* 0x000000fafb00720c */ /* 0x048fe40003fa4070 */
[----:B----4-:R-:W-:-:S11]  /*6c90*/  ISETP.GT.U32.AND P3, PT, R251, R249, PT ;  /* 0x000000f9fb00720c */ /* 0x010fd60003f64070 */
[--C-:B------:R-:W-:Y:S01]  /*6ca0*/  @!P5 IMAD.IADD R250, R250, 0x1, -R251.reuse ;  /* 0x00000001fafad824 */ /* 0x100fe200078e0afb */
[----:B------:R-:W-:Y:S01]  /*6cb0*/  ISETP.GT.U32.AND P5, PT, R251, R4, PT ;  /* 0x00000004fb00720c */ /* 0x000fe20003fa4070 */
[--C-:B------:R-:W-:Y:S02]  /*6cc0*/  @!P2 IMAD.IADD R0, R0, 0x1, -R251.reuse ;  /* 0x000000010000a824 */ /* 0x100fe400078e0afb */
[----:B------:R-:W-:Y:S01]  /*6cd0*/  @!P3 IMAD.IADD R249, R249, 0x1, -R251 ;  /* 0x00000001f9f9b824 */ /* 0x000fe200078e0afb */
[----:B------:R-:W-:-:S04]  /*6ce0*/  ISETP.GT.U32.AND P3, PT, R251, R250, PT ;  /* 0x000000fafb00720c */ /* 0x000fc80003f64070 */
[C---:B------:R-:W-:Y:S02]  /*6cf0*/  ISETP.GT.U32.AND P4, PT, R251.reuse, R249, PT ;  /* 0x000000f9fb00720c */ /* 0x040fe40003f84070 */
[C---:B------:R-:W-:Y:S02]  /*6d00*/  ISETP.GT.U32.AND P1, PT, R251.reuse, R5, PT ;  /* 0x00000005fb00720c */ /* 0x040fe40003f24070 */
[----:B------:R-:W-:Y:S01]  /*6d10*/  ISETP.GT.U32.AND P2, PT, R251, R0, PT ;  /* 0x00000000fb00720c */ /* 0x000fe20003f44070 */
[----:B------:R-:W-:-:S04]  /*6d20*/  @!P5 IMAD.IADD R4, R4, 0x1, -R251 ;  /* 0x000000010404d824 */ /* 0x000fc800078e0afb */
[--C-:B------:R-:W-:Y:S01]  /*6d30*/  @!P3 IMAD.IADD R250, R250, 0x1, -R251.reuse ;  /* 0x00000001fafab824 */ /* 0x100fe200078e0afb */
[C---:B------:R-:W-:Y:S02]  /*6d40*/  ISETP.GT.U32.AND P0, PT, R251.reuse, R7, PT ;  /* 0x00000007fb00720c */ /* 0x040fe40003f04070 */
[----:B------:R-:W-:Y:S01]  /*6d50*/  ISETP.GT.U32.AND P3, PT, R251, R9, PT ;  /* 0x00000009fb00720c */ /* 0x000fe20003f64070 */
[--C-:B------:R-:W-:Y:S01]  /*6d60*/  @!P4 IMAD.IADD R249, R249, 0x1, -R251.reuse ;  /* 0x00000001f9f9c824 */ /* 0x100fe200078e0afb */
[----:B------:R-:W-:Y:S01]  /*6d70*/  ISETP.GT.U32.AND P5, PT, R251, R4, PT ;  /* 0x00000004fb00720c */ /* 0x000fe20003fa4070 */
[----:B------:R-:W-:Y:S01]  /*6d80*/  @!P1 IMAD.IADD R5, R5, 0x1, -R251 ;  /* 0x0000000105059824 */ /* 0x000fe200078e0afb */
[----:B------:R-:W-:-:S07]  /*6d90*/  ISETP.GT.U32.AND P6, PT, R251, R8, PT ;  /* 0x00000008fb00720c */ /* 0x000fce0003fc4070 */
[--C-:B------:R-:W-:Y:S01]  /*6da0*/  @!P0 IMAD.IADD R7, R7, 0x1, -R251.reuse ;  /* 0x0000000107078824 */ /* 0x100fe200078e0afb */
[C---:B------:R-:W-:Y:S01]  /*6db0*/  ISETP.GT.U32.AND P4, PT, R251.reuse, R10, PT ;  /* 0x0000000afb00720c */ /* 0x040fe20003f84070 */
[--C-:B------:R-:W-:Y:S01]  /*6dc0*/  @!P2 IMAD.IADD R0, R0, 0x1, -R251.reuse ;  /* 0x000000010000a824 */ /* 0x100fe200078e0afb */
[C---:B------:R-:W-:Y:S02]  /*6dd0*/  ISETP.GT.U32.AND P2, PT, R251.reuse, R5, PT ;  /* 0x00000005fb00720c */ /* 0x040fe40003f44070 */
[C---:B------:R-:W-:Y:S02]  /*6de0*/  ISETP.GT.U32.AND P0, PT, R251.reuse, R7, PT ;  /* 0x00000007fb00720c */ /* 0x040fe40003f04070 */
[----:B------:R-:W-:Y:S01]  /*6df0*/  ISETP.GT.U32.AND P1, PT, R251, R11, PT ;  /* 0x0000000bfb00720c */ /* 0x000fe20003f24070 */
[----:B------:R-:W-:Y:S01]  /*6e00*/  @!P3 IMAD.IADD R9, R9, 0x1, -R251 ;  /* 0x000000010909b824 */ /* 0x000fe200078e0afb */
[----:B------:R-:W-:Y:S02]  /*6e10*/  @!P6 IADD3 R8, R8, -R251, RZ ;  /* 0x800000fb0808e210 */ /* 0x000fe40007ffe0ff */
[----:B------:R-:W-:-:S02]  /*6e20*/  ISETP.GT.U32.AND P6, PT, R251, R12, PT ;  /* 0x0000000cfb00720c */ /* 0x000fc40003fc4070 */
[C---:B------:R-:W-:Y:S01]  /*6e30*/  ISETP.GT.U32.AND P3, PT, R251.reuse, R13, PT ;  /* 0x0000000dfb00720c */ /* 0x040fe20003f64070 */
[--C-:B------:R-:W-:Y:S01]  /*6e40*/  @!P5 IMAD.IADD R4, R4, 0x1, -R251.reuse ;  /* 0x000000010404d824 */ /* 0x100fe200078e0afb */
[----:B------:R-:W-:Y:S01]  /*6e50*/  ISETP.GT.U32.AND P5, PT, R251, R8, PT ;  /* 0x00000008fb00720c */ /* 0x000fe20003fa4070 */
[--C-:B------:R-:W-:Y:S02]  /*6e60*/  @!P4 IMAD.IADD R10, R10, 0x1, -R251.reuse ;  /* 0x000000010a0ac824 */ /* 0x100fe400078e0afb */
[--C-:B------:R-:W-:Y:S02]  /*6e70*/  @!P2 IMAD.IADD R5, R5, 0x1, -R251.reuse ;  /* 0x000000010505a824 */ /* 0x100fe400078e0afb */
[--C-:B------:R-:W-:Y:S01]  /*6e80*/  @!P0 IMAD.IADD R7, R7, 0x1, -R251.reuse ;  /* 0x0000000107078824 */ /* 0x100fe200078e0afb */
[----:B------:R-:W-:Y:S01]  /*6e90*/  ISETP.GT.U32.AND P2, PT, R251, R10, PT ;  /* 0x0000000afb00720c */ /* 0x000fe20003f44070 */
[--C-:B------:R-:W-:Y:S01]  /*6ea0*/  @!P1 IMAD.IADD R11, R11, 0x1, -R251.reuse ;  /* 0x000000010b0b9824 */ /* 0x100fe200078e0afb */
[C---:B------:R-:W-:Y:S01]  /*6eb0*/  ISETP.GT.U32.AND P0, PT, R251.reuse, R15, PT ;  /* 0x0000000ffb00720c */ /* 0x040fe20003f04070 */
[----:B------:R-:W-:Y:S01]  /*6ec0*/  @!P6 IMAD.IADD R12, R12, 0x1, -R251 ;  /* 0x000000010c0ce824 */ /* 0x000fe200078e0afb */
[----:B------:R-:W-:-:S02]  /*6ed0*/  ISETP.GT.U32.AND P4, PT, R251, R9, PT ;  /* 0x00000009fb00720c */ /* 0x000fc40003f84070 */
[----:B------:R-:W-:Y:S01]  /*6ee0*/  ISETP.GT.U32.AND P1, PT, R251, R14, PT ;  /* 0x0000000efb00720c */ /* 0x000fe20003f24070 */
[--C-:B------:R-:W-:Y:S01]  /*6ef0*/  @!P3 IMAD.IADD R13, R13, 0x1, -R251.reuse ;  /* 0x000000010d0db824 */ /* 0x100fe200078e0afb */
[C---:B------:R-:W-:Y:S01]  /*6f00*/  ISETP.GT.U32.AND P3, PT, R251.reuse, R12, PT ;  /* 0x0000000cfb00720c */ /* 0x040fe20003f64070 */
[----:B------:R-:W-:Y:S01]  /*6f10*/  @!P5 IMAD.IADD R8, R8, 0x1, -R251 ;  /* 0x000000010808d824 */ /* 0x000fe200078e0afb */
[----:B------:R-:W-:-:S03]  /*6f20*/  ISETP.GT.U32.AND P5, PT, R251, R16, PT ;  /* 0x00000010fb00720c */ /* 0x000fc60003fa4070 */
[--C-:B------:R-:W-:Y:S01]  /*6f30*/  @!P2 IMAD.IADD R10, R10, 0x1, -R251.reuse ;  /* 0x000000010a0aa824 */ /* 0x100fe200078e0afb */
[----:B------:R-:W-:Y:S01]  /*6f40*/  ISETP.GT.U32.AND P2, PT, R251, R17, PT ;  /* 0x00000011fb00720c */ /* 0x000fe20003f44070 */
[--C-:B------:R-:W-:Y:S02]  /*6f50*/  @!P0 IMAD.IADD R15, R15, 0x1, -R251.reuse ;  /* 0x000000010f0f8824 */ /* 0x100fe400078e0afb */
[--C-:B------:R-:W-:Y:S01]  /*6f60*/  @!P4 IMAD.IADD R9, R9, 0x1, -R251.reuse ;  /* 0x000000010909c824 */ /* 0x100fe200078e0afb */
[C---:B------:R-:W-:Y:S01]  /*6f70*/  ISETP.GT.U32.AND P4, PT, R251.reuse, R13, PT ;  /* 0x0000000dfb00720c */ /* 0x040fe20003f84070 */
[--C-:B------:R-:W-:Y:S01]  /*6f80*/  @!P1 IMAD.IADD R14, R14, 0x1, -R251.reuse ;  /* 0x000000010e0e9824 */ /* 0x100fe200078e0afb */
[C---:B------:R-:W-:Y:S01]  /*6f90*/  ISETP.GT.U32.AND P1, PT, R251.reuse, R18, PT ;  /* 0x00000012fb00720c */ /* 0x040fe20003f24070 */
[----:B------:R-:W-:Y:S01]  /*6fa0*/  @!P3 IMAD.IADD R12, R12, 0x1, -R251 ;  /* 0x000000010c0cb824 */ /* 0x000fe200078e0afb */
[C---:B------:R-:W-:Y:S02]  /*6fb0*/  ISETP.GT.U32.AND P6, PT, R251.reuse, R11, PT ;  /* 0x0000000bfb00720c */ /* 0x040fe40003fc4070 */
[----:B------:R-:W-:-:S02]  /*6fc0*/  ISETP.GT.U32.AND P0, PT, R251, R15, PT ;  /* 0x0000000ffb00720c */ /* 0x000fc40003f04070 */
[C---:B------:R-:W-:Y:S01]  /*6fd0*/  ISETP.GT.U32.AND P3, PT, R251.reuse, R19, PT ;  /* 0x00000013fb00720c */ /* 0x040fe20003f64070 */
[--C-:B------:R-:W-:Y:S01]  /*6fe0*/  @!P5 IMAD.IADD R16, R16, 0x1, -R251.reuse ;  /* 0x000000011010d824 */ /* 0x100fe200078e0afb */
[----:B------:R-:W-:Y:S01]  /*6ff0*/  ISETP.GT.U32.AND P5, PT, R251, R21, PT ;  /* 0x00000015fb00720c */ /* 0x000fe20003fa4070 */
[--C-:B------:R-:W-:Y:S01]  /*7000*/  @!P2 IMAD.IADD R17, R17, 0x1, -R251.reuse ;  /* 0x000000011111a824 */ /* 0x100fe200078e0afb */
[----:B------:R-:W-:Y:S01]  /*7010*/  ISETP.GT.U32.AND P2, PT, R251, R22, PT ;  /* 0x00000016fb00720c */ /* 0x000fe20003f44070 */
[--C-:B------:R-:W-:Y:S01]  /*7020*/  @!P4 IMAD.IADD R13, R13, 0x1, -R251.reuse ;  /* 0x000000010d0dc824 */ /* 0x100fe200078e0afb */
[----:B------:R-:W-:Y:S01]  /*7030*/  ISETP.GT.U32.AND P4, PT, R251, R20, PT ;  /* 0x00000014fb00720c */ /* 0x000fe20003f84070 */
[--C-:B------:R-:W-:Y:S02]  /*7040*/  @!P1 IMAD.IADD R18, R18, 0x1, -R251.reuse ;  /* 0x0000000112129824 */ /* 0x100fe400078e0afb */
[--C-:B------:R-:W-:Y:S01]  /*7050*/  @!P6 IMAD.IADD R11, R11, 0x1, -R251.reuse ;  /* 0x000000010b0be824 */ /* 0x100fe200078e0afb */
[----:B------:R-:W-:Y:S01]  /*7060*/  ISETP.GT.U32.AND P6, PT, R251, R14, PT ;  /* 0x0000000efb00720c */ /* 0x000fe20003fc4070 */
[--C-:B------:R-:W-:Y:S01]  /*7070*/  @!P0 IMAD.IADD R15, R15, 0x1, -R251.reuse ;  /* 0x000000010f0f8824 */ /* 0x100fe200078e0afb */
[----:B------:R-:W-:Y:S01]  /*7080*/  ISETP.GT.U32.AND P0, PT, R251, R17, PT ;  /* 0x00000011fb00720c */ /* 0x000fe20003f04070 */
[--C-:B------:R-:W-:Y:S01]  /*7090*/  @!P3 IMAD.IADD R19, R19, 0x1, -R251.reuse ;  /* 0x000000011313b824 */ /* 0x100fe200078e0afb */
[----:B------:R-:W-:Y:S01]  /*70a0*/  ISETP.GT.U32.AND P1, PT, R251, R18, PT ;  /* 0x00000012fb00720c */ /* 0x000fe20003f24070 */
[----:B------:R-:W-:Y:S01]  /*70b0*/  @!P5 IMAD.IADD R21, R21, 0x1, -R251 ;  /* 0x000000011515d824 */ /* 0x000fe200078e0afb */
[----:B------:R-:W-:-:S02]  /*70c0*/  ISETP.GT.U32.AND P3, PT, R251, R23, PT ;  /* 0x00000017fb00720c */ /* 0x000fc40003f64070 */
[C---:B------:R-:W-:Y:S01]  /*70d0*/  ISETP.GT.U32.AND P5, PT, R251.reuse, R19, PT ;  /* 0x00000013fb00720c */ /* 0x040fe20003fa4070 */
[--C-:B------:R-:W-:Y:S01]  /*70e0*/  @!P4 IMAD.IADD R20, R20, 0x1, -R251.reuse ;  /* 0x000000011414c824 */ /* 0x100fe200078e0afb */
[C---:B------:R-:W-:Y:S01]  /*70f0*/  ISETP.GT.U32.AND P4, PT, R251.reuse, R24, PT ;  /* 0x00000018fb00720c */ /* 0x040fe20003f84070 */
[--C-:B------:R-:W-:Y:S01]  /*7100*/  @!P2 IMAD.IADD R22, R22, 0x1, -R251.reuse ;  /* 0x000000011616a824 */ /* 0x100fe200078e0afb */
[C---:B------:R-:W-:Y:S01]  /*7110*/  ISETP.GT.U32.AND P2, PT, R251.reuse, R26, PT ;  /* 0x0000001afb00720c */ /* 0x040fe20003f44070 */
[--C-:B------:R-:W-:Y:S01]  /*7120*/  @!P6 IMAD.IADD R14, R14, 0x1, -R251.reuse ;  /* 0x000000010e0ee824 */ /* 0x100fe200078e0afb */
[----:B------:R-:W-:Y:S01]  /*7130*/  ISETP.GT.U32.AND P6, PT, R251, R16, PT ;  /* 0x00000010fb00720c */ /* 0x000fe20003fc4070 */
[--C-:B------:R-:W-:Y:S01]  /*7140*/  @!P0 IMAD.IADD R17, R17, 0x1, -R251.reuse ;  /* 0x0000000111118824 */ /* 0x100fe200078e0afb */
[C---:B------:R-:W-:Y:S01]  /*7150*/  ISETP.GT.U32.AND P0, PT, R251.reuse, R27, PT ;  /* 0x0000001bfb00720c */ /* 0x040fe20003f04070 */
[--C-:B------:R-:W-:Y:S01]  /*7160*/  @!P1 IMAD.IADD R18, R18, 0x1, -R251.reuse ;  /* 0x0000000112129824 */ /* 0x100fe200078e0afb */
[----:B------:R-:W-:Y:S01]  /*7170*/  ISETP.GT.U32.AND P1, PT, R251, R28, PT ;  /* 0x0000001cfb00720c */ /* 0x000fe20003f24070 */
[--C-:B------:R-:W-:Y:S01]  /*7180*/  @!P3 IMAD.IADD R23, R23, 0x1, -R251.reuse ;  /* 0x000000011717b824 */ /* 0x100fe200078e0afb */
[----:B------:R-:W-:Y:S01]  /*7190*/  ISETP.GT.U32.AND P3, PT, R251, R25, PT ;  /* 0x00000019fb00720c */ /* 0x000fe20003f64070 */
[--C-:B------:R-:W-:Y:S01]  /*71a0*/  @!P5 IMAD.IADD R19, R19, 0x1, -R251.reuse ;  /* 0x000000011313d824 */ /* 0x100fe200078e0afb */
[----:B------:R-:W-:Y:S01]  /*71b0*/  ISETP.GT.U32.AND P5, PT, R251, R22, PT ;  /* 0x00000016fb00720c */ /* 0x000fe20003fa4070 */
[----:B------:R-:W-:-:S02]  /*71c0*/  @!P4 IMAD.IADD R24, R24, 0x1, -R251 ;  /* 0x000000011818c824 */ /* 0x000fc400078e0afb */
[--C-:B------:R-:W-:Y:S01]  /*71d0*/  @!P2 IMAD.IADD R26, R26, 0x1, -R251.reuse ;  /* 0x000000011a1aa824 */ /* 0x100fe200078e0afb */
[C---:B------:R-:W-:Y:S01]  /*71e0*/  ISETP.GT.U32.AND P4, PT, R251.reuse, R21, PT ;  /* 0x00000015fb00720c */ /* 0x040fe20003f84070 */
[--C-:B------:R-:W-:Y:S01]  /*71f0*/  @!P6 IMAD.IADD R16, R16, 0x1, -R251.reuse ;  /* 0x000000011010e824 */ /* 0x100fe200078e0afb */
[----:B------:R-:W-:Y:S01]  /*7200*/  ISETP.GT.U32.AND P6, PT, R251, R20, PT ;  /* 0x00000014fb00720c */ /* 0x000fe20003fc4070 */
[--C-:B------:R-:W-:Y:S01]  /*7210*/  @!P0 IMAD.IADD R27, R27, 0x1, -R251.reuse ;  /* 0x000000011b1b8824 */ /* 0x100fe200078e0afb */
[C---:B------:R-:W-:Y:S01]  /*7220*/  ISETP.GT.U32.AND P2, PT, R251.reuse, R23, PT ;  /* 0x00000017fb00720c */ /* 0x040fe20003f44070 */
[--C-:B------:R-:W-:Y:S01]  /*7230*/  @!P1 IMAD.IADD R28, R28, 0x1, -R251.reuse ;  /* 0x000000011c1c9824 */ /* 0x100fe200078e0afb */
[C---:B------:R-:W-:Y:S02]  /*7240*/  ISETP.GT.U32.AND P0, PT, R251.reuse, R24, PT ;  /* 0x00000018fb00720c */ /* 0x040fe40003f04070 */
[----:B------:R-:W-:Y:S01]  /*7250*/  ISETP.GT.U32.AND P1, PT, R251, R26, PT ;  /* 0x0000001afb00720c */ /* 0x000fe20003f24070 */
        /* <DEDUP_REMOVED lines=34> */
[----:B------:R-:W-:-:S02]  /*7480*/  @!P6 IMAD.IADD R35, R35, 0x1, -R251 ;  /* 0x000000012323e824 */ /* 0x000fc400078e0afb */
        /* <DEDUP_REMOVED lines=9> */
[C---:B------:R-:W-:Y:S02]  /*7520*/  ISETP.GT.U32.AND P5, PT, R251.reuse, R37, PT ;  /* 0x00000025fb00720c */ /* 0x040fe40003fa4070 */
        /* <DEDUP_REMOVED lines=49> */
[----:B------:R-:W-:Y:S02]  /*7840*/  ISETP.GT.U32.AND P1, PT, R251, R48, PT ;  /* 0x00000030fb00720c */ /* 0x000fe40003f24070 */
[----:B------:R-:W-:Y:S01]  /*7850*/  @!P3 IADD3 R43, R43, -R251, RZ ;  /* 0x800000fb2b2bb210 */ /* 0x000fe20007ffe0ff */
[----:B------:R-:W-:Y:S01]  /*7860*/  @!P5 IMAD.IADD R45, R45, 0x1, -R251 ;  /* 0x000000012d2dd824 */ /* 0x000fe200078e0afb */
[----:B------:R-:W-:-:S02]  /*7870*/  ISETP.GT.U32.AND P3, PT, R251, R49, PT ;  /* 0x00000031fb00720c */ /* 0x000fc40003f64070 */
        /* <DEDUP_REMOVED lines=151> */
[----:B------:R-:W-:Y:S01]  /*81f0*/  @!P4 IMAD.IADD R92, R92, 0x1, -R251 ;  /* 0x000000015c5cc824 */ /* 0x000fe200078e0afb */
[----:B------:R-:W-:-:S03]  /*8200*/  ISETP.GT.U32.AND P4, PT, R251, R86, PT ;  /* 0x00000056fb00720c */ /* 0x000fc60003f84070 */
        /* <DEDUP_REMOVED lines=11> */
[----:B------:R-:W-:Y:S01]  /*82c0*/  @!P4 IMAD.IADD R86, R86, 0x1, -R251 ;  /* 0x000000015656c824 */ /* 0x000fe200078e0afb */
[----:B------:R-:W-:-:S02]  /*82d0*/  ISETP.GT.U32.AND P4, PT, R251, R92, PT ;  /* 0x0000005cfb00720c */ /* 0x000fc40003f84070 */
[----:B------:R-:W-:Y:S01]  /*82e0*/  @!P2 IADD3 R88, R88, -R251, RZ ;  /* 0x800000fb5858a210 */ /* 0x000fe20007ffe0ff */
        /* <DEDUP_REMOVED lines=77> */
[C---:B------:R-:W-:Y:S02]  /*87c0*/  ISETP.GT.U32.AND P5, PT, R251.reuse, R109, PT ;  /* 0x0000006dfb00720c */ /* 0x040fe40003fa4070 */
        /* <DEDUP_REMOVED lines=65> */
[----:B------:R-:W-:Y:S01]  /*8be0*/  ISETP.GT.U32.AND P3, PT, R251, R130, PT ;  /* 0x00000082fb00720c */ /* 0x000fe20003f64070 */
[----:B------:R-:W-:Y:S01]  /*8bf0*/  @!P5 IMAD.IADD R123, R123, 0x1, -R251 ;  /* 0x000000017b7bd824 */ /* 0x000fe200078e0afb */
[C---:B------:R-:W-:Y:S01]  /*8c00*/  ISETP.GT.U32.AND P5, PT, R251.reuse, R132, PT ;  /* 0x00000084fb00720c */ /* 0x040fe20003fa4070 */
[----:B------:R-:W-:Y:S02]  /*8c10*/  IMAD R245, R251, R126, R245 ;  /* 0x0000007efbf57224 */ /* 0x000fe400078e02f5 */
[----:B------:R-:W-:Y:S01]  /*8c20*/  IMAD.HI.U32 R126, R6, R247, RZ ;  /* 0x000000f7067e7227 */ /* 0x000fe200078e00ff */
[----:B------:R-:W-:-:S02]  /*8c30*/  IABS R248, R248 ;  /* 0x000000f800f87213 */ /* 0x000fc40000000000 */
[C---:B------:R-:W-:Y:S01]  /*8c40*/  ISETP.GT.U32.AND P6, PT, R251.reuse, R124, PT ;  /* 0x0000007cfb00720c */ /* 0x040fe20003fc4070 */
[--C-:B------:R-:W-:Y:S01]  /*8c50*/  @!P2 IMAD.IADD R120, R120, 0x1, -R251.reuse ;  /* 0x000000017878a824 */ /* 0x100fe200078e0afb */
[C---:B------:R-:W-:Y:S01]  /*8c60*/  ISETP.GT.U32.AND P2, PT, R251.reuse, R129, PT ;  /* 0x00000081fb00720c */ /* 0x040fe20003f44070 */
[----:B------:R-:W-:Y:S01]  /*8c70*/  IMAD.MOV R126, RZ, RZ, -R126 ;  /* 0x000000ffff7e7224 */ /* 0x000fe200078e0a7e */
[----:B------:R-:W-:Y:S01]  /*8c80*/  STL [R1+0xc], R3 ;  /* 0x00000c0301007387 */ /* 0x000fe20000100800 */
[--C-:B------:R-:W-:Y:S01]  /*8c90*/  @!P4 IMAD.IADD R122, R122, 0x1, -R251.reuse ;  /* 0x000000017a7ac824 */ /* 0x100fe200078e0afb */
[----:B------:R-:W-:Y:S01]  /*8ca0*/  ISETP.GT.U32.AND P4, PT, R251, R131, PT ;  /* 0x00000083fb00720c */ /* 0x000fe20003f84070 */
[--C-:B------:R-:W-:Y:S01]  /*8cb0*/  @!P0 IMAD.IADD R125, R125, 0x1, -R251.reuse ;  /* 0x000000017d7d8824 */ /* 0x100fe200078e0afb */
[----:B------:R1:W-:Y:S01]  /*8cc0*/  STL [R1+0x8], R127 ;  /* 0x0000087f01007387 */ /* 0x0003e20000100800 */
[----:B------:R-:W-:Y:S01]  /*8cd0*/  @!P1 IMAD.IADD R128, R128, 0x1, -R251 ;  /* 0x0000000180809824 */ /* 0x000fe200078e0afb */
[C---:B------:R-:W-:Y:S01]  /*8ce0*/  ISETP.GT.U32.AND P0, PT, R251.reuse, R133, PT ;  /* 0x00000085fb00720c */ /* 0x040fe20003f04070 */
[C---:B------:R-:W-:Y:S01]  /*8cf0*/  IMAD R247, R251.reuse, R126, R247 ;  /* 0x0000007efbf77224 */ /* 0x040fe200078e02f7 */
[----:B------:R-:W-:Y:S01]  /*8d00*/  ISETP.GT.U32.AND P1, PT, R251, R135, PT ;  /* 0x00000087fb00720c */ /* 0x000fe20003f24070 */
[----:B------:R-:W-:Y:S01]  /*8d10*/  IMAD.HI.U32 R126, R6, R248, RZ ;  /* 0x000000f8067e7227 */ /* 0x000fe200078e00ff */
[----:B------:R-:W-:Y:S01]  /*8d20*/  STL [R1+0x4], R250 ;  /* 0x000004fa01007387 */ /* 0x000fe20000100800 */
[----:B------:R-:W-:-:S02]  /*8d30*/  @!P5 IADD3 R132, R132, -R251, RZ ;  /* 0x800000fb8484d210 */ /* 0x000fc40007ffe0ff */
[----:B------:R-:W-:Y:S01]  /*8d40*/  @!P3 IMAD.IADD R130, R130, 0x1, -R251 ;  /* 0x000000018282b824 */ /* 0x000fe200078e0afb */
[----:B-1----:R-:W-:Y:S01]  /*8d50*/  LOP3.LUT R127, R2, 0x1fa, RZ, 0xfc, !PT ;  /* 0x000001fa027f7812 */ /* 0x002fe200078efcff */
[----:B------:R-:W1:Y:S01]  /*8d60*/  S2R R3, SR_TID.X ;  /* 0x0000000000037919 */ /* 0x000e620000002100 */
[C---:B------:R-:W-:Y:S01]  /*8d70*/  ISETP.GT.U32.AND P3, PT, R251.reuse, R137, PT ;  /* 0x00000089fb00720c */ /* 0x040fe20003f64070 */
[----:B------:R-:W-:Y:S01]  /*8d80*/  IMAD.MOV R126, RZ, RZ, -R126 ;  /* 0x000000ffff7e7224 */ /* 0x000fe200078e0a7e */
[C---:B------:R-:W-:Y:S01]  /*8d90*/  ISETP.GT.U32.AND P5, PT, R251.reuse, R139, PT ;  /* 0x0000008bfb00720c */ /* 0x040fe20003fa4070 */
[----:B------:R2:W-:Y:S04]  /*8da0*/  STL [R1], R249 ;  /* 0x000000f901007387 */ /* 0x0005e80000100800 */
[----:B------:R3:W-:Y:S01]  /*8db0*/  STL [R1+0x106c], R0 ;  /* 0x00106c0001007387 */ /* 0x0007e20000100800 */
[----:B------:R-:W-:-:S03]  /*8dc0*/  IMAD R248, R251, R126, R248 ;  /* 0x0000007efbf87224 */ /* 0x000fc600078e02f8 */
[----:B------:R-:W-:Y:S01]  /*8dd0*/  STL [R1+0xb7c], R127 ;  /* 0x000b7c7f01007387 */ /* 0x000fe20000100800 */
[----:B--2---:R-:W-:Y:S02]  /*8de0*/  IABS R249, R127 ;  /* 0x0000007f00f97213 */ /* 0x004fe40000000000 */
[----:B---3--:R-:W-:Y:S01]  /*8df0*/  LOP3.LUT R0, R2, 0x1fc, RZ, 0xfc, !PT ;  /* 0x000001fc02007812 */ /* 0x008fe200078efcff */
[----:B------:R-:W-:Y:S01]  /*8e00*/  STL [R1+0x1070], R4 ;  /* 0x0010700401007387 */ /* 0x000fe20000100800 */
[--C-:B------:R-:W-:Y:S01]  /*8e10*/  @!P6 IMAD.IADD R124, R124, 0x1, -R251.reuse ;  /* 0x000000017c7ce824 */ /* 0x100fe200078e0afb */
[----:B------:R-:W-:Y:S01]  /*8e20*/  ISETP.GT.U32.AND P6, PT, R251, R134, PT ;  /* 0x00000086fb00720c */ /* 0x000fe20003fc4070 */
[----:B------:R-:W-:Y:S01]  /*8e30*/  @!P2 IMAD.IADD R129, R129, 0x1, -R251 ;  /* 0x000000018181a824 */ /* 0x000fe200078e0afb */
[----:B------:R-:W-:Y:S01]  /*8e40*/  STL [R1+0x1074], R5 ;  /* 0x0010740501007387 */ /* 0x000fe20000100800 */
[----:B------:R-:W-:Y:S01]  /*8e50*/  IMAD.HI.U32 R126, R6, R249, RZ ;  /* 0x000000f9067e7227 */ /* 0x000fe200078e00ff */
[----:B------:R-:W-:-:S02]  /*8e60*/  IABS R250, R0 ;  /* 0x0000000000fa7213 */ /* 0x000fc40000000000 */
[----:B------:R2:W-:Y:S01]  /*8e70*/  STL [R1+0xb78], R0 ;  /* 0x000b780001007387 */ /* 0x0005e20000100800 */
[----:B------:R-:W-:Y:S01]  /*8e80*/  ISETP.GT.U32.AND P2, PT, R251, R136, PT ;  /* 0x00000088fb00720c */ /* 0x000fe20003f44070 */
[--C-:B------:R-:W-:Y:S01]  /*8e90*/  @!P4 IMAD.IADD R131, R131, 0x1, -R251.reuse ;  /* 0x000000018383c824 */ /* 0x100fe200078e0afb */
[----:B------:R-:W-:Y:S01]  /*8ea0*/  ISETP.GT.U32.AND P4, PT, R251, R138, PT ;  /* 0x0000008afb00720c */ /* 0x000fe20003f84070 */
[--C-:B------:R-:W-:Y:S01]  /*8eb0*/  @!P0 IMAD.IADD R133, R133, 0x1, -R251.reuse ;  /* 0x0000000185858824 */ /* 0x100fe200078e0afb */
[----:B------:R-:W-:Y:S01]  /*8ec0*/  ISETP.GT.U32.AND P0, PT, R251, R140, PT ;  /* 0x0000008cfb00720c */ /* 0x000fe20003f04070 */
[--C-:B------:R-:W-:Y:S01]  /*8ed0*/  @!P1 IMAD.IADD R135, R135, 0x1, -R251.reuse ;  /* 0x0000000187879824 */ /* 0x100fe200078e0afb */
[----:B------:R-:W-:Y:S01]  /*8ee0*/  ISETP.GT.U32.AND P1, PT, R251, R142, PT ;  /* 0x0000008efb00720c */ /* 0x000fe20003f24070 */
[----:B--2---:R-:W2:Y:S01]  /*8ef0*/  S2R R0, SR_TID.X ;  /* 0x0000000000007919 */ /* 0x004ea20000002100 */
[----:B------:R-:W-:Y:S02]  /*8f00*/  IMAD.MOV R126, RZ, RZ, -R126 ;  /* 0x000000ffff7e7224 */ /* 0x000fe400078e0a7e */
[--C-:B------:R-:W-:Y:S01]  /*8f10*/  @!P3 IMAD.IADD R137, R137, 0x1, -R251.reuse ;  /* 0x000000018989b824 */ /* 0x100fe200078e0afb */
[----:B------:R-:W-:Y:S01]  /*8f20*/  ISETP.GT.U32.AND P3, PT, R251, R144, PT ;  /* 0x00000090fb00720c */ /* 0x000fe20003f64070 */
[----:B------:R-:W-:Y:S01]  /*8f30*/  @!P5 IMAD.IADD R139, R139, 0x1, -R251 ;  /* 0x000000018b8bd824 */ /* 0x000fe200078e0afb */
[C---:B------:R-:W-:Y:S01]  /*8f40*/  ISETP.GT.U32.AND P5, PT, R251.reuse, R146, PT ;  /* 0x00000092fb00720c */ /* 0x040fe20003fa4070 */
[----:B------:R-:W-:-:S02]  /*8f50*/  IMAD R249, R251, R126, R249 ;  /* 0x0000007efbf97224 */ /* 0x000fc400078e02f9 */
[----:B------:R-:W3:Y:S01]  /*8f60*/  LDC.64 R126, c[0x0][0x238] ;  /* 0x00008e00ff7e7b82 */ /* 0x000ee20000000a00 */
[--C-:B------:R-:W-:Y:S01]  /*8f70*/  @!P6 IMAD.IADD R134, R134, 0x1, -R251.reuse ;  /* 0x000000018686e824 */ /* 0x100fe200078e0afb */
[C---:B------:R-:W-:Y:S01]  /*8f80*/  ISETP.GT.U32.AND P6, PT, R251.reuse, R141, PT ;  /* 0x0000008dfb00720c */ /* 0x040fe20003fc4070 */
        /* <DEDUP_REMOVED lines=10> */
[----:B------:R-:W-:Y:S01]  /*9030*/  @!P5 IMAD.IADD R146, R146, 0x1, -R251 ;  /* 0x000000019292d824 */ /* 0x000fe200078e0afb */
[----:B------:R-:W-:Y:S01]  /*9040*/  ISETP.GT.U32.AND P5, PT, R251, R140, PT ;  /* 0x0000008cfb00720c */ /* 0x000fe20003fa4070 */
[----:B------:R-:W-:Y:S01]  /*9050*/  IMAD.HI.U32 R6, R6, R250, RZ ;  /* 0x000000fa06067227 */ /* 0x000fe200078e00ff */
[----:B-1----:R-:W-:-:S03]  /*9060*/  SHF.R.U32.HI R3, RZ, 0x6, R3 ;  /* 0x00000006ff037819 */ /* 0x002fc60000011603 */
[--C-:B------:R-:W-:Y:S02]  /*9070*/  @!P6 IMAD.IADD R141, R141, 0x1, -R251.reuse ;  /* 0x000000018d8de824 */ /* 0x100fe400078e0afb */
[--C-:B------:R-:W-:Y:S01]  /*9080*/  @!P2 IMAD.IADD R143, R143, 0x1, -R251.reuse ;  /* 0x000000018f8fa824 */ /* 0x100fe200078e0afb */
[----:B------:R-:W-:Y:S01]  /*9090*/  ISETP.GT.U32.AND P2, PT, R251, R137, PT ;  /* 0x00000089fb00720c */ /* 0x000fe20003f44070 */
[----:B------:R-:W-:Y:S01]  /*90a0*/  IMAD.MOV R6, RZ, RZ, -R6 ;  /* 0x000000ffff067224 */ /* 0x000fe200078e0a06 */
[----:B------:R-:W-:Y:S01]  /*90b0*/  SGXT.U32 R3, R3, 0x1 ;  /* 0x000000010303781a */ /* 0x000fe20000000000 */
[--C-:B------:R-:W-:Y:S01]  /*90c0*/  @!P4 IMAD.IADD R145, R145, 0x1, -R251.reuse ;  /* 0x000000019191c824 */ /* 0x100fe200078e0afb */
[----:B------:R-:W-:Y:S01]  /*90d0*/  ISETP.GT.U32.AND P4, PT, R251, R139, PT ;  /* 0x0000008bfb00720c */ /* 0x000fe20003f84070 */
[--C-:B------:R-:W-:Y:S01]  /*90e0*/  @!P0 IMAD.IADD R147, R147, 0x1, -R251.reuse ;  /* 0x0000000193938824 */ /* 0x100fe200078e0afb */
[C---:B------:R-:W-:Y:S01]  /*90f0*/  ISETP.GT.U32.AND P6, PT, R251.reuse, R135, PT ;  /* 0x00000087fb00720c */ /* 0x040fe20003fc4070 */
[----:B------:R-:W-:Y:S01]  /*9100*/  @!P1 IMAD.IADD R136, R136, 0x1, -R251 ;  /* 0x0000000188889824 */ /* 0x000fe200078e0afb */
[C---:B------:R-:W-:Y:S01]  /*9110*/  ISETP.GT.U32.AND P0, PT, R251.reuse, R141, PT ;  /* 0x0000008dfb00720c */ /* 0x040fe20003f04070 */
[C---:B------:R-:W-:Y:S01]  /*9120*/  IMAD R250, R251.reuse, R6, R250 ;  /* 0x00000006fbfa7224 */ /* 0x040fe200078e02fa */
[----:B------:R-:W-:Y:S01]  /*9130*/  ISETP.GT.U32.AND P1, PT, R251, R142, PT ;  /* 0x0000008efb00720c */ /* 0x000fe20003f24070 */
[----:B--2---:R-:W-:-:S02]  /*9140*/  IMAD.SHL.U32 R6, R0, 0x10, RZ ;  /* 0x0000001000067824 */ /* 0x004fc400078e00ff */
[----:B---3--:R-:W-:Y:S02]  /*9150*/  IMAD R0, R3, R126, RZ ;  /* 0x0000007e03007224 */ /* 0x008fe400078e02ff */
[--C-:B------:R-:W-:Y:S01]  /*9160*/  @!P3 IMAD.IADD R138, R138, 0x1, -R251.reuse ;  /* 0x000000018a8ab824 */ /* 0x100fe200078e0afb */
[C---:B------:R-:W-:Y:S01]  /*9170*/  ISETP.GT.U32.AND P3, PT, R251.reuse, R144, PT ;  /* 0x00000090fb00720c */ /* 0x040fe20003f64070 */
[--C-:B------:R-:W-:Y:S01]  /*9180*/  @!P5 IMAD.IADD R140, R140, 0x1, -R251.reuse ;  /* 0x000000018c8cd824 */ /* 0x100fe200078e0afb */
[----:B------:R-:W-:Y:S01]  /*9190*/  ISETP.GT.U32.AND P5, PT, R251, R146, PT ;  /* 0x00000092fb00720c */ /* 0x000fe20003fa4070 */
[----:B------:R-:W-:Y:S01]  /*91a0*/  STL [R1+0x1030], R127 ;  /* 0x0010307f01007387 */ /* 0x000fe20000100800 */
[----:B------:R-:W-:-:S03]  /*91b0*/  @!P2 IMAD.IADD R137, R137, 0x1, -R251 ;  /* 0x000000018989a824 */ /* 0x000fc600078e0afb */
[----:B------:R1:W-:Y:S01]  /*91c0*/  STL [R1+0x30], R0 ;  /* 0x0000300001007387 */ /* 0x0003e20000100800 */
[----:B------:R-:W-:Y:S01]  /*91d0*/  ISETP.GT.U32.AND P2, PT, R251, R143, PT ;  /* 0x0000008ffb00720c */ /* 0x000fe20003f44070 */
[--C-:B------:R-:W-:Y:S01]  /*91e0*/  @!P4 IMAD.IADD R139, R139, 0x1, -R251.reuse ;  /* 0x000000018b8bc824 */ /* 0x100fe200078e0afb */
[----:B------:R-:W-:Y:S01]  /*91f0*/  ISETP.GT.U32.AND P4, PT, R251, R145, PT ;  /* 0x00000091fb00720c */ /* 0x000fe20003f84070 */
[--C-:B------:R-:W-:Y:S02]  /*9200*/  @!P6 IMAD.IADD R135, R135, 0x1, -R251.reuse ;  /* 0x000000018787e824 */ /* 0x100fe400078e0afb */
[----:B-1----:R-:W-:Y:S01]  /*9210*/  IMAD R0, R126, 0x2, R0 ;  /* 0x000000027e007824 */ /* 0x002fe200078e0200 */
[----:B------:R-:W-:Y:S01]  /*9220*/  ISETP.GT.U32.AND P6, PT, R251, R147, PT ;  /* 0x00000093fb00720c */ /* 0x000fe20003fc4070 */
[--C-:B------:R-:W-:Y:S01]  /*9230*/  @!P0 IMAD.IADD R141, R141, 0x1, -R251.reuse ;  /* 0x000000018d8d8824 */ /* 0x100fe200078e0afb */
[C---:B------:R-:W-:Y:S01]  /*9240*/  ISETP.GT.U32.AND P0, PT, R251.reuse, R148, PT ;  /* 0x00000094fb00720c */ /* 0x040fe20003f04070 */
[--C-:B------:R-:W-:Y:S01]  /*9250*/  @!P1 IMAD.IADD R142, R142, 0x1, -R251.reuse ;  /* 0x000000018e8e9824 */ /* 0x100fe200078e0afb */
[----:B------:R1:W-:Y:S01]  /*9260*/  STL [R1+0x64], R0 ;  /* 0x0000640001007387 */ /* 0x0003e20000100800 */
[C---:B------:R-:W-:Y:S01]  /*9270*/  ISETP.GT.U32.AND P1, PT, R251.reuse, R149, PT ;  /* 0x00000095fb00720c */ /* 0x040fe20003f24070 */
[--C-:B------:R-:W-:Y:S01]  /*9280*/  @!P3 IMAD.IADD R144, R144, 0x1, -R251.reuse ;  /* 0x000000019090b824 */ /* 0x100fe200078e0afb */
[C---:B------:R-:W-:Y:S01]  /*9290*/  ISETP.GT.U32.AND P3, PT, R251.reuse, R151, PT ;  /* 0x00000097fb00720c */ /* 0x040fe20003f64070 */
[----:B------:R-:W-:Y:S01]  /*92a0*/  @!P5 IMAD.IADD R146, R146, 0x1, -R251 ;  /* 0x000000019292d824 */ /* 0x000fe200078e0afb */
[----:B------:R-:W-:Y:S01]  /*92b0*/  ISETP.GT.U32.AND P5, PT, R251, R153, PT ;  /* 0x00000099fb00720c */ /* 0x000fe20003fa4070 */
[----:B-1----:R-:W-:-:S05]  /*92c0*/  IMAD R0, R126, 0x2, R0 ;  /* 0x000000027e007824 */ /* 0x002fca00078e0200 */
[----:B------:R1:W-:Y:S01]  /*92d0*/  STL [R1+0x60], R0 ;  /* 0x0000600001007387 */ /* 0x0003e20000100800 */
[--C-:B------:R-:W-:Y:S01]  /*92e0*/  @!P2 IMAD.IADD R143, R143, 0x1, -R251.reuse ;  /* 0x000000018f8fa824 */ /* 0x100fe200078e0afb */
[----:B------:R-:W-:Y:S01]  /*92f0*/  ISETP.GT.U32.AND P2, PT, R251, R150, PT ;  /* 0x00000096fb00720c */ /* 0x000fe20003f44070 */
[--C-:B------:R-:W-:Y:S02]  /*9300*/  @!P4 IMAD.IADD R145, R145, 0x1, -R251.reuse ;  /* 0x000000019191c824 */ /* 0x100fe400078e0afb */
[----:B-1----:R-:W-:Y:S01]  /*9310*/  IMAD R0, R126, 0x2, R0 ;  /* 0x000000027e007824 */ /* 0x002fe200078e0200 */
[----:B------:R-:W-:Y:S01]  /*9320*/  ISETP.GT.U32.AND P4, PT, R251, R152, PT ;  /* 0x00000098fb00720c */ /* 0x000fe20003f84070 */
[----:B------:R-:W-:-:S03]  /*9330*/  @!P6 IMAD.IADD R147, R147, 0x1, -R251 ;  /* 0x000000019393e824 */ /* 0x000fc600078e0afb */
[----:B------:R1:W-:Y:S01]  /*9340*/  STL [R1+0x58], R0 ;  /* 0x0000580001007387 */ /* 0x0003e20000100800 */
[--C-:B------:R-:W-:Y:S01]  /*9350*/  @!P0 IMAD.IADD R148, R148, 0x1, -R251.reuse ;  /* 0x0000000194948824 */ /* 0x100fe200078e0afb */
[----:B------:R-:W-:Y:S01]  /*9360*/  ISETP.GT.U32.AND P6, PT, R251, R154, PT ;  /* 0x0000009afb00720c */ /* 0x000fe20003fc4070 */
[--C-:B------:R-:W-:Y:S01]  /*9370*/  @!P1 IMAD.IADD R149, R149, 0x1, -R251.reuse ;  /* 0x0000000195959824 */ /* 0x100fe200078e0afb */
[C---:B------:R-:W-:Y:S02]  /*9380*/  ISETP.GT.U32.AND P0, PT, R251.reuse, R155, PT ;  /* 0x0000009bfb00720c */ /* 0x040fe40003f04070 */
[----:B------:R-:W-:Y:S01]  /*9390*/  ISETP.GT.U32.AND P1, PT, R251, R156, PT ;  /* 0x0000009cfb00720c */ /* 0x000fe20003f24070 */
[----:B-1----:R-:W-:Y:S02]  /*93a0*/  IMAD R0, R126, 0x2, R0 ;  /* 0x000000027e007824 */ /* 0x002fe400078e0200 */
[--C-:B------:R-:W-:Y:S01]  /*93b0*/  @!P3 IMAD.IADD R151, R151, 0x1, -R251.reuse ;  /* 0x000000019797b824 */ /* 0x100fe200078e0afb */
[----:B------:R-:W-:Y:S01]  /*93c0*/  ISETP.GT.U32.AND P3, PT, R251, R158, PT ;  /* 0x0000009efb00720c */ /* 0x000fe20003f64070 */
[--C-:B------:R-:W-:Y:S01]  /*93d0*/  @!P5 IMAD.IADD R153, R153, 0x1, -R251.reuse ;  /* 0x000000019999d824 */ /* 0x100fe200078e0afb */
[----:B------:R1:W-:Y:S01]  /*93e0*/  STL [R1+0x68], R0 ;  /* 0x0000680001007387 */ /* 0x0003e20000100800 */
[C---:B------:R-:W-:Y:S01]  /*93f0*/  ISETP.GT.U32.AND P5, PT, R251.reuse, R160, PT ;  /* 0x000000a0fb00720c */ /* 0x040fe20003fa4070 */
[----:B------:R-:W-:Y:S01]  /*9400*/  @!P2 IMAD.IADD R150, R150, 0x1, -R251 ;  /* 0x000000019696a824 */ /* 0x000fe200078e0afb */
[----:B------:R-:W-:Y:S01]  /*9410*/  ISETP.GT.U32.AND P2, PT, R251, R157, PT ;  /* 0x0000009dfb00720c */ /* 0x000fe20003f44070 */
[----:B-1----:R-:W-:-:S02]  /*9420*/  IMAD R0, R126, 0x2, R0 ;  /* 0x000000027e007824 */ /* 0x002fc400078e0200 */
[----:B------:R-:W-:-:S03]  /*9430*/  @!P4 IMAD.IADD R152, R152, 0x1, -R251 ;  /* 0x000000019898c824 */ /* 0x000fc600078e0afb */
[----:B------:R1:W-:Y:S01]  /*9440*/  STL [R1+0x38], R0 ;  /* 0x0000380001007387 */ /* 0x0003e20000100800 */
[----:B------:R-:W-:Y:S01]  /*9450*/  ISETP.GT.U32.AND P4, PT, R251, R159, PT ;  /* 0x0000009ffb00720c */ /* 0x000fe20003f84070 */
[--C-:B------:R-:W-:Y:S02]  /*9460*/  @!P6 IMAD.IADD R154, R154, 0x1, -R251.reuse ;  /* 0x000000019a9ae824 */ /* 0x100fe400078e0afb */
[--C-:B------:R-:W-:Y:S01]  /*9470*/  @!P0 IMAD.IADD R155, R155, 0x1, -R251.reuse ;  /* 0x000000019b9b8824 */ /* 0x100fe200078e0afb */
[C---:B------:R-:W-:Y:S01]  /*9480*/  ISETP.GT.U32.AND P0, PT, R251.reuse, R149, PT ;  /* 0x00000095fb00720c */ /* 0x040fe20003f04070 */
[--C-:B------:R-:W-:Y:S02]  /*9490*/  @!P1 IMAD.IADD R156, R156, 0x1, -R251.reuse ;  /* 0x000000019c9c9824 */ /* 0x100fe400078e0afb */
[----:B-1----:R-:W-:Y:S01]  /*94a0*/  IMAD R0, R126, 0x2, R0 ;  /* 0x000000027e007824 */ /* 0x002fe200078e0200 */
[C---:B------:R-:W-:Y:S01]  /*94b0*/  ISETP.GT.U32.AND P1, PT, R251.reuse, R150, PT ;  /* 0x00000096fb00720c */ /* 0x040fe20003f24070 */
[----:B------:R-:W-:Y:S01]  /*94c0*/  @!P3 IMAD.IADD R158, R158, 0x1, -R251 ;  /* 0x000000019e9eb824 */ /* 0x000fe200078e0afb */
[----:B------:R-:W-:-:S02]  /*94d0*/  ISETP.GT.U32.AND P3, PT, R251, R152, PT ;  /* 0x00000098fb00720c */ /* 0x000fc40003f64070 */
[----:B------:R1:W-:Y:S01]  /*94e0*/  STL [R1+0x3c], R0 ;  /* 0x00003c0001007387 */ /* 0x0003e20000100800 */
[--C-:B------:R-:W-:Y:S01]  /*94f0*/  @!P5 IMAD.IADD R160, R160, 0x1, -R251.reuse ;  /* 0x00000001a0a0d824 */ /* 0x100fe200078e0afb */
[----:B------:R-:W-:Y:S01]  /*9500*/  ISETP.GT.U32.AND P5, PT, R251, R154, PT ;  /* 0x0000009afb00720c */ /* 0x000fe20003fa4070 */
[----:B------:R-:W-:Y:S02]  /*9510*/  @!P2 IMAD.IADD R157, R157, 0x1, -R251 ;  /* 0x000000019d9da824 */ /* 0x000fe400078e0afb */
[----:B-1----:R-:W-:Y:S01]  /*9520*/  IMAD R0, R126, 0x2, R0 ;  /* 0x000000027e007824 */ /* 0x002fe200078e0200 */
[----:B------:R-:W-:-:S04]  /*9530*/  ISETP.GT.U32.AND P2, PT, R251, R151, PT ;  /* 0x00000097fb00720c */ /* 0x000fc80003f44070 */
[----:B------:R1:W-:Y:S01]  /*9540*/  STL [R1+0x40], R0 ;  /* 0x0000400001007387 */ /* 0x0003e20000100800 */
[--C-:B------:R-:W-:Y:S01]  /*9550*/  @!P4 IMAD.IADD R159, R159, 0x1, -R251.reuse ;  /* 0x000000019f9fc824 */ /* 0x100fe200078e0afb */
[----:B------:R-:W-:Y:S01]  /*9560*/  ISETP.GT.U32.AND P4, PT, R251, R153, PT ;  /* 0x00000099fb00720c */ /* 0x000fe20003f84070 */
[--C-:B------:R-:W-:Y:S01]  /*9570*/  @!P0 IMAD.IADD R149, R149, 0x1, -R251.reuse ;  /* 0x0000000195958824 */ /* 0x100fe200078e0afb */
[C---:B------:R-:W-:Y:S01]  /*9580*/  ISETP.GT.U32.AND P0, PT, R251.reuse, R155, PT ;  /* 0x0000009bfb00720c */ /* 0x040fe20003f04070 */
[--C-:B------:R-:W-:Y:S02]  /*9590*/  @!P1 IMAD.IADD R150, R150, 0x1, -R251.reuse ;  /* 0x0000000196969824 */ /* 0x100fe400078e0afb */
[----:B-1----:R-:W-:Y:S01]  /*95a0*/  IMAD R0, R126, 0x2, R0 ;  /* 0x000000027e007824 */ /* 0x002fe200078e0200 */
[----:B------:R-:W-:Y:S01]  /*95b0*/  ISETP.GT.U32.AND P1, PT, R251, R156, PT ;  /* 0x0000009cfb00720c */ /* 0x000fe20003f24070 */
[----:B------:R-:W-:-:S03]  /*95c0*/  @!P3 IMAD.IADD R152, R152, 0x1, -R251 ;  /* 0x000000019898b824 */ /* 0x000fc600078e0afb */
[----:B------:R1:W-:Y:S01]  /*95d0*/  STL [R1+0x44], R0 ;  /* 0x0000440001007387 */ /* 0x0003e20000100800 */
[C---:B------:R-:W-:Y:S01]  /*95e0*/  ISETP.GT.U32.AND P3, PT, R251.reuse, R158, PT ;  /* 0x0000009efb00720c */ /* 0x040fe20003f64070 */
[----:B------:R-:W-:Y:S01]  /*95f0*/  @!P5 IMAD.IADD R154, R154, 0x1, -R251 ;  /* 0x000000019a9ad824 */ /* 0x000fe200078e0afb */
[C---:B------:R-:W-:Y:S01]  /*9600*/  ISETP.GT.U32.AND P5, PT, R251.reuse, R161, PT ;  /* 0x000000a1fb00720c */ /* 0x040fe20003fa4070 */
[----:B-1----:R-:W-:Y:S01]  /*9610*/  IMAD R0, R126, 0x2, R0 ;  /* 0x000000027e007824 */ /* 0x002fe200078e0200 */
[----:B------:R-:W-:-:S04]  /*9620*/  ISETP.GT.U32.AND P6, PT, R251, R148, PT ;  /* 0x00000094fb00720c */ /* 0x000fc80003fc4070 */
        /* <DEDUP_REMOVED lines=9> */
[C---:B------:R-:W-:Y:S02]  /*96c0*/  ISETP.GT.U32.AND P0, PT, R251.reuse, R162, PT ;  /* 0x000000a2fb00720c */ /* 0x040fe40003f04070 */
[C---:B------:R-:W-:Y:S01]  /*96d0*/  ISETP.GT.U32.AND P1, PT, R251.reuse, R163, PT ;  /* 0x000000a3fb00720c */ /* 0x040fe20003f24070 */
[--C-:B------:R-:W-:Y:S02]  /*96e0*/  @!P3 IMAD.IADD R158, R158, 0x1, -R251.reuse ;  /* 0x000000019e9eb824 */ /* 0x100fe400078e0afb */
[----:B-1----:R-:W-:Y:S01]  /*96f0*/  IMAD R0, R126, 0x2, R0 ;  /* 0x000000027e007824 */ /* 0x002fe200078e0200 */
[----:B------:R-:W-:Y:S01]  /*9700*/  ISETP.GT.U32.AND P3, PT, R251, R165, PT ;  /* 0x000000a5fb00720c */ /* 0x000fe20003f64070 */
[----:B------:R-:W-:Y:S01]  /*9710*/  @!P5 IMAD.IADD R161, R161, 0x1, -R251 ;  /* 0x00000001a1a1d824 */ /* 0x000fe200078e0afb */
[----:B------:R-:W-:-:S02]  /*9720*/  ISETP.GT.U32.AND P5, PT, R251, R168, PT ;  /* 0x000000a8fb00720c */ /* 0x000fc40003fa4070 */
[----:B------:R1:W-:Y:S01]  /*9730*/  STL [R1+0x54], R0 ;  /* 0x0000540001007387 */ /* 0x0003e20000100800 */
[--C-:B------:R-:W-:Y:S01]  /*9740*/  @!P6 IMAD.IADD R148, R148, 0x1, -R251.reuse ;  /* 0x000000019494e824 */ /* 0x100fe200078e0afb */
[----:B------:R-:W-:Y:S01]  /*9750*/  ISETP.GT.U32.AND P6, PT, R251, R160, PT ;  /* 0x000000a0fb00720c */ /* 0x000fe20003fc4070 */
[--C-:B------:R-:W-:Y:S01]  /*9760*/  @!P2 IMAD.IADD R157, R157, 0x1, -R251.reuse ;  /* 0x000000019d9da824 */ /* 0x100fe200078e0afb */
[----:B------:R-:W-:Y:S01]  /*9770*/  ISETP.GT.U32.AND P2, PT, R251, R164, PT ;  /* 0x000000a4fb00720c */ /* 0x000fe20003f44070 */
[----:B-1----:R-:W-:Y:S02]  /*9780*/  IMAD R0, R126, 0x2, R0 ;  /* 0x000000027e007824 */ /* 0x002fe400078e0200 */
[----:B------:R-:W-:-:S03]  /*9790*/  @!P4 IMAD.IADD R159, R159, 0x1, -R251 ;  /* 0x000000019f9fc824 */ /* 0x000fc600078e0afb */
[----:B------:R1:W-:Y:S01]  /*97a0*/  STL [R1+0x5c], R0 ;  /* 0x00005c0001007387 */ /* 0x0003e20000100800 */
[C---:B------:R-:W-:Y:S01]  /*97b0*/  ISETP.GT.U32.AND P4, PT, R251.reuse, R166, PT ;  /* 0x000000a6fb00720c */ /* 0x040fe20003f84070 */
[--C-:B------:R-:W-:Y:S01]  /*97c0*/  @!P0 IMAD.IADD R162, R162, 0x1, -R251.reuse ;  /* 0x00000001a2a28824 */ /* 0x100fe200078e0afb */
[----:B------:R-:W-:Y:S01]  /*97d0*/  ISETP.GT.U32.AND P0, PT, R251, R169, PT ;  /* 0x000000a9fb00720c */ /* 0x000fe20003f04070 */
[--C-:B------:R-:W-:Y:S01]  /*97e0*/  @!P1 IMAD.IADD R163, R163, 0x1, -R251.reuse ;  /* 0x00000001a3a39824 */ /* 0x100fe200078e0afb */
[----:B------:R-:W-:Y:S01]  /*97f0*/  ISETP.GT.U32.AND P1, PT, R251, R170, PT ;  /* 0x000000aafb00720c */ /* 0x000fe20003f24070 */
[----:B-1----:R-:W-:Y:S02]  /*9800*/  IMAD R0, R126, 0x2, R0 ;  /* 0x000000027e007824 */ /* 0x002fe400078e0200 */
[--C-:B------:R-:W-:Y:S01]  /*9810*/  @!P3 IMAD.IADD R165, R165, 0x1, -R251.reuse ;  /* 0x00000001a5a5b824 */ /* 0x100fe200078e0afb */
[C---:B------:R-:W-:Y:S02]  /*9820*/  ISETP.GT.U32.AND P3, PT, R251.reuse, R172, PT ;  /* 0x000000acfb00720c */ /* 0x040fe40003f64070 */
[----:B------:R1:W-:Y:S01]  /*9830*/  STL [R1+0xc0], R0 ;  /* 0x0000c00001007387 */ /* 0x0003e20000100800 */
[--C-:B------:R-:W-:Y:S01]  /*9840*/  @!P5 IMAD.IADD R168, R168, 0x1, -R251.reuse ;  /* 0x00000001a8a8d824 */ /* 0x100fe200078e0afb */
[----:B------:R-:W-:Y:S01]  /*9850*/  ISETP.GT.U32.AND P5, PT, R251, R162, PT ;  /* 0x000000a2fb00720c */ /* 0x000fe20003fa4070 */
[----:B------:R-:W-:-:S02]  /*9860*/  @!P6 IMAD.IADD R160, R160, 0x1, -R251 ;  /* 0x00000001a0a0e824 */ /* 0x000fc400078e0afb */
[----:B-1----:R-:W-:Y:S01]  /*9870*/  IMAD R0, R126, 0x2, R0 ;  /* 0x000000027e007824 */ /* 0x002fe200078e0200 */
[----:B------:R-:W-:Y:S01]  /*9880*/  ISETP.GT.U32.AND P6, PT, R251, R167, PT ;  /* 0x000000a7fb00720c */ /* 0x000fe20003fc4070 */
[----:B------:R-:W-:-:S03]  /*9890*/  @!P2 IMAD.IADD R164, R164, 0x1, -R251 ;  /* 0x00000001a4a4a824 */ /* 0x000fc600078e0afb */
[----:B------:R1:W-:Y:S01]  /*98a0*/  STL [R1+0xc4], R0 ;  /* 0x0000c40001007387 */ /* 0x0003e20000100800 */
[C---:B------:R-:W-:Y:S01]  /*98b0*/  ISETP.GT.U32.AND P2, PT, R251.reuse, R171, PT ;  /* 0x000000abfb00720c */ /* 0x040fe20003f44070 */
[--C-:B------:R-:W-:Y:S01]  /*98c0*/  @!P4 IMAD.IADD R166, R166, 0x1, -R251.reuse ;  /* 0x00000001a6a6c824 */ /* 0x100fe200078e0afb */
[----:B------:R-:W-:Y:S01]  /*98d0*/  ISETP.GT.U32.AND P4, PT, R251, R173, PT ;  /* 0x000000adfb00720c */ /* 0x000fe20003f84070 */
[--C-:B------:R-:W-:Y:S02]  /*98e0*/  @!P0 IMAD.IADD R169, R169, 0x1, -R251.reuse ;  /* 0x00000001a9a98824 */ /* 0x100fe400078e0afb */
[----:B-1----:R-:W-:Y:S01]  /*98f0*/  IMAD R0, R126, 0x2, R0 ;  /* 0x000000027e007824 */ /* 0x002fe200078e0200 */
[C---:B------:R-:W-:Y:S01]  /*9900*/  ISETP.GT.U32.AND P0, PT, R251.reuse, R163, PT ;  /* 0x000000a3fb00720c */ /* 0x040fe20003f04070 */
[--C-:B------:R-:W-:Y:S01]  /*9910*/  @!P1 IMAD.IADD R170, R170, 0x1, -R251.reuse ;  /* 0x00000001aaaa9824 */ /* 0x100fe200078e0afb */
[C---:B------:R-:W-:Y:S02]  /*9920*/  ISETP.GT.U32.AND P1, PT, R251.reuse, R164, PT ;  /* 0x000000a4fb00720c */ /* 0x040fe40003f24070 */
[----:B------:R1:W-:Y:S01]  /*9930*/  STL [R1+0xc8], R0 ;  /* 0x0000c80001007387 */ /* 0x0003e20000100800 */
[--C-:B------:R-:W-:Y:S01]  /*9940*/  @!P3 IMAD.IADD R172, R172, 0x1, -R251.reuse ;  /* 0x00000001acacb824 */ /* 0x100fe200078e0afb */
[C---:B------:R-:W-:Y:S01]  /*9950*/  ISETP.GT.U32.AND P3, PT, R251.reuse, R166, PT ;  /* 0x000000a6fb00720c */ /* 0x040fe20003f64070 */
[----:B------:R-:W-:Y:S01]  /*9960*/  @!P5 IMAD.IADD R162, R162, 0x1, -R251 ;  /* 0x00000001a2a2d824 */ /* 0x000fe200078e0afb */
[----:B------:R-:W-:Y:S01]  /*9970*/  ISETP.GT.U32.AND P5, PT, R251, R168, PT ;  /* 0x000000a8fb00720c */ /* 0x000fe20003fa4070 */
[----:B-1----:R-:W-:-:S02]  /*9980*/  IMAD R0, R126, 0x2, R0 ;  /* 0x000000027e007824 */ /* 0x002fc400078e0200 */
[----:B------:R-:W-:-:S03]  /*9990*/  @!P6 IMAD.IADD R167, R167, 0x1, -R251 ;  /* 0x00000001a7a7e824 */ /* 0x000fc600078e0afb */
[----:B------:R1:W-:Y:S01]  /*99a0*/  STL [R1+0xcc], R0 ;  /* 0x0000cc0001007387 */ /* 0x0003e20000100800 */
[--C-:B------:R-:W-:Y:S01]  /*99b0*/  @!P2 IMAD.IADD R171, R171, 0x1, -R251.reuse ;  /* 0x00000001ababa824 */ /* 0x100fe200078e0afb */
[----:B------:R-:W-:Y:S01]  /*99c0*/  ISETP.GT.U32.AND P2, PT, R251, R165, PT ;  /* 0x000000a5fb00720c */ /* 0x000fe20003f44070 */
[--C-:B------:R-:W-:Y:S02]  /*99d0*/  @!P4 IMAD.IADD R173, R173, 0x1, -R251.reuse ;  /* 0x00000001adadc824 */ /* 0x100fe400078e0afb */
[----:B-1----:R-:W-:Y:S01]  /*99e0*/  IMAD R0, R126, 0x2, R0 ;  /* 0x000000027e007824 */ /* 0x002fe200078e0200 */
[----:B------:R-:W-:Y:S01]  /*99f0*/  ISETP.GT.U32.AND P6, PT, R251, R161, PT ;  /* 0x000000a1fb00720c */ /* 0x000fe20003fc4070 */
[--C-:B------:R-:W-:Y:S01]  /*9a00*/  @!P0 IMAD.IADD R163, R163, 0x1, -R251.reuse ;  /* 0x00000001a3a38824 */ /* 0x100fe200078e0afb */
[C---:B------:R-:W-:Y:S02]  /*9a10*/  ISETP.GT.U32.AND P4, PT, R251.reuse, R167, PT ;  /* 0x000000a7fb00720c */ /* 0x040fe40003f84070 */
[----:B------:R1:W-:Y:S01]  /*9a20*/  STL [R1+0xd0], R0 ;  /* 0x0000d00001007387 */ /* 0x0003e20000100800 */
[----:B------:R-:W-:Y:S01]  /*9a30*/  @!P1 IMAD.IADD R164, R164, 0x1, -R251 ;  /* 0x00000001a4a49824 */ /* 0x000fe200078e0afb */
[----:B------:R-:W-:-:S02]  /*9a40*/  ISETP.GT.U32.AND P0, PT, R251, R169, PT ;  /* 0x000000a9fb00720c */ /* 0x000fc40003f04070 */
[C---:B------:R-:W-:Y:S01]  /*9a50*/  ISETP.GT.U32.AND P1, PT, R251.reuse, R170, PT ;  /* 0x000000aafb00720c */ /* 0x040fe20003f24070 */
[--C-:B------:R-:W-:Y:S02]  /*9a60*/  @!P3 IMAD.IADD R166, R166, 0x1, -R251.reuse ;  /* 0x00000001a6a6b824 */ /* 0x100fe400078e0afb */
[----:B-1----:R-:W-:Y:S01]  /*9a70*/  IMAD R0, R126, 0x2, R0 ;  /* 0x000000027e007824 */ /* 0x002fe200078e0200 */
[C---:B------:R-:W-:Y:S01]  /*9a80*/  ISETP.GT.U32.AND P3, PT, R251.reuse, R172, PT ;  /* 0x000000acfb00720c */ /* 0x040fe20003f64070 */
[--C-:B------:R-:W-:Y:S01]  /*9a90*/  @!P5 IMAD.IADD R168, R168, 0x1, -R251.reuse ;  /* 0x00000001a8a8d824 */ /* 0x100fe200078e0afb */
[----:B------:R-:W-:Y:S02]  /*9aa0*/  ISETP.GT.U32.AND P5, PT, R251, R175, PT ;  /* 0x000000affb00720c */ /* 0x000fe40003fa4070 */
[----:B------:R1:W-:Y:S01]  /*9ab0*/  STL [R1+0xd4], R0 ;  /* 0x0000d40001007387 */ /* 0x0003e20000100800 */
[----:B------:R-:W-:Y:S01]  /*9ac0*/  @!P2 IMAD.IADD R165, R165, 0x1, -R251 ;  /* 0x00000001a5a5a824 */ /* 0x000fe200078e0afb */
[----:B------:R-:W-:Y:S01]  /*9ad0*/  ISETP.GT.U32.AND P2, PT, R251, R171, PT ;  /* 0x000000abfb00720c */ /* 0x000fe20003f44070 */
[----:B-1----:R-:W-:-:S02]  /*9ae0*/  IMAD R0, R126, 0x2, R0 ;  /* 0x000000027e007824 */ /* 0x002fc400078e0200 */
[----:B------:R-:W-:-:S03]  /*9af0*/  @!P6 IMAD.IADD R161, R161, 0x1, -R251 ;  /* 0x00000001a1a1e824 */ /* 0x000fc600078e0afb */
[----:B------:R1:W-:Y:S01]  /*9b00*/  STL [R1+0xd8], R0 ;  /* 0x0000d80001007387 */ /* 0x0003e20000100800 */
[--C-:B------:R-:W-:Y:S01]  /*9b10*/  @!P4 IMAD.IADD R167, R167, 0x1, -R251.reuse ;  /* 0x00000001a7a7c824 */ /* 0x100fe200078e0afb */
[----:B------:R-:W-:Y:S01]  /*9b20*/  ISETP.GT.U32.AND P6, PT, R251, R173, PT ;  /* 0x000000adfb00720c */ /* 0x000fe20003fc4070 */
[--C-:B------:R-:W-:Y:S01]  /*9b30*/  @!P0 IMAD.IADD R169, R169, 0x1, -R251.reuse ;  /* 0x00000001a9a98824 */ /* 0x100fe200078e0afb */
[C---:B------:R-:W-:Y:S01]  /*9b40*/  ISETP.GT.U32.AND P4, PT, R251.reuse, R174, PT ;  /* 0x000000aefb00720c */ /* 0x040fe20003f84070 */
[--C-:B------:R-:W-:Y:S01]  /*9b50*/  @!P1 IMAD.IADD R170, R170, 0x1, -R251.reuse ;  /* 0x00000001aaaa9824 */ /* 0x100fe200078e0afb */
[C---:B------:R-:W-:Y:S01]  /*9b60*/  ISETP.GT.U32.AND P0, PT, R251.reuse, R176, PT ;  /* 0x000000b0fb00720c */ /* 0x040fe20003f04070 */
[----:B-1----:R-:W-:Y:S01]  /*9b70*/  IMAD R0, R126, 0x2, R0 ;  /* 0x000000027e007824 */ /* 0x002fe200078e0200 */
[C---:B------:R-:W-:Y:S01]  /*9b80*/  ISETP.GT.U32.AND P1, PT, R251.reuse, R177, PT ;  /* 0x000000b1fb00720c */ /* 0x040fe20003f24070 */
[----:B------:R-:W-:Y:S01]  /*9b90*/  @!P3 IMAD.IADD R172, R172, 0x1, -R251 ;  /* 0x00000001acacb824 */ /* 0x000fe200078e0afb */
[----:B------:R-:W-:-:S02]  /*9ba0*/  ISETP.GT.U32.AND P3, PT, R251, R179, PT ;  /* 0x000000b3fb00720c */ /* 0x000fc40003f64070 */
[----:B------:R1:W-:Y:S01]  /*9bb0*/  STL [R1+0xdc], R0 ;  /* 0x0000dc0001007387 */ /* 0x0003e20000100800 */
[--C-:B------:R-:W-:Y:S01]  /*9bc0*/  @!P5 IMAD.IADD R175, R175, 0x1, -R251.reuse ;  /* 0x00000001afafd824 */ /* 0x100fe200078e0afb */
[----:B------:R-:W-:Y:S02]  /*9bd0*/  ISETP.GT.U32.AND P5, PT, R251, R182, PT ;  /* 0x000000b6fb00720c */ /* 0x000fe40003fa4070 */
[----:B------:R-:W2:Y:S01]  /*9be0*/  LDL.LU R127, [R1+0x34] ;  /* 0x00003400017f7983 */ /* 0x000ea20000300800 */
[----:B------:R-:W-:-:S03]  /*9bf0*/  @!P2 IMAD.IADD R171, R171, 0x1, -R251 ;  /* 0x00000001ababa824 */ /* 0x000fc600078e0afb */
[----:B------:R-:W3:Y:S01]  /*9c00*/  LDL.LU R4, [R1+0x50] ;  /* 0x0000500001047983 */ /* 0x000ee20000300800 */
[----:B------:R-:W-:Y:S01]  /*9c10*/  ISETP.GT.U32.AND P2, PT, R251, R178, PT ;  /* 0x000000b2fb00720c */ /* 0x000fe20003f44070 */
[--C-:B------:R-:W-:Y:S01]  /*9c20*/  @!P4 IMAD.IADD R174, R174, 0x1, -R251.reuse ;  /* 0x00000001aeaec824 */ /* 0x100fe200078e0afb */
[----:B------:R-:W-:Y:S01]  /*9c30*/  @!P6 IADD3 R173, R173, -R251, RZ ;  /* 0x800000fbadade210 */ /* 0x000fe20007ffe0ff */
[--C-:B------:R-:W-:Y:S01]  /*9c40*/  @!P0 IMAD.IADD R176, R176, 0x1, -R251.reuse ;  /* 0x00000001b0b08824 */ /* 0x100fe200078e0afb */
[----:B------:R-:W-:Y:S01]  /*9c50*/  ISETP.GT.U32.AND P6, PT, R251, R180, PT ;  /* 0x000000b4fb00720c */ /* 0x000fe20003fc4070 */
[--C-:B------:R-:W-:Y:S01]  /*9c60*/  @!P1 IMAD.IADD R177, R177, 0x1, -R251.reuse ;  /* 0x00000001b1b19824 */ /* 0x100fe200078e0afb */
[----:B------:R-:W-:Y:S01]  /*9c70*/  ISETP.GT.U32.AND P4, PT, R251, R181, PT ;  /* 0x000000b5fb00720c */ /* 0x000fe20003f84070 */
[--C-:B------:R-:W-:Y:S01]  /*9c80*/  @!P3 IMAD.IADD R179, R179, 0x1, -R251.reuse ;  /* 0x00000001b3b3b824 */ /* 0x100fe200078e0afb */
[C---:B------:R-:W-:Y:S01]  /*9c90*/  ISETP.GT.U32.AND P0, PT, R251.reuse, R183, PT ;  /* 0x000000b7fb00720c */ /* 0x040fe20003f04070 */
[----:B------:R-:W-:Y:S01]  /*9ca0*/  @!P5 IMAD.IADD R182, R182, 0x1, -R251 ;  /* 0x00000001b6b6d824 */ /* 0x000fe200078e0afb */
[C---:B------:R-:W-:Y:S01]  /*9cb0*/  ISETP.GT.U32.AND P1, PT, R251.reuse, R184, PT ;  /* 0x000000b8fb00720c */ /* 0x040fe20003f24070 */
[----:B------:R-:W4:Y:S01]  /*9cc0*/  S2R R3, SR_TID.X ;  /* 0x0000000000037919 */ /* 0x000f220000002100 */
[----:B------:R-:W-:-:S02]  /*9cd0*/  ISETP.GT.U32.AND P3, PT, R251, R186, PT ;  /* 0x000000bafb00720c */ /* 0x000fc40003f64070 */
[C---:B------:R-:W-:Y:S01]  /*9ce0*/  ISETP.GT.U32.AND P5, PT, R251.reuse, R176, PT ;  /* 0x000000b0fb00720c */ /* 0x040fe20003fa4070 */
[--C-:B------:R-:W-:Y:S01]  /*9cf0*/  @!P2 IMAD.IADD R178, R178, 0x1, -R251.reuse ;  /* 0x00000001b2b2a824 */ /* 0x100fe200078e0afb */
[----:B------:R-:W-:Y:S01]  /*9d00*/  ISETP.GT.U32.AND P2, PT, R251, R185, PT ;  /* 0x000000b9fb00720c */ /* 0x000fe20003f44070 */
[--C-:B------:R-:W-:Y:S01]  /*9d10*/  @!P6 IMAD.IADD R180, R180, 0x1, -R251.reuse ;  /* 0x00000001b4b4e824 */ /* 0x100fe200078e0afb */
[----:B------:R-:W3:Y:S01]  /*9d20*/  LDL R5, [R1+0x2c] ;  /* 0x00002c0001057983 */ /* 0x000ee20000100800 */
        /* <DEDUP_REMOVED lines=10> */
[----:B------:R-:W-:Y:S01]  /*9dd0*/  @!P2 IMAD.IADD R185, R185, 0x1, -R251 ;  /* 0x00000001b9b9a824 */ /* 0x000fe200078e0afb */
[----:B------:R-:W-:-:S03]  /*9de0*/  ISETP.GT.U32.AND P2, PT, R251, R179, PT ;  /* 0x000000b3fb00720c */ /* 0x000fc60003f44070 */
        /* <DEDUP_REMOVED lines=53> */
[----:B------:R-:W-:-:S03]  /*a140*/  @!P2 IMAD.IADD R199, R199, 0x1, -R251 ;  /* 0x00000001c7c7a824 */ /* 0x000fc600078e0afb */
        /* <DEDUP_REMOVED lines=50> */
[----:B------:R-:W-:Y:S01]  /*a470*/  @!P5 IMAD.IADD R204, R204, 0x1, -R251 ;  /* 0x00000001ccccd824 */ /* 0x000fe200078e0afb */
[----:B------:R-:W-:-:S02]  /*a480*/  ISETP.GT.U32.AND P5, PT, R251, R210, PT ;  /* 0x000000d2fb00720c */ /* 0x000fc40003fa4070 */
        /* <DEDUP_REMOVED lines=27> */
[----:B------:R-:W-:Y:S01]  /*a640*/  @!P6 IMAD.IADD R212, R212, 0x1, -R251 ;  /* 0x00000001d4d4e824 */ /* 0x000fe200078e0afb */
[----:B------:R-:W-:-:S02]  /*a650*/  ISETP.GT.U32.AND P6, PT, R251, R219, PT ;  /* 0x000000dbfb00720c */ /* 0x000fc40003fc4070 */
[----:B------:R-:W-:Y:S02]  /*a660*/  @!P2 IADD3 R214, R214, -R251, RZ ;  /* 0x800000fbd6d6a210 */ /* 0x000fe40007ffe0ff */
        /* <DEDUP_REMOVED lines=55> */
[----:B------:R-:W-:Y:S01]  /*a9e0*/  ISETP.GT.U32.AND P4, PT, R251, R237, PT ;  /* 0x000000edfb00720c */ /* 0x000fe20003f84070 */
[--C-:B------:R-:W-:Y:S02]  /*a9f0*/  @!P6 IMAD.IADD R232, R232, 0x1, -R251.reuse ;  /* 0x00000001e8e8e824 */ /* 0x100fe400078e0afb */
[--C-:B------:R-:W-:Y:S01]  /*aa00*/  @!P0 IMAD.IADD R233, R233, 0x1, -R251.reuse ;  /* 0x00000001e9e98824 */ /* 0x100fe200078e0afb */
[C---:B------:R-:W-:Y:S01]  /*aa10*/  ISETP.GT.U32.AND P0, PT, R251.reuse, R227, PT ;  /* 0x000000e3fb00720c */ /* 0x040fe20003f04070 */
[--C-:B------:R-:W-:Y:S01]  /*aa20*/  @!P1 IMAD.IADD R234, R234, 0x1, -R251.reuse ;  /* 0x00000001eaea9824 */ /* 0x100fe200078e0afb */
[C---:B------:R-:W-:Y:S01]  /*aa30*/  ISETP.GT.U32.AND P1, PT, R251.reuse, R228, PT ;  /* 0x000000e4fb00720c */ /* 0x040fe20003f24070 */
[--C-:B------:R-:W-:Y:S01]  /*aa40*/  @!P3 IMAD.IADD R236, R236, 0x1, -R251.reuse ;  /* 0x00000001ececb824 */ /* 0x100fe200078e0afb */
[C---:B------:R-:W-:Y:S01]  /*aa50*/  ISETP.GT.U32.AND P3, PT, R251.reuse, R230, PT ;  /* 0x000000e6fb00720c */ /* 0x040fe20003f64070 */
[----:B------:R-:W-:Y:S01]  /*aa60*/  @!P5 IMAD.IADD R238, R238, 0x1, -R251 ;  /* 0x00000001eeeed824 */ /* 0x000fe200078e0afb */
[----:B------:R-:W-:-:S03]  /*aa70*/  ISETP.GT.U32.AND P5, PT, R251, R232, PT ;  /* 0x000000e8fb00720c */ /* 0x000fc60003fa4070 */
[----:B------:R-:W-:Y:S01]  /*aa80*/  @!P4 IMAD.IADD R237, R237, 0x1, -R251 ;  /* 0x00000001ededc824 */ /* 0x000fe200078e0afb */
[----:B------:R-:W-:-:S03]  /*aa90*/  ISETP.GT.U32.AND P4, PT, R251, R231, PT ;  /* 0x000000e7fb00720c */ /* 0x000fc60003f84070 */
        /* <DEDUP_REMOVED lines=26> */
[----:B------:R-:W-:Y:S01]  /*ac40*/  ISETP.GT.U32.AND P5, PT, R251, R241, PT ;  /* 0x000000f1fb00720c */ /* 0x000fe20003fa4070 */
[----:B-1----:R-:W-:Y:S02]  /*ac50*/  IMAD R0, R126, 0x2, R0 ;  /* 0x000000027e007824 */ /* 0x002fe400078e0200 */
[----:B------:R-:W-:-:S04]  /*ac60*/  @!P4 IMAD.IADD R245, R245, 0x1, -R251 ;  /* 0x00000001f5f5c824 */ /* 0x000fc800078e0afb */
[--C-:B------:R-:W-:Y:S01]  /*ac70*/  @!P0 IMAD.IADD R247, R247, 0x1, -R251.reuse ;  /* 0x00000001f7f78824 */ /* 0x100fe200078e0afb */
[----:B------:R1:W-:Y:S01]  /*ac80*/  STL [R1+0xe0], R0 ;  /* 0x0000e00001007387 */ /* 0x0003e20000100800 */
[----:B------:R-:W-:Y:S02]  /*ac90*/  LOP3.LUT R6, R6, 0x70, RZ, 0xc0, !PT ;  /* 0x0000007006067812 */ /* 0x000fe400078ec0ff */
[--C-:B------:R-:W-:Y:S01]  /*aca0*/  @!P3 IMAD.IADD R250, R250, 0x1, -R251.reuse ;  /* 0x00000001fafab824 */ /* 0x100fe200078e0afb */
[----:B------:R-:W-:Y:S01]  /*acb0*/  ISETP.GT.U32.AND P3, PT, R251, R245, PT ;  /* 0x000000f5fb00720c */ /* 0x000fe20003f64070 */
[----:B------:R-:W-:Y:S01]  /*acc0*/  @!P5 IMAD.IADD R241, R241, 0x1, -R251 ;  /* 0x00000001f1f1d824 */ /* 0x000fe200078e0afb */
[----:B------:R-:W-:Y:S01]  /*acd0*/  ISETP.GT.U32.AND P5, PT, R251, R247, PT ;  /* 0x000000f7fb00720c */ /* 0x000fe20003fa4070 */
[----:B-1----:R-:W-:Y:S02]  /*ace0*/  IMAD R0, R126, 0x2, R0 ;  /* 0x000000027e007824 */ /* 0x002fe400078e0200 */
[----:B----4-:R-:W-:-:S02]  /*acf0*/  IMAD.SHL.U32 R3, R3, 0x400, RZ ;  /* 0x0000040003037824 */ /* 0x010fc400078e00ff */
[----:B--2---:R-:W-:Y:S01]  /*ad00*/  IMAD.IADD R6, R6, 0x1, R127 ;  /* 0x0000000106067824 */ /* 0x004fe200078e027f */
[----:B------:R1:W-:Y:S02]  /*ad10*/  STL [R1+0xe4], R0 ;  /* 0x0000e40001007387 */ /* 0x0003e40000100800 */
[----:B---3--:R-:W-:Y:S02]  /*ad20*/  LOP3.LUT R3, R4, 0x8000, R3, 0xf8, !PT ;  /* 0x0000800004037812 */ /* 0x008fe400078ef803 */
[----:B------:R-:W-:Y:S01]  /*ad30*/  STL [R1+0xf70], R6 ;  /* 0x000f700601007387 */ /* 0x000fe20000100800 */
[----:B-1----:R-:W-:Y:S02]  /*ad40*/  IMAD R0, R126, 0x2, R0 ;  /* 0x000000027e007824 */ /* 0x002fe400078e0200 */
[----:B------:R-:W-:-:S03]  /*ad50*/  @!P3 IMAD.IADD R245, R245, 0x1, -R251 ;  /* 0x00000001f5f5b824 */ /* 0x000fc600078e0afb */
[----:B------:R1:W-:Y:S01]  /*ad60*/  STL [R1+0xe8], R0 ;  /* 0x0000e80001007387 */ /* 0x0003e20000100800 */
[----:B------:R-:W-:-:S03]  /*ad70*/  @!P5 IMAD.IADD R247, R247, 0x1, -R251 ;  /* 0x00000001f7f7d824 */ /* 0x000fc600078e0afb */
[----:B------:R2:W-:Y:S04]  /*ad80*/  STL [R1+0x92c], R3 ;  /* 0x00092c0301007387 */ /* 0x0005e80000100800 */
[----:B------:R-:W3:Y:S01]  /*ad90*/  LDL R127, [R1+0xaf8] ;  /* 0x000af800017f7983 */ /* 0x000ee20000100800 */
[----:B-1----:R-:W-:-:S03]  /*ada0*/  IMAD R0, R126, 0x2, R0 ;  /* 0x000000027e007824 */ /* 0x002fc600078e0200 */
[----:B------:R-:W4:Y:S04]  /*adb0*/  LDL R4, [R1+0xafc] ;  /* 0x000afc0001047983 */ /* 0x000f280000100800 */
[----:B--2---:R-:W2:Y:S04]  /*adc0*/  LDL R3, [R1+0xaf4] ;  /* 0x000af40001037983 */ /* 0x004ea80000100800 */
[----:B------:R-:W-:Y:S04]  /*add0*/  STL [R1+0xf0], R0 ;  /* 0x0000f00001007387 */ /* 0x000fe80000100800 */
[----:B------:R-:W-:Y:S04]  /*ade0*/  STL [R1+0x1064], R245 ;  /* 0x001064f501007387 */ /* 0x000fe80000100800 */
[----:B------:R1:W-:Y:S04]  /*adf0*/  STL [R1+0x1058], R247 ;  /* 0x001058f701007387 */ /* 0x0003e80000100800 */
[----:B-1----:R-:W4:Y:S01]  /*ae00*/  LDL R247, [R1+0xaf0] ;  /* 0x000af00001f77983 */ /* 0x002f220000100800 */
[----:B------:R-:W-:-:S02]  /*ae10*/  ISETP.GT.U32.AND P2, PT, R251, R235, PT ;  /* 0x000000ebfb00720c */ /* 0x000fc40003f44070 */
[----:B------:R-:W-:-:S11]  /*ae20*/  ISETP.GT.U32.AND P6, PT, R251, R226, PT ;  /* 0x000000e2fb00720c */ /* 0x000fd60003fc4070 */
[--C-:B------:R-:W-:Y:S01]  /*ae30*/  @!P2 IMAD.IADD R235, R235, 0x1, -R251.reuse ;  /* 0x00000001ebeba824 */ /* 0x100fe200078e0afb */
[C---:B------:R-:W-:Y:S01]  /*ae40*/  ISETP.GT.U32.AND P2, PT, R251.reuse, R229, PT ;  /* 0x000000e5fb00720c */ /* 0x040fe20003f44070 */
[----:B------:R-:W-:Y:S01]  /*ae50*/  @!P6 IMAD.IADD R226, R226, 0x1, -R251 ;  /* 0x00000001e2e2e824 */ /* 0x000fe200078e0afb */
[----:B------:R-:W-:-:S11]  /*ae60*/  ISETP.GT.U32.AND P6, PT, R251, R237, PT ;  /* 0x000000edfb00720c */ /* 0x000fd60003fc4070 */
[--C-:B------:R-:W-:Y:S01]  /*ae70*/  @!P2 IMAD.IADD R229, R229, 0x1, -R251.reuse ;  /* 0x00000001e5e5a824 */ /* 0x100fe200078e0afb */
[----:B------:R-:W-:Y:S01]  /*ae80*/  ISETP.GT.U32.AND P2, PT, R251, R235, PT ;  /* 0x000000ebfb00720c */ /* 0x000fe20003f44070 */
[----:B------:R-:W-:Y:S01]  /*ae90*/  @!P6 IMAD.IADD R237, R237, 0x1, -R251 ;  /* 0x00000001edede824 */ /* 0x000fe200078e0afb */
[----:B------:R-:W-:-:S11]  /*aea0*/  ISETP.GT.U32.AND P6, PT, R251, R244, PT ;  /* 0x000000f4fb00720c */ /* 0x000fd60003fc4070 */
[--C-:B------:R-:W-:Y:S01]  /*aeb0*/  @!P2 IMAD.IADD R235, R235, 0x1, -R251.reuse ;  /* 0x00000001ebeba824 */ /* 0x100fe200078e0afb */
[C---:B------:R-:W-:Y:S02]  /*aec0*/  ISETP.GT.U32.AND P2, PT, R251.reuse, R242, PT ;  /* 0x000000f2fb00720c */ /* 0x040fe40003f44070 */
[----:B------:R-:W-:Y:S01]  /*aed0*/  ISETP.GT.U32.AND P1, PT, R251, R248, PT ;  /* 0x000000f8fb00720c */ /* 0x000fe20003f24070 */
[----:B------:R-:W-:-:S10]  /*aee0*/  @!P6 IMAD.IADD R244, R244, 0x1, -R251 ;  /* 0x00000001f4f4e824 */ /* 0x000fd400078e0afb */
[--C-:B------:R-:W-:Y:S01]  /*aef0*/  @!P2 IMAD.IADD R242, R242, 0x1, -R251.reuse ;  /* 0x00000001f2f2a824 */ /* 0x100fe200078e0afb */
[C---:B------:R-:W-:Y:S01]  /*af00*/  ISETP.GT.U32.AND P2, PT, R251.reuse, R249, PT ;  /* 0x000000f9fb00720c */ /* 0x040fe20003f44070 */
[----:B------:R-:W-:Y:S01]  /*af10*/  @!P1 IMAD.IADD R248, R248, 0x1, -R251 ;  /* 0x00000001f8f89824 */ /* 0x000fe200078e0afb */
[C---:B------:R-:W-:Y:S02]  /*af20*/  ISETP.GT.U32.AND P6, PT, R251.reuse, R239, PT ;  /* 0x000000effb00720c */ /* 0x040fe40003fc4070 */
[C---:B------:R-:W-:Y:S02]  /*af30*/  ISETP.GT.U32.AND P0, PT, R251.reuse, R242, PT ;  /* 0x000000f2fb00720c */ /* 0x040fe40003f04070 */
[----:B------:R-:W-:-:S07]  /*af40*/  ISETP.GT.U32.AND P1, PT, R251, R243, PT ;  /* 0x000000f3fb00720c */ /* 0x000fce0003f24070 */
[--C-:B------:R-:W-:Y:S01]  /*af50*/  @!P2 IMAD.IADD R249, R249, 0x1, -R251.reuse ;  /* 0x00000001f9f9a824 */ /* 0x100fe200078e0afb */
[----:B------:R-:W-:Y:S01]  /*af60*/  ISETP.GT.U32.AND P2, PT, R251, R244, PT ;  /* 0x000000f4fb00720c */ /* 0x000fe20003f44070 */
[--C-:B------:R-:W-:Y:S02]  /*af70*/  @!P6 IMAD.IADD R239, R239, 0x1, -R251.reuse ;  /* 0x00000001efefe824 */ /* 0x100fe400078e0afb */
[--C-:B------:R-:W-:Y:S01]  /*af80*/  @!P0 IMAD.IADD R242, R242, 0x1, -R251.reuse ;  /* 0x00000001f2f28824 */ /* 0x100fe200078e0afb */
[----:B------:R-:W-:Y:S01]  /*af90*/  ISETP.GT.U32.AND P0, PT, R251, R248, PT ;  /* 0x000000f8fb00720c */ /* 0x000fe20003f04070 */
[----:B------:R-:W-:Y:S01]  /*afa0*/  @!P1 IMAD.IADD R243, R243, 0x1, -R251 ;  /* 0x00000001f3f39824 */ /* 0x000fe200078e0afb */
[C---:B------:R-:W-:Y:S02]  /*afb0*/  ISETP.GT.U32.AND P6, PT, R251.reuse, R249, PT ;  /* 0x000000f9fb00720c */ /* 0x040fe40003fc4070 */
[----:B------:R-:W-:-:S05]  /*afc0*/  ISETP.GT.U32.AND P1, PT, R251, R250, PT ;  /* 0x000000fafb00720c */ /* 0x000fca0003f24070 */
[--C-:B------:R-:W-:Y:S01]  /*afd0*/  @!P2 IMAD.IADD R244, R244, 0x1, -R251.reuse ;  /* 0x00000001f4f4a824 */ /* 0x100fe200078e0afb */
[----:B------:R-:W-:Y:S02]  /*afe0*/  ISETP.GT.U32.AND P2, PT, R252, R5, PT ;  /* 0x00000005fc00720c */ /* 0x000fe40003f44070 */
[----:B------:R-:W-:Y:S01]  /*aff0*/  ISETP.GT.U32.AND P4, PT, R251, R240, PT ;  /* 0x000000f0fb00720c */ /* 0x000fe20003f84070 */
[--C-:B------:R-:W-:Y:S02]  /*b000*/  @!P0 IMAD.IADD R248, R248, 0x1, -R251.reuse ;  /* 0x00000001f8f88824 */ /* 0x100fe400078e0afb */
[--C-:B------:R-:W-:Y:S02]  /*b010*/  @!P6 IMAD.IADD R249, R249, 0x1, -R251.reuse ;  /* 0x00000001f9f9e824 */ /* 0x100fe400078e0afb */
[----:B------:R-:W-:Y:S01]  /*b020*/  @!P1 IMAD.IADD R250, R250, 0x1, -R251 ;  /* 0x00000001fafa9824 */ /* 0x000fe200078e0afb */
[----:B------:R1:W-:Y:S01]  /*b030*/  STL [R1+0x105c], R248 ;  /* 0x00105cf801007387 */ /* 0x0003e20000100800 */
[----:B------:R-:W-:-:S04]  /*b040*/  IMAD R6, R126, 0x2, R0 ;  /* 0x000000027e067824 */ /* 0x000fc800078e0200 */
[----:B------:R-:W-:Y:S01]  /*b050*/  @!P2 IMAD.IADD R5, R5, 0x1, -R252 ;  /* 0x000000010505a824 */ /* 0x000fe200078e0afc */
[----:B-1----:R-:W4:Y:S01]  /*b060*/  LDL R248, [R1+0xb00] ;  /* 0x000b000001f87983 */ /* 0x002f220000100800 */
[----:B------:R-:W-:-:S03]  /*b070*/  @!P4 IMAD.IADD R240, R240, 0x1, -R251 ;  /* 0x00000001f0f0c824 */ /* 0x000fc600078e0afb */
[----:B------:R-:W-:Y:S01]  /*b080*/  STL [R1+0x1060], R249 ;  /* 0x001060f901007387 */ /* 0x000fe20000100800 */
[----:B------:R-:W-:-:S03]  /*b090*/  ISETP.GT.U32.AND P4, PT, R251, R246, PT ;  /* 0x000000f6fb00720c */ /* 0x000fc60003f84070 */
[----:B------:R-:W-:Y:S04]  /*b0a0*/  STL [R1+0x1068], R250 ;  /* 0x001068fa01007387 */ /* 0x000fe80000100800 */
[----:B------:R1:W-:Y:S01]  /*b0b0*/  @!P2 STL [R1+0x2c], R5 ;  /* 0x00002c050100a387 */ /* 0x0003e20000100800 */
[----:B------:R-:W-:-:S03]  /*b0c0*/  ISETP.GE.AND P2, PT, R2, RZ, PT ;  /* 0x000000ff0200720c */ /* 0x000fc60003f46270 */
[----:B-1----:R-:W4:Y:S04]  /*b0d0*/  LDL.LU R5, [R1+0x1074] ;  /* 0x0010740001057983 */ /* 0x002f280000300800 */
[----:B------:R-:W4:Y:S04]  /*b0e0*/  LDL R252, [R1+0xb04] ;  /* 0x000b040001fc7983 */ /* 0x000f280000100800 */
[----:B------:R-:W4:Y:S04]  /*b0f0*/  LDL R0, [R1+0xb08] ;  /* 0x000b080001007983 */ /* 0x000f280000100800 */
[----:B------:R1:W-:Y:S04]  /*b100*/  STL [R1+0xec], R6 ;  /* 0x0000ec0601007387 */ /* 0x0003e80000100800 */
[----:B------:R-:W4:Y:S01]  /*b110*/  LDL R245, [R1+0xb0c] ;  /* 0x000b0c0001f57983 */ /* 0x000f220000100800 */
[----:B-1----:R-:W-:-:S03]  /*b120*/  LEA R6, R126, R6, 0x1 ;  /* 0x000000067e067211 */ /* 0x002fc600078e08ff */
[----:B------:R1:W-:Y:S01]  /*b130*/  STL [R1+0xf80], R2 ;  /* 0x000f800201007387 */ /* 0x0003e20000100800 */
[----:B------:R-:W-:-:S03]  /*b140*/  @!P4 IMAD.IADD R246, R246, 0x1, -R251 ;  /* 0x00000001f6f6c824 */ /* 0x000fc600078e0afb */
[----:B-1----:R-:W4:Y:S04]  /*b150*/  LDL R2, [R1+0xb10] ;  /* 0x000b100001027983 */ /* 0x002f280000100800 */
[----:B------:R1:W-:Y:S02]  /*b160*/  STL [R1+0xf4], R6 ;  /* 0x0000f40601007387 */ /* 0x0003e40000100800 */
[----:B-1----:R-:W-:Y:S01]  /*b170*/  IMAD R6, R126, 0x2, R6 ;  /* 0x000000027e067824 */ /* 0x002fe200078e0206 */
[----:B---3--:R-:W-:Y:S02]  /*b180*/  ISETP.GE.AND P3, PT, R127, RZ, PT ;  /* 0x000000ff7f00720c */ /* 0x008fe40003f66270 */
[----:B--2---:R-:W-:Y:S02]  /*b190*/  ISETP.GE.AND P4, PT, R3, RZ, PT ;  /* 0x000000ff0300720c */ /* 0x004fe40003f86270 */
[----:B----4-:R-:W-:-:S02]  /*b1a0*/  ISETP.GE.AND P5, PT, R247, RZ, PT ;  /* 0x000000fff700720c */ /* 0x010fc40003fa6270 */
[----:B------:R-:W2:Y:S04]  /*b1b0*/  LDL R247, [R1+0xb14] ;  /* 0x000b140001f77983 */ /* 0x000ea80000100800 */
[----:B------:R1:W-:Y:S04]  /*b1c0*/  STL [R1+0xf8], R6 ;  /* 0x0000f80601007387 */ /* 0x0003e80000100800 */
[----:B------:R-:W3:Y:S04]  /*b1d0*/  LDL R127, [R1+0xb18] ;  /* 0x000b1800017f7983 */ /* 0x000ee80000100800 */
[----:B------:R-:W4:Y:S01]  /*b1e0*/  LDL.LU R3, [R1+0x28] ;  /* 0x0000280001037983 */ /* 0x000f220000300800 */
[----:B------:R-:W-:Y:S01]  /*b1f0*/  IMAD R250, R126, 0x2, R6 ;  /* 0x000000027efa7824 */ /* 0x000fe200078e0206 */
[----:B------:R-:W-:-:S02]  /*b200*/  ISETP.GE.AND P1, PT, R4, RZ, PT ;  /* 0x000000ff0400720c */ /* 0x000fc40003f26270 */
[----:B-1----:R-:W3:Y:S04]  /*b210*/  LDL R6, [R1+0xb1c] ;  /* 0x000b1c0001067983 */ /* 0x002ee80000100800 */
[----:B------:R-:W2:Y:S01]  /*b220*/  LDL.LU R4, [R1+0x24] ;  /* 0x0000240001047983 */ /* 0x000ea20000300800 */
[----:B----4-:R-:W-:Y:S01]  /*b230*/  @!P2 IMAD.MOV R3, RZ, RZ, -R3 ;  /* 0x000000ffff03a224 */ /* 0x010fe200078e0a03 */
[----:B------:R-:W-:-:S04]  /*b240*/  ISETP.GE.AND P2, PT, R248, RZ, PT ;  /* 0x000000fff800720c */ /* 0x000fc80003f46270 */
[----:B------:R1:W-:Y:S04]  /*b250*/  STL [R1+0x34], R3 ;  /* 0x0000340301007387 */ /* 0x0003e80000100800 */
[----:B-1----:R-:W4:Y:S04]  /*b260*/  LDL R3, [R1+0xb20] ;  /* 0x000b200001037983 */ /* 0x002f280000100800 */
[----:B------:R-:W-:Y:S04]  /*b270*/  STL [R1+0xfc], R250 ;  /* 0x0000fcfa01007387 */ /* 0x000fe80000100800 */
[----:B------:R-:W3:Y:S01]  /*b280*/  LDL.LU R248, [R1+0x20] ;  /* 0x0000200001f87983 */ /* 0x000ee20000300800 */
[----:B--2---:R-:W-:Y:S01]  /*b290*/  @!P5 IMAD.MOV R4, RZ, RZ, -R4 ;  /* 0x000000ffff04d224 */ /* 0x004fe200078e0a04 */
[----:B------:R-:W-:-:S02]  /*b2a0*/  ISETP.GE.AND P5, PT, R252, RZ, PT ;  /* 0x000000fffc00720c */ /* 0x000fc40003fa6270 */
[----:B------:R-:W2:Y:S04]  /*b2b0*/  LDL R249, [R1+0xb24] ;  /* 0x000b240001f97983 */ /* 0x000ea80000100800 */
[----:B------:R1:W-:Y:S04]  /*b2c0*/  STL [R1+0x28], R4 ;  /* 0x0000280401007387 */ /* 0x0003e80000100800 */
[----:B-1----:R-:W2:Y:S04]  /*b2d0*/  LDL.LU R4, [R1+0x1070] ;  /* 0x0010700001047983 */ /* 0x002ea80000300800 */
[----:B------:R-:W4:Y:S01]  /*b2e0*/  LDL.LU R252, [R1+0x1c] ;  /* 0x00001c0001fc7983 */ /* 0x000f220000300800 */
[----:B---3--:R-:W-:Y:S01]  /*b2f0*/  @!P4 IMAD.MOV R248, RZ, RZ, -R248 ;  /* 0x000000fffff8c224 */ /* 0x008fe200078e0af8 */
[----:B------:R-:W-:-:S04]  /*b300*/  ISETP.GE.AND P4, PT, R0, RZ, PT ;  /* 0x000000ff0000720c */ /* 0x000fc80003f86270 */
[----:B------:R1:W-:Y:S04]  /*b310*/  STL [R1+0x24], R248 ;  /* 0x000024f801007387 */ /* 0x0003e80000100800 */
[----:B-1----:R-:W3:Y:S04]  /*b320*/  LDL R248, [R1+0xb28] ;  /* 0x000b280001f87983 */ /* 0x002ee80000100800 */
[----:B------:R-:W2:Y:S01]  /*b330*/  LDL.LU R0, [R1+0x18] ;  /* 0x0000180001007983 */ /* 0x000ea20000300800 */
[----:B----4-:R-:W-:Y:S01]  /*b340*/  @!P3 IMAD.MOV R252, RZ, RZ, -R252 ;  /* 0x000000fffffcb224 */ /* 0x010fe200078e0afc */
[----:B------:R-:W-:-:S04]  /*b350*/  ISETP.GE.AND P3, PT, R245, RZ, PT ;  /* 0x000000fff500720c */ /* 0x000fc80003f66270 */
[----:B------:R1:W-:Y:S04]  /*b360*/  STL [R1+0x20], R252 ;  /* 0x000020fc01007387 */ /* 0x0003e80000100800 */
[----:B-1----:R-:W4:Y:S04]  /*b370*/  LDL.LU R252, [R1+0x14] ;  /* 0x0000140001fc7983 */ /* 0x002f280000300800 */
[----:B------:R-:W3:Y:S01]  /*b380*/  LDL R245, [R1+0xb30] ;  /* 0x000b300001f57983 */ /* 0x000ee20000100800 */
[----:B--2---:R-:W-:Y:S01]  /*b390*/  @!P1 IMAD.MOV R0, RZ, RZ, -R0 ;  /* 0x000000ffff009224 */ /* 0x004fe200078e0a00 */
[----:B------:R-:W-:-:S04]  /*b3a0*/  ISETP.GE.AND P1, PT, R2, RZ, PT ;  /* 0x000000ff0200720c */ /* 0x000fc80003f26270 */
[----:B------:R1:W-:Y:S04]  /*b3b0*/  STL [R1+0x1c], R0 ;  /* 0x00001c0001007387 */ /* 0x0003e80000100800 */
[----:B-1----:R-:W2:Y:S04]  /*b3c0*/  LDL.LU R0, [R1+0x106c] ;  /* 0x00106c0001007983 */ /* 0x002ea80000300800 */
[----:B------:R-:W3:Y:S01]  /*b3d0*/  LDL.LU R2, [R1+0x10] ;  /* 0x0000100001027983 */ /* 0x000ee20000300800 */
[----:B----4-:R-:W-:Y:S01]  /*b3e0*/  @!P2 IMAD.MOV R252, RZ, RZ, -R252 ;  /* 0x000000fffffca224 */ /* 0x010fe200078e0afc */
[----:B------:R-:W-:-:S02]  /*b3f0*/  ISETP.GE.AND P2, PT, R247, RZ, PT ;  /* 0x000000fff700720c */ /* 0x000fc40003f46270 */
[----:B------:R-:W4:Y:S04]  /*b400*/  LDL R247, [R1+0xb2c] ;  /* 0x000b2c0001f77983 */ /* 0x000f280000100800 */
[----:B------:R1:W-:Y:S04]  /*b410*/  STL [R1+0x18], R252 ;  /* 0x000018fc01007387 */ /* 0x0003e80000100800 */
[----:B-1----:R-:W2:Y:S01]  /*b420*/  LDL.LU R252, [R1+0xc] ;  /* 0x00000c0001fc7983 */ /* 0x002ea20000300800 */
[----:B---3--:R-:W-:-:S05]  /*b430*/  @!P5 IMAD.MOV R2, RZ, RZ, -R2 ;  /* 0x000000ffff02d224 */ /* 0x008fca00078e0a02 */
[----:B------:R1:W-:Y:S04]  /*b440*/  STL [R1+0x14], R2 ;  /* 0x0000140201007387 */ /* 0x0003e80000100800 */
[----:B-1----:R-:W3:Y:S01]  /*b450*/  LDL.LU R2, [R1+0x8] ;  /* 0x0000080001027983 */ /* 0x002ee20000300800 */
[----:B------:R-:W-:Y:S01]  /*b460*/  ISETP.GE.AND P5, PT, R127, RZ, PT ;  /* 0x000000ff7f00720c */ /* 0x000fe20003fa6270 */
[----:B--2---:R-:W-:Y:S02]  /*b470*/  @!P4 IMAD.MOV R252, RZ, RZ, -R252 ;  /* 0x000000fffffcc224 */ /* 0x004fe400078e0afc */
[----:B------:R-:W2:Y:S01]  /*b480*/  LDL R127, [R1+0xb3c] ;  /* 0x000b3c00017f7983 */ /* 0x000ea20000100800 */
[----:B------:R-:W-:-:S03]  /*b490*/  ISETP.GE.AND P4, PT, R6, RZ, PT ;  /* 0x000000ff0600720c */ /* 0x000fc60003f86270 */
[----:B------:R-:W4:Y:S04]  /*b4a0*/  LDL.LU R6, [R1+0x4] ;  /* 0x0000040001067983 */ /* 0x000f280000300800 */
[----:B------:R-:W-:Y:S01]  /*b4b0*/  STL [R1+0x10], R252 ;  /* 0x000010fc01007387 */ /* 0x000fe20000100800 */
[----:B---3--:R-:W-:Y:S01]  /*b4c0*/  @!P3 IMAD.MOV R2, RZ, RZ, -R2 ;  /* 0x000000ffff02b224 */ /* 0x008fe200078e0a02 */
[----:B------:R-:W-:Y:S02]  /*b4d0*/  ISETP.GE.AND P3, PT, R3, RZ, PT ;  /* 0x000000ff0300720c */ /* 0x000fe40003f66270 */
[----:B------:R-:W3:Y:S04]  /*b4e0*/  LDL.LU R3, [R1] ;  /* 0x0000000001037983 */ /* 0x000ee80000300800 */
[----:B------:R1:W-:Y:S01]  /*b4f0*/  STL [R1+0xc], R2 ;  /* 0x00000c0201007387 */ /* 0x0003e20000100800 */
[----:B----4-:R-:W-:Y:S01]  /*b500*/  @!P1 IMAD.MOV R6, RZ, RZ, -R6 ;  /* 0x000000ffff069224 */ /* 0x010fe200078e0a06 */
[----:B------:R-:W-:-:S04]  /*b510*/  ISETP.GE.AND P1, PT, R249, RZ, PT ;  /* 0x000000fff900720c */ /* 0x000fc80003f26270 */
[----:B------:R4:W-:Y:S01]  /*b520*/  STL [R1+0x1034], R6 ;  /* 0x0010340601007387 */ /* 0x0009e20000100800 */
[----:B-1----:R-:W-:-:S03]  /*b530*/  IMAD.MOV.U32 R2, RZ, RZ, R0 ;  /* 0x000000ffff027224 */ /* 0x002fc600078e0000 */
[----:B------:R-:W2:Y:S01]  /*b540*/  LDL R0, [R1+0xb38] ;  /* 0x000b380001007983 */ /* 0x000ea20000100800 */
[----:B------:R-:W-:-:S03]  /*b550*/  @!P5 IMAD.MOV R2, RZ, RZ, -R2 ;  /* 0x000000ffff02d224 */ /* 0x000fc600078e0a02 */
[----:B----4-:R-:W4:Y:S01]  /*b560*/  LDL R6, [R1+0xb48] ;  /* 0x000b480001067983 */ /* 0x010f220000100800 */
[----:B------:R-:W-:Y:S01]  /*b570*/  ISETP.GE.AND P5, PT, R245, RZ, PT ;  /* 0x000000fff500720c */ /* 0x000fe20003fa6270 */
[----:B---3--:R-:W-:-:S05]  /*b580*/  @!P2 IMAD.MOV R3, RZ, RZ, -R3 ;  /* 0x000000ffff03a224 */ /* 0x008fca00078e0a03 */
[----:B------:R1:W-:Y:S04]  /*b590*/  STL [R1+0x1038], R3 ;  /* 0x0010380301007387 */ /* 0x0003e80000100800 */
[----:B------:R-:W3:Y:S04]  /*b5a0*/  LDL R249, [R1+0xb44] ;  /* 0x000b440001f97983 */ /* 0x000ee80000100800 */
[----:B------:R3:W-:Y:S04]  /*b5b0*/  STL [R1+0x103c], R2 ;  /* 0x00103c0201007387 */ /* 0x0007e80000100800 */
[----:B------:R-:W3:Y:S01]  /*b5c0*/  LDL R245, [R1+0xb54] ;  /* 0x000b540001f57983 */ /* 0x000ee20000100800 */
[----:B------:R-:W-:Y:S01]  /*b5d0*/  IMAD.MOV.U32 R252, RZ, RZ, R4 ;  /* 0x000000fffffc7224 */ /* 0x000fe200078e0004 */
[----:B------:R-:W-:Y:S01]  /*b5e0*/  ISETP.GE.AND P2, PT, R248, RZ, PT ;  /* 0x000000fff800720c */ /* 0x000fe20003f46270 */
[----:B------:R-:W-:Y:S01]  /*b5f0*/  @!P3 IMAD.MOV R5, RZ, RZ, -R5 ;  /* 0x000000ffff05b224 */ /* 0x000fe200078e0a05 */
[----:B------:R-:W3:Y:S01]  /*b600*/  LDL R248, [R1+0xb50] ;  /* 0x000b500001f87983 */ /* 0x000ee20000100800 */
[----:B------:R-:W-:Y:S01]  /*b610*/  @!P4 IMAD.MOV R252, RZ, RZ, -R252 ;  /* 0x000000fffffcc224 */ /* 0x000fe200078e0afc */
[----:B------:R-:W-:-:S02]  /*b620*/  ISETP.GE.AND P4, PT, R247, RZ, PT ;  /* 0x000000fff700720c */ /* 0x000fc40003f86270 */
[----:B--2---:R-:W-:Y:S02]  /*b630*/  ISETP.GE.AND P3, PT, R127, RZ, PT ;  /* 0x000000ff7f00720c */ /* 0x004fe40003f66270 */
[----:B------:R-:W-:Y:S04]  /*b640*/  STL [R1+0x1040], R252 ;  /* 0x001040fc01007387 */ /* 0x000fe80000100800 */
[----:B------:R-:W2:Y:S01]  /*b650*/  LDL R247, [R1+0xb60] ;  /* 0x000b600001f77983 */ /* 0x000ea20000100800 */
[----:B------:R-:W-:-:S03]  /*b660*/  @!P1 IMAD.MOV R7, RZ, RZ, -R7 ;  /* 0x000000ffff079224 */ /* 0x000fc600078e0a07 */
[----:B------:R-:W-:Y:S04]  /*b670*/  STL [R1+0x1044], R5 ;  /* 0x0010440501007387 */ /* 0x000fe80000100800 */
[----:B------:R-:W2:Y:S01]  /*b680*/  LDL R127, [R1+0xb5c] ;  /* 0x000b5c00017f7983 */ /* 0x000ea20000100800 */
[----:B------:R-:W-:Y:S01]  /*b690*/  @!P2 IMAD.MOV R8, RZ, RZ, -R8 ;  /* 0x000000ffff08a224 */ /* 0x000fe200078e0a08 */
[----:B------:R-:W-:Y:S01]  /*b6a0*/  ISETP.GE.AND P1, PT, R0, RZ, PT ;  /* 0x000000ff0000720c */ /* 0x000fe20003f26270 */
[----:B------:R-:W-:Y:S01]  /*b6b0*/  @!P5 IMAD.MOV R9, RZ, RZ, -R9 ;  /* 0x000000ffff09d224 */ /* 0x000fe200078e0a09 */
[----:B------:R-:W-:Y:S01]  /*b6c0*/  STL [R1+0x1048], R7 ;  /* 0x0010480701007387 */ /* 0x000fe20000100800 */
[----:B------:R-:W-:Y:S01]  /*b6d0*/  @!P4 IMAD.MOV R10, RZ, RZ, -R10 ;  /* 0x000000ffff0ac224 */ /* 0x000fe200078e0a0a */
[----:B----4-:R-:W-:-:S02]  /*b6e0*/  ISETP.GE.AND P2, PT, R6, RZ, PT ;  /* 0x000000ff0600720c */ /* 0x010fc40003f46270 */
[----:B-1----:R-:W4:Y:S04]  /*b6f0*/  LDL R3, [R1+0xb6c] ;  /* 0x000b6c0001037983 */ /* 0x002f280000100800 */
[----:B------:R-:W4:Y:S04]  /*b700*/  LDL R0, [R1+0xb68] ;  /* 0x000b680001007983 */ /* 0x000f280000100800 */
[----:B------:R-:W-:Y:S04]  /*b710*/  STL [R1+0x104c], R8 ;  /* 0x00104c0801007387 */ /* 0x000fe80000100800 */
[----:B------:R-:W4:Y:S04]  /*b720*/  LDL R6, [R1+0xb64] ;  /* 0x000b640001067983 */ /* 0x000f280000100800 */
[----:B------:R-:W-:Y:S01]  /*b730*/  STL [R1+0x1050], R9 ;  /* 0x0010500901007387 */ /* 0x000fe20000100800 */
[----:B---3--:R-:W-:-:S03]  /*b740*/  ISETP.GE.AND P5, PT, R249, RZ, PT ;  /* 0x000000fff900720c */ /* 0x008fc60003fa6270 */
[----:B------:R-:W3:Y:S04]  /*b750*/  LDL R249, [R1+0xb58] ;  /* 0x000b580001f97983 */ /* 0x000ee80000100800 */
[----:B------:R1:W-:Y:S01]  /*b760*/  STL [R1+0x1054], R10 ;  /* 0x0010540a01007387 */ /* 0x0003e20000100800 */
[----:B------:R-:W-:-:S03]  /*b770*/  ISETP.GE.AND P4, PT, R245, RZ, PT ;  /* 0x000000fff500720c */ /* 0x000fc60003f86270 */
[----:B------:R-:W4:Y:S01]  /*b780*/  LDL R245, [R1+0xb4c] ;  /* 0x000b4c0001f57983 */ /* 0x000f220000100800 */
[----:B------:R-:W-:Y:S01]  /*b790*/  @!P3 IMAD.MOV R11, RZ, RZ, -R11 ;  /* 0x000000ffff0bb224 */ /* 0x000fe200078e0a0b */
[----:B------:R-:W-:Y:S01]  /*b7a0*/  ISETP.GE.AND P3, PT, R248, RZ, PT ;  /* 0x000000fff800720c */ /* 0x000fe20003f66270 */
[----:B------:R-:W-:Y:S01]  /*b7b0*/  @!P2 IMAD.MOV R13, RZ, RZ, -R13 ;  /* 0x000000ffff0da224 */ /* 0x000fe200078e0a0d */
[----:B------:R-:W3:Y:S01]  /*b7c0*/  LDL R248, [R1+0xb40] ;  /* 0x000b400001f87983 */ /* 0x000ee20000100800 */
[----:B------:R-:W-:Y:S02]  /*b7d0*/  @!P1 IMAD.MOV R12, RZ, RZ, -R12 ;  /* 0x000000ffff0c9224 */ /* 0x000fe400078e0a0c */
[----:B------:R-:W-:Y:S01]  /*b7e0*/  @!P5 IMAD.MOV R14, RZ, RZ, -R14 ;  /* 0x000000ffff0ed224 */ /* 0x000fe200078e0a0e */
[----:B------:R-:W3:Y:S01]  /*b7f0*/  LDL R2, [R1+0xbac] ;  /* 0x000bac0001027983 */ /* 0x000ee20000100800 */
[----:B--2---:R-:W-:-:S03]  /*b800*/  ISETP.GE.AND P1, PT, R247, RZ, PT ;  /* 0x000000fff700720c */ /* 0x004fc60003f26270 */
[----:B------:R-:W2:Y:S04]  /*b810*/  LDL R4, [R1+0xba8] ;  /* 0x000ba80001047983 */ /* 0x000ea80000100800 */
[----:B------:R-:W2:Y:S01]  /*b820*/  LDL R247, [R1+0xee8] ;  /* 0x000ee80001f77983 */ /* 0x000ea20000100800 */
[----:B------:R-:W-:-:S03]  /*b830*/  ISETP.GE.AND P2, PT, R127, RZ, PT ;  /* 0x000000ff7f00720c */ /* 0x000fc60003f46270 */
[----:B------:R-:W2:Y:S10]  /*b840*/  LDL R127, [R1+0xb34] ;  /* 0x000b3400017f7983 */ /* 0x000eb40000100800 */
[----:B------:R-:W-:Y:S01]  /*b850*/  @!P2 IMAD.MOV R18, RZ, RZ, -R18 ;  /* 0x000000ffff12a224 */ /* 0x000fe200078e0a12 */
[----:B----4-:R-:W-:-:S02]  /*b860*/  ISETP.GE.AND P2, PT, R245, RZ, PT ;  /* 0x000000fff500720c */ /* 0x010fc40003f46270 */
[----:B------:R-:W4:Y:S01]  /*b870*/  LDL R245, [R1+0xbf8] ;  /* 0x000bf80001f57983 */ /* 0x000f220000100800 */
[----:B------:R-:W-:Y:S01]  /*b880*/  @!P3 IMAD.MOV R16, RZ, RZ, -R16 ;  /* 0x000000ffff10b224 */ /* 0x000fe200078e0a10 */
[----:B------:R-:W-:Y:S01]  /*b890*/  ISETP.GE.AND P5, PT, R3, RZ, PT ;  /* 0x000000ff0300720c */ /* 0x000fe20003fa6270 */
[----:B------:R-:W-:Y:S01]  /*b8a0*/  @!P1 IMAD.MOV R17, RZ, RZ, -R17 ;  /* 0x000000ffff119224 */ /* 0x000fe200078e0a11 */
[----:B------:R-:W-:Y:S01]  /*b8b0*/  ISETP.GE.AND P3, PT, R6, RZ, PT ;  /* 0x000000ff0600720c */ /* 0x000fe20003f66270 */
[----:B------:R-:W4:Y:S01]  /*b8c0*/  LDL R3, [R1+0xb74] ;  /* 0x000b740001037983 */ /* 0x000f220000100800 */
[----:B---3--:R-:W-:Y:S01]  /*b8d0*/  ISETP.GE.AND P1, PT, R249, RZ, PT ;  /* 0x000000fff900720c */ /* 0x008fe20003f26270 */
[----:B------:R-:W-:Y:S02]  /*b8e0*/  @!P4 IMAD.MOV R15, RZ, RZ, -R15 ;  /* 0x000000ffff0fc224 */ /* 0x000fe400078e0a0f */
[----:B------:R-:W3:Y:S01]  /*b8f0*/  LDL R6, [R1+0xbe8] ;  /* 0x000be80001067983 */ /* 0x000ee20000100800 */
[----:B------:R-:W-:-:S03]  /*b900*/  ISETP.GE.AND P4, PT, R0, RZ, PT ;  /* 0x000000ff0000720c */ /* 0x000fc60003f86270 */
[----:B------:R-:W3:Y:S04]  /*b910*/  LDL R249, [R1+0xbf0] ;  /* 0x000bf00001f97983 */ /* 0x000ee80000100800 */
[----:B------:R-:W3:Y:S01]  /*b920*/  LDL R0, [R1+0xb70] ;  /* 0x000b700001007983 */ /* 0x000ee20000100800 */
[----:B------:R-:W-:Y:S01]  /*b930*/  @!P5 IMAD.MOV R19, RZ, RZ, -R19 ;  /* 0x000000ffff13d224 */ /* 0x000fe200078e0a13 */
[----:B------:R-:W-:Y:S01]  /*b940*/  ISETP.GE.AND P5, PT, R248, RZ, PT ;  /* 0x000000fff800720c */ /* 0x000fe20003fa6270 */
[----:B------:R-:W-:Y:S01]  /*b950*/  @!P3 IMAD.MOV R21, RZ, RZ, -R21 ;  /* 0x000000ffff15b224 */ /* 0x000fe200078e0a15 */
[----:B--2---:R-:W-:Y:S01]  /*b960*/  ISETP.GE.AND P3, PT, R127, RZ, PT ;  /* 0x000000ff7f00720c */ /* 0x004fe20003f66270 */
[----:B------:R-:W2:Y:S01]  /*b970*/  LDL R248, [R1+0xbfc] ;  /* 0x000bfc0001f87983 */ /* 0x000ea20000100800 */
[----:B------:R-:W-:Y:S01]  /*b980*/  @!P4 IMAD.MOV R20, RZ, RZ, -R20 ;  /* 0x000000ffff14c224 */ /* 0x000fe200078e0a14 */
[----:B------:R-:W-:-:S02]  /*b990*/  ISETP.GE.AND P4, PT, R247, RZ, PT ;  /* 0x000000fff700720c */ /* 0x000fc40003f86270 */
[----:B------:R-:W2:Y:S04]  /*b9a0*/  LDL R127, [R1+0xc0c] ;  /* 0x000c0c00017f7983 */ /* 0x000ea80000100800 */
[----:B------:R-:W2:Y:S04]  /*b9b0*/  LDL R247, [R1+0xc04] ;  /* 0x000c040001f77983 */ /* 0x000ea80000100800 */
[----:B------:R-:W-:Y:S01]  /*b9c0*/  @!P3 IMAD.MOV R26, RZ, RZ, -R26 ;  /* 0x000000ffff1ab224 */ /* 0x000fe200078e0a1a */
[----:B----4-:R-:W-:Y:S02]  /*b9d0*/  ISETP.GE.AND P3, PT, R245, RZ, PT ;  /* 0x000000fff500720c */ /* 0x010fe40003f66270 */
[----:B------:R-:W4:Y:S01]  /*b9e0*/  LDL R245, [R1+0xc30] ;  /* 0x000c300001f57983 */ /* 0x000f220000100800 */
[----:B------:R-:W-:-:S02]  /*b9f0*/  @!P1 IMAD.MOV R22, RZ, RZ, -R22 ;  /* 0x000000ffff169224 */ /* 0x000fc400078e0a16 */
[----:B------:R-:W-:Y:S01]  /*ba00*/  @!P5 IMAD.MOV R24, RZ, RZ, -R24 ;  /* 0x000000ffff18d224 */ /* 0x000fe200078e0a18 */
[----:B------:R-:W-:Y:S01]  /*ba10*/  ISETP.GE.AND P1, PT, R3, RZ, PT ;  /* 0x000000ff0300720c */ /* 0x000fe20003f26270 */
[----:B------:R-:W-:Y:S01]  /*ba20*/  @!P4 IMAD.MOV R25, RZ, RZ, -R25 ;  /* 0x000000ffff19c224 */ /* 0x000fe200078e0a19 */
[----:B------:R-:W4:Y:S01]  /*ba30*/  LDL R3, [R1+0xc14] ;  /* 0x000c140001037983 */ /* 0x000f220000100800 */
[----:B---3--:R-:W-:Y:S01]  /*ba40*/  ISETP.GE.AND P5, PT, R6, RZ, PT ;  /* 0x000000ff0600720c */ /* 0x008fe20003fa6270 */
[----:B------:R-:W-:Y:S02]  /*ba50*/  @!P2 IMAD.MOV R23, RZ, RZ, -R23 ;  /* 0x000000ffff17a224 */ /* 0x000fe400078e0a17 */
[----:B------:R-:W3:Y:S01]  /*ba60*/  LDL R6, [R1+0xc20] ;  /* 0x000c200001067983 */ /* 0x000ee20000100800 */
[----:B------:R-:W-:-:S03]  /*ba70*/  ISETP.GE.AND P4, PT, R249, RZ, PT ;  /* 0x000000fff900720c */ /* 0x000fc60003f86270 */
[----:B------:R-:W3:Y:S01]  /*ba80*/  LDL R249, [R1+0xc2c] ;  /* 0x000c2c0001f97983 */ /* 0x000ee20000100800 */
[----:B------:R-:W-:-:S03]  /*ba90*/  ISETP.GE.AND P2, PT, R0, RZ, PT ;  /* 0x000000ff0000720c */ /* 0x000fc60003f46270 */
[----:B------:R-:W3:Y:S01]  /*baa0*/  LDL R0, [R1+0xc1c] ;  /* 0x000c1c0001007983 */ /* 0x000ee20000100800 */
[----:B------:R-:W-:Y:S01]  /*bab0*/  @!P1 IMAD.MOV R27, RZ, RZ, -R27 ;  /* 0x000000ffff1b9224 */ /* 0x000fe200078e0a1b */
[----:B--2---:R-:W-:Y:S01]  /*bac0*/  ISETP.GE.AND P1, PT, R248, RZ, PT ;  /* 0x000000fff800720c */ /* 0x004fe20003f26270 */
[----:B------:R-:W-:Y:S01]  /*bad0*/  @!P5 IMAD.MOV R29, RZ, RZ, -R29 ;  /* 0x000000ffff1dd224 */ /* 0x000fe200078e0a1d */
[----:B------:R-:W2:Y:S01]  /*bae0*/  LDL R248, [R1+0xc34] ;  /* 0x000c340001f87983 */ /* 0x000ea20000100800 */
[----:B------:R-:W-:-:S03]  /*baf0*/  ISETP.GE.AND P5, PT, R127, RZ, PT ;  /* 0x000000ff7f00720c */ /* 0x000fc60003fa6270 */
[----:B------:R-:W2:Y:S02]  /*bb00*/  LDL R127, [R1+0xc44] ;  /* 0x000c4400017f7983 */ /* 0x000ea40000100800 */
[----:B------:R-:W-:Y:S01]  /*bb10*/  @!P2 IMAD.MOV R28, RZ, RZ, -R28 ;  /* 0x000000ffff1ca224 */ /* 0x000fe200078e0a1c */
[----:B------:R-:W-:Y:S02]  /*bb20*/  ISETP.GE.AND P2, PT, R247, RZ, PT ;  /* 0x000000fff700720c */ /* 0x000fe40003f46270 */
[----:B------:R-:W2:Y:S05]  /*bb30*/  LDL R247, [R1+0xc3c] ;  /* 0x000c3c0001f77983 */ /* 0x000eaa0000100800 */
[----:B------:R-:W-:Y:S01]  /*bb40*/  @!P5 IMAD.MOV R34, RZ, RZ, -R34 ;  /* 0x000000ffff22d224 */ /* 0x000fe200078e0a22 */
[----:B----4-:R-:W-:-:S02]  /*bb50*/  ISETP.GE.AND P5, PT, R245, RZ, PT ;  /* 0x000000fff500720c */ /* 0x010fc40003fa6270 */
[----:B------:R-:W4:Y:S01]  /*bb60*/  LDL R245, [R1+0xc64] ;  /* 0x000c640001f57983 */ /* 0x000f220000100800 */
[----:B------:R-:W-:Y:S02]  /*bb70*/  @!P4 IMAD.MOV R30, RZ, RZ, -R30 ;  /* 0x000000ffff1ec224 */ /* 0x000fe400078e0a1e */
        /* <DEDUP_REMOVED lines=116> */
[----:B------:R-:W-:-:S02]  /*c2c0*/  @!P5 IADD3 R74, -R74, RZ, RZ ;  /* 0x000000ff4a4ad210 */ /* 0x000fc40007ffe1ff */
[----:B----4-:R-:W-:Y:S02]  /*c2d0*/  ISETP.GE.AND P5, PT, R245, RZ, PT ;  /* 0x000000fff500720c */ /* 0x010fe40003fa6270 */
[----:B------:R-:W4:Y:S01]  /*c2e0*/  LDL R245, [R1+0xd7c] ;  /* 0x000d7c0001f57983 */ /* 0x000f220000100800 */
[----:B------:R-:W-:Y:S02]  /*c2f0*/  @!P4 IMAD.MOV R70, RZ, RZ, -R70 ;  /* 0x000000ffff46c224 */ /* 0x000fe400078e0a46 */
[----:B------:R-:W-:Y:S01]  /*c300*/  @!P1 IMAD.MOV R72, RZ, RZ, -R72 ;  /* 0x000000ffff489224 */ /* 0x000fe200078e0a48 */
[----:B------:R-:W-:Y:S01]  /*c310*/  ISETP.GE.AND P4, PT, R3, RZ, PT ;  /* 0x000000ff0300720c */ /* 0x000fe20003f86270 */
[----:B------:R-:W-:Y:S01]  /*c320*/  @!P2 IMAD.MOV R73, RZ, RZ, -R73 ;  /* 0x000000ffff49a224 */ /* 0x000fe200078e0a49 */
[----:B------:R-:W4:Y:S01]  /*c330*/  LDL R3, [R1+0xd68] ;  /* 0x000d680001037983 */ /* 0x000f220000100800 */
[----:B---3--:R-:W-:Y:S01]  /*c340*/  ISETP.GE.AND P1, PT, R6, RZ, PT ;  /* 0x000000ff0600720c */ /* 0x008fe20003f26270 */
[----:B------:R-:W-:-:S02]  /*c350*/  @!P3 IMAD.MOV R71, RZ, RZ, -R71 ;  /* 0x000000ffff47b224 */ /* 0x000fc400078e0a47 */
        /* <DEDUP_REMOVED lines=257> */
[----:B------:R-:W-:Y:S01]  /*d370*/  @!P2 IMAD.MOV R160, RZ, RZ, -R160 ;  /* 0x000000ffffa0a224 */ /* 0x000fe200078e0aa0 */
[----:B------:R-:W-:Y:S01]  /*d380*/  @!P4 IADD3 R162, -R162, RZ, RZ ;  /* 0x000000ffa2a2c210 */ /* 0x000fe20007ffe1ff */
[----:B------:R-:W-:Y:S01]  /*d390*/  @!P3 IMAD.MOV R163, RZ, RZ, -R163 ;  /* 0x000000ffffa3b224 */ /* 0x000fe200078e0aa3 */
[----:B------:R-:W-:Y:S01]  /*d3a0*/  ISETP.GE.AND P2, PT, R3, RZ, PT ;  /* 0x000000ff0300720c */ /* 0x000fe20003f46270 */
[----:B------:R-:W-:Y:S01]  /*d3b0*/  @!P5 IMAD.MOV R161, RZ, RZ, -R161 ;  /* 0x000000ffffa1d224 */ /* 0x000fe200078e0aa1 */
[----:B------:R-:W4:Y:S01]  /*d3c0*/  LDL R3, [R1+0xdac] ;  /* 0x000dac0001037983 */ /* 0x000f220000100800 */
[----:B---3--:R-:W-:-:S03]  /*d3d0*/  ISETP.GE.AND P4, PT, R6, RZ, PT ;  /* 0x000000ff0600720c */ /* 0x008fc60003f86270 */
        /* <DEDUP_REMOVED lines=177> */
[----:B------:R-:W-:Y:S01]  /*def0*/  ISETP.GE.AND P3, PT, R127, RZ, PT ;  /* 0x000000ff7f00720c */ /* 0x000fe20003f66270 */
[----:B------:R-:W-:Y:S02]  /*df00*/  @!P1 IMAD.MOV R224, RZ, RZ, -R224 ;  /* 0x000000ffffe09224 */ /* 0x000fe400078e0ae0 */
[----:B------:R-:W2:Y:S02]  /*df10*/  LDL R127, [R1+0xbb0] ;  /* 0x000bb000017f7983 */ /* 0x000ea40000100800 */
[----:B------:R-:W-:Y:S01]  /*df20*/  @!P4 IMAD.MOV R222, RZ, RZ, -R222 ;  /* 0x000000ffffdec224 */ /* 0x000fe200078e0ade */
[----:B------:R-:W-:-:S02]  /*df30*/  ISETP.GE.AND P4, PT, R247, RZ, PT ;  /* 0x000000fff700720c */ /* 0x000fc40003f86270 */
[----:B------:R-:W2:Y:S05]  /*df40*/  LDL R247, [R1+0xbb4] ;  /* 0x000bb40001f77983 */ /* 0x000eaa0000100800 */
[----:B------:R-:W-:Y:S01]  /*df50*/  @!P3 IMAD.MOV R228, RZ, RZ, -R228 ;  /* 0x000000ffffe4b224 */ /* 0x000fe200078e0ae4 */
[----:B----4-:R-:W-:Y:S02]  /*df60*/  ISETP.GE.AND P3, PT, R245, RZ, PT ;  /* 0x000000fff500720c */ /* 0x010fe40003f66270 */
[----:B------:R-:W4:Y:S03]  /*df70*/  LDL R245, [R1+0xb98] ;  /* 0x000b980001f57983 */ /* 0x000f260000100800 */
[----:B------:R-:W-:Y:S01]  /*df80*/  @!P4 IMAD.MOV R227, RZ, RZ, -R227 ;  /* 0x000000ffffe3c224 */ /* 0x000fe200078e0ae3 */
[----:B------:R-:W-:Y:S01]  /*df90*/  ISETP.GE.AND P1, PT, R3, RZ, PT ;  /* 0x000000ff0300720c */ /* 0x000fe20003f26270 */
[----:B------:R-:W-:Y:S01]  /*dfa0*/  @!P2 IMAD.MOV R225, RZ, RZ, -R225 ;  /* 0x000000ffffe1a224 */ /* 0x000fe200078e0ae1 */
[----:B------:R-:W4:Y:S01]  /*dfb0*/  LDL R3, [R1+0xba4] ;  /* 0x000ba40001037983 */ /* 0x000f220000100800 */
[----:B---3--:R-:W-:-:S03]  /*dfc0*/  ISETP.GE.AND P4, PT, R249, RZ, PT ;  /* 0x000000fff900720c */ /* 0x008fc60003f86270 */
[----:B------:R-:W3:Y:S01]  /*dfd0*/  LDL R249, [R1+0xb9c] ;  /* 0x000b9c0001f97983 */ /* 0x000ee20000100800 */
[----:B------:R-:W-:-:S06]  /*dfe0*/  ISETP.GE.AND P2, PT, R0, RZ, PT ;  /* 0x000000ff0000720c */ /* 0x000fcc0003f46270 */
[----:B------:R-:W-:Y:S01]  /*dff0*/  @!P1 IMAD.MOV R229, RZ, RZ, -R229 ;  /* 0x000000ffffe59224 */ /* 0x000fe200078e0ae5 */
[----:B------:R-:W3:Y:S01]  /*e000*/  LDL R0, [R1+0xba0] ;  /* 0x000ba00001007983 */ /* 0x000ee20000100800 */
[----:B--2---:R-:W-:-:S03]  /*e010*/  ISETP.GE.AND P1, PT, R248, RZ, PT ;  /* 0x000000fff800720c */ /* 0x004fc60003f26270 */
[----:B------:R-:W2:Y:S01]  /*e020*/  LDL R248, [R1+0xb94] ;  /* 0x000b940001f87983 */ /* 0x000ea20000100800 */
[----:B------:R-:W-:Y:S01]  /*e030*/  @!P4 IMAD.MOV R232, RZ, RZ, -R232 ;  /* 0x000000ffffe8c224 */ /* 0x000fe200078e0ae8 */
[----:B------:R-:W-:Y:S01]  /*e040*/  ISETP.GE.AND P4, PT, R2, RZ, PT ;  /* 0x000000ff0200720c */ /* 0x000fe20003f86270 */
[----:B------:R-:W-:Y:S01]  /*e050*/  @!P2 IMAD.MOV R230, RZ, RZ, -R230 ;  /* 0x000000ffffe6a224 */ /* 0x000fe200078e0ae6 */
[----:B------:R-:W-:Y:S02]  /*e060*/  ISETP.GE.AND P2, PT, R247, RZ, PT ;  /* 0x000000fff700720c */ /* 0x000fe40003f46270 */
[----:B------:R-:W2:Y:S01]  /*e070*/  LDL R247, [R1+0xb90] ;  /* 0x000b900001f77983 */ /* 0x000ea20000100800 */
[----:B------:R-:W-:Y:S01]  /*e080*/  @!P5 IMAD.MOV R226, RZ, RZ, -R226 ;  /* 0x000000ffffe2d224 */ /* 0x000fe200078e0ae2 */
[----:B------:R-:W-:Y:S01]  /*e090*/  ISETP.GE.AND P5, PT, R6, RZ, PT ;  /* 0x000000ff0600720c */ /* 0x000fe20003fa6270 */
[----:B------:R-:W-:Y:S01]  /*e0a0*/  @!P3 IMAD.MOV R233, RZ, RZ, -R233 ;  /* 0x000000ffffe9b224 */ /* 0x000fe200078e0ae9 */
[----:B------:R-:W-:Y:S01]  /*e0b0*/  ISETP.GE.AND P3, PT, R4, RZ, PT ;  /* 0x000000ff0400720c */ /* 0x000fe20003f66270 */
[----:B------:R-:W2:Y:S04]  /*e0c0*/  LDL R6, [R1+0xb8c] ;  /* 0x000b8c0001067983 */ /* 0x000ea80000100800 */
[----:B------:R-:W-:Y:S01]  /*e0d0*/  @!P4 IMAD.MOV R237, RZ, RZ, -R237 ;  /* 0x000000ffffedc224 */ /* 0x000fe200078e0aed */
[----:B------:R-:W2:Y:S01]  /*e0e0*/  LDL R4, [R1+0xb88] ;  /* 0x000b880001047983 */ /* 0x000ea20000100800 */
[----:B----4-:R-:W-:-:S03]  /*e0f0*/  ISETP.GE.AND P4, PT, R245, RZ, PT ;  /* 0x000000fff500720c */ /* 0x010fc60003f86270 */
[----:B------:R-:W4:Y:S01]  /*e100*/  LDL R245, [R1+0xb84] ;  /* 0x000b840001f57983 */ /* 0x000f220000100800 */
[----:B------:R-:W-:Y:S01]  /*e110*/  @!P5 IMAD.MOV R231, RZ, RZ, -R231 ;  /* 0x000000ffffe7d224 */ /* 0x000fe200078e0ae7 */
[----:B------:R-:W-:Y:S01]  /*e120*/  ISETP.GE.AND P5, PT, R127, RZ, PT ;  /* 0x000000ff7f00720c */ /* 0x000fe20003fa6270 */
[----:B------:R-:W-:Y:S01]  /*e130*/  @!P1 IMAD.MOV R234, RZ, RZ, -R234 ;  /* 0x000000ffffea9224 */ /* 0x000fe200078e0aea */
[----:B------:R-:W-:Y:S01]  /*e140*/  ISETP.GE.AND P1, PT, R3, RZ, PT ;  /* 0x000000ff0300720c */ /* 0x000fe20003f26270 */
[----:B------:R-:W-:Y:S01]  /*e150*/  @!P2 IMAD.MOV R235, RZ, RZ, -R235 ;  /* 0x000000ffffeba224 */ /* 0x000fe200078e0aeb */
[----:B------:R-:W4:Y:S01]  /*e160*/  LDL R127, [R1+0xae8] ;  /* 0x000ae800017f7983 */ /* 0x000f220000100800 */
[----:B------:R-:W-:-:S08]  /*e170*/  @!P3 IMAD.MOV R238, RZ, RZ, -R238 ;  /* 0x000000ffffeeb224 */ /* 0x000fd000078e0aee */
[----:B------:R-:W-:Y:S01]  /*e180*/  @!P5 IMAD.MOV R236, RZ, RZ, -R236 ;  /* 0x000000ffffecd224 */ /* 0x000fe200078e0aec */
[----:B---3--:R-:W-:Y:S02]  /*e190*/  ISETP.GE.AND P2, PT, R0, RZ, PT ;  /* 0x000000ff0000720c */ /* 0x008fe40003f46270 */
[----:B------:R-:W-:Y:S01]  /*e1a0*/  ISETP.GE.AND P5, PT, R249, RZ, PT ;  /* 0x000000fff900720c */ /* 0x000fe20003fa6270 */
[----:B------:R-:W-:Y:S01]  /*e1b0*/  @!P1 IMAD.MOV R239, RZ, RZ, -R239 ;  /* 0x000000ffffef9224 */ /* 0x000fe200078e0aef */
[----:B--2---:R-:W-:Y:S01]  /*e1c0*/  ISETP.GE.AND P3, PT, R248, RZ, PT ;  /* 0x000000fff800720c */ /* 0x004fe20003f66270 */
[----:B------:R-:W2:Y:S04]  /*e1d0*/  LDL R249, [R1+0xb80] ;  /* 0x000b800001f97983 */ /* 0x000ea80000100800 */
[----:B------:R-:W3:Y:S04]  /*e1e0*/  LDL R248, [R1+0xb7c] ;  /* 0x000b7c0001f87983 */ /* 0x000ee80000100800 */
[----:B------:R-:W3:Y:S01]  /*e1f0*/  LDL R0, [R1+0xaec] ;  /* 0x000aec0001007983 */ /* 0x000ee20000100800 */
[----:B------:R-:W-:-:S03]  /*e200*/  ISETP.GE.AND P1, PT, R247, RZ, PT ;  /* 0x000000fff700720c */ /* 0x000fc60003f26270 */
[----:B------:R-:W3:Y:S04]  /*e210*/  LDL R247, [R1+0xb78] ;  /* 0x000b780001f77983 */ /* 0x000ee80000100800 */
[----:B-1----:R-:W3:Y:S04]  /*e220*/  LDL.LU R10, [R1+0x34] ;  /* 0x00003400010a7983 */ /* 0x002ee80000300800 */
[----:B------:R-:W3:Y:S04]  /*e230*/  LDL.LU R9, [R1+0x28] ;  /* 0x0000280001097983 */ /* 0x000ee80000300800 */
[----:B------:R-:W3:Y:S01]  /*e240*/  LDL.LU R8, [R1+0x24] ;  /* 0x0000240001087983 */ /* 0x000ee20000300800 */
[----:B------:R-:W-:-:S03]  /*e250*/  @!P2 IMAD.MOV R240, RZ, RZ, -R240 ;  /* 0x000000fffff0a224 */ /* 0x000fc600078e0af0 */
[----:B------:R-:W3:Y:S01]  /*e260*/  LDL.LU R7, [R1+0x20] ;  /* 0x0000200001077983 */ /* 0x000ee20000300800 */
[----:B------:R-:W-:-:S03]  /*e270*/  @!P5 IMAD.MOV R241, RZ, RZ, -R241 ;  /* 0x000000fffff1d224 */ /* 0x000fc600078e0af1 */
[----:B------:R-:W3:Y:S01]  /*e280*/  LDL.LU R5, [R1+0x1c] ;  /* 0x00001c0001057983 */ /* 0x000ee20000300800 */
[----:B------:R-:W-:-:S03]  /*e290*/  ISETP.GE.AND P2, PT, R6, RZ, PT ;  /* 0x000000ff0600720c */ /* 0x000fc60003f46270 */
[----:B------:R-:W3:Y:S01]  /*e2a0*/  LDL.LU R252, [R1+0x18] ;  /* 0x0000180001fc7983 */ /* 0x000ee20000300800 */
[----:B------:R-:W-:Y:S01]  /*e2b0*/  ISETP.GE.AND P5, PT, R4, RZ, PT ;  /* 0x000000ff0400720c */ /* 0x000fe20003fa6270 */
[----:B------:R-:W-:Y:S02]  /*e2c0*/  IMAD R4, R126, 0x2, R250 ;  /* 0x000000027e047824 */ /* 0x000fe400078e02fa */
[----:B------:R-:W3:Y:S01]  /*e2d0*/  LDL.LU R2, [R1+0x14] ;  /* 0x0000140001027983 */ /* 0x000ee20000300800 */
[----:B------:R-:W-:-:S03]  /*e2e0*/  @!P3 IMAD.MOV R243, RZ, RZ, -R243 ;  /* 0x000000fffff3b224 */ /* 0x000fc600078e0af3 */
[----:B------:R-:W3:Y:S04]  /*e2f0*/  LDL.LU R3, [R1+0x10] ;  /* 0x0000100001037983 */ /* 0x000ee80000300800 */
[----:B------:R-:W3:Y:S04]  /*e300*/  LDL.LU R6, [R1+0xc] ;  /* 0x00000c0001067983 */ /* 0x000ee80000300800 */
[----:B------:R-:W3:Y:S01]  /*e310*/  LDL.LU R250, [R1+0x1068] ;  /* 0x0010680001fa7983 */ /* 0x000ee20000300800 */
[----:B----4-:R-:W-:-:S03]  /*e320*/  ISETP.GE.AND P3, PT, R245, RZ, PT ;  /* 0x000000fff500720c */ /* 0x010fc60003f66270 */
[----:B------:R-:W4:Y:S01]  /*e330*/  LDL.LU R245, [R1+0x1064] ;  /* 0x0010640001f57983 */ /* 0x000f220000300800 */
[----:B------:R-:W-:Y:S02]  /*e340*/  ISETP.NE.AND P0, PT, RZ, UR5, PT ;  /* 0x00000005ff007c0c */ /* 0x000fe4000bf05270 */
[----:B------:R-:W-:Y:S01]  /*e350*/  LOP3.LUT R251, RZ, UR5, RZ, 0x33, !PT ;  /* 0x00000005fffb7c12 */ /* 0x000fe2000f8e33ff */
[----:B------:R-:W-:Y:S02]  /*e360*/  @!P1 IMAD.MOV R244, RZ, RZ, -R244 ;  /* 0x000000fffff49224 */ /* 0x000fe400078e0af4 */
[----:B------:R-:W-:Y:S01]  /*e370*/  @!P5 IMAD.MOV R246, RZ, RZ, -R246 ;  /* 0x000000fffff6d224 */ /* 0x000fe200078e0af6 */
[----:B--2---:R-:W-:Y:S02]  /*e380*/  ISETP.GE.AND P1, PT, R249, RZ, PT ;  /* 0x000000fff900720c */ /* 0x004fe40003f26270 */
[----:B------:R-:W2:Y:S01]  /*e390*/  LDL.LU R249, [R1+0x1060] ;  /* 0x0010600001f97983 */ /* 0x000ea20000300800 */
[----:B---3--:R-:W-:-:S02]  /*e3a0*/  ISETP.GE.AND P5, PT, R0, RZ, PT ;  /* 0x000000ff0000720c */ /* 0x008fc40003fa6270 */
[----:B------:R-:W-:Y:S02]  /*e3b0*/  ISETP.GE.AND P6, PT, R247, RZ, PT ;  /* 0x000000fff700720c */ /* 0x000fe40003fc6270 */
[C---:B------:R-:W-:Y:S02]  /*e3c0*/  SEL R10, R251.reuse, R10, !P0 ;  /* 0x0000000afb0a7207 */ /* 0x040fe40004000000 */
[C---:B------:R-:W-:Y:S02]  /*e3d0*/  SEL R9, R251.reuse, R9, !P0 ;  /* 0x00000009fb097207 */ /* 0x040fe40004000000 */
[C---:B------:R-:W-:Y:S02]  /*e3e0*/  SEL R8, R251.reuse, R8, !P0 ;  /* 0x00000008fb087207 */ /* 0x040fe40004000000 */
[C---:B------:R-:W-:Y:S02]  /*e3f0*/  SEL R7, R251.reuse, R7, !P0 ;  /* 0x00000007fb077207 */ /* 0x040fe40004000000 */
[----:B------:R-:W-:-:S02]  /*e400*/  SEL R5, R251, R5, !P0 ;  /* 0x00000005fb057207 */ /* 0x000fc40004000000 */
[C---:B------:R-:W-:Y:S02]  /*e410*/  SEL R252, R251.reuse, R252, !P0 ;  /* 0x000000fcfbfc7207 */ /* 0x040fe40004000000 */
[C---:B------:R-:W-:Y:S02]  /*e420*/  SEL R2, R251.reuse, R2, !P0 ;  /* 0x00000002fb027207 */ /* 0x040fe40004000000 */
[C---:B------:R-:W-:Y:S02]  /*e430*/  SEL R3, R251.reuse, R3, !P0 ;  /* 0x00000003fb037207 */ /* 0x040fe40004000000 */
[----:B------:R-:W-:Y:S01]  /*e440*/  SEL R6, R251, R6, !P0 ;  /* 0x00000006fb067207 */ /* 0x000fe20004000000 */
[----:B----4-:R-:W-:Y:S01]  /*e450*/  @!P2 IMAD.MOV R245, RZ, RZ, -R245 ;  /* 0x000000fffff5a224 */ /* 0x010fe200078e0af5 */
[----:B------:R-:W-:Y:S02]  /*e460*/  ISETP.GE.AND P2, PT, R248, RZ, PT ;  /* 0x000000fff800720c */ /* 0x000fe40003f46270 */
[----:B------:R-:W3:Y:S04]  /*e470*/  LDL.LU R248, [R1+0x105c] ;  /* 0x00105c0001f87983 */ /* 0x000ee80000300800 */
[----:B------:R-:W4:Y:S04]  /*e480*/  LDL.LU R247, [R1+0x1058] ;  /* 0x0010580001f77983 */ /* 0x000f280000300800 */
[----:B------:R-:W2:Y:S04]  /*e490*/  LDL.LU R0, [R1+0x2c] ;  /* 0x00002c0001007983 */ /* 0x000ea80000300800 */
[----:B------:R1:W-:Y:S04]  /*e4a0*/  STL [R1+0x228], R10 ;  /* 0x0002280a01007387 */ /* 0x0003e80000100800 */
[----:B-1----:R-:W3:Y:S04]  /*e4b0*/  LDL.LU R10, [R1+0x1054] ;  /* 0x00105400010a7983 */ /* 0x002ee80000300800 */
[----:B------:R1:W-:Y:S04]  /*e4c0*/  STL [R1+0x224], R9 ;  /* 0x0002240901007387 */ /* 0x0003e80000100800 */
[----:B-1----:R-:W4:Y:S04]  /*e4d0*/  LDL.LU R9, [R1+0x1050] ;  /* 0x0010500001097983 */ /* 0x002f280000300800 */
[----:B------:R1:W-:Y:S04]  /*e4e0*/  STL [R1+0x220], R8 ;  /* 0x0002200801007387 */ /* 0x0003e80000100800 */
[----:B-1----:R-:W2:Y:S04]  /*e4f0*/  LDL.LU R8, [R1+0x104c] ;  /* 0x00104c0001087983 */ /* 0x002ea80000300800 */
        /* <DEDUP_REMOVED lines=11> */
[----:B-1----:R-:W2:Y:S01]  /*e5b0*/  LDL.LU R6, [R1+0x1034] ;  /* 0x0010340001067983 */ /* 0x002ea20000300800 */
[----:B------:R-:W-:Y:S01]  /*e5c0*/  @!P4 IMAD.MOV R242, RZ, RZ, -R242 ;  /* 0x000000fffff2c224 */ /* 0x000fe200078e0af2 */
[----:B------:R-:W-:-:S02]  /*e5d0*/  ISETP.NE.AND P4, PT, R127, RZ, PT ;  /* 0x000000ff7f00720c */ /* 0x000fc40003f85270 */
[C---:B----4-:R-:W-:Y:S02]  /*e5e0*/  SEL R3, R251.reuse, R3, !P0 ;  /* 0x00000003fb037207 */ /* 0x050fe40004000000 */
[----:B--2---:R-:W-:-:S05]  /*e5f0*/  SEL R6, R251, R6, !P0 ;  /* 0x00000006fb067207 */ /* 0x004fca0004000000 */
[----:B------:R3:W-:Y:S04]  /*e600*/  STL [R1+0x204], R6 ;  /* 0x0002040601007387 */ /* 0x0007e80000100800 */
[----:B------:R1:W-:Y:S01]  /*e610*/  STL [R1+0x200], R3 ;  /* 0x0002000301007387 */ /* 0x0003e20000100800 */
[C---:B---3--:R-:W-:Y:S02]  /*e620*/  SEL R6, R251.reuse, R2, !P0 ;  /* 0x00000002fb067207 */ /* 0x048fe40004000000 */
[C---:B------:R-:W-:Y:S02]  /*e630*/  SEL R2, R251.reuse, R5, !P0 ;  /* 0x00000005fb027207 */ /* 0x040fe40004000000 */
[C---:B-1----:R-:W-:Y:S01]  /*e640*/  SEL R3, R251.reuse, R252, !P0 ;  /* 0x000000fcfb037207 */ /* 0x042fe20004000000 */
[----:B------:R-:W-:Y:S01]  /*e650*/  STL [R1+0x1fc], R6 ;  /* 0x0001fc0601007387 */ /* 0x000fe20000100800 */
[----:B------:R-:W-:-:S03]  /*e660*/  SEL R5, R251, R7, !P0 ;  /* 0x00000007fb057207 */ /* 0x000fc60004000000 */
[----:B------:R1:W-:Y:S04]  /*e670*/  STL [R1+0x1f8], R3 ;  /* 0x0001f80301007387 */ /* 0x0003e80000100800 */
[----:B------:R2:W-:Y:S01]  /*e680*/  STL [R1+0x1f4], R2 ;  /* 0x0001f40201007387 */ /* 0x0005e20000100800 */
[----:B-1----:R-:W-:-:S03]  /*e690*/  SEL R3, R251, R8, !P0 ;  /* 0x00000008fb037207 */ /* 0x002fc60004000000 */
[----:B------:R1:W-:Y:S01]  /*e6a0*/  STL [R1+0x1f0], R5 ;  /* 0x0001f00501007387 */ /* 0x0003e20000100800 */
[----:B--2---:R-:W-:-:S03]  /*e6b0*/  SEL R2, R251, R9, !P0 ;  /* 0x00000009fb027207 */ /* 0x004fc60004000000 */
[----:B------:R2:W-:Y:S01]  /*e6c0*/  STL [R1+0x1ec], R3 ;  /* 0x0001ec0301007387 */ /* 0x0005e20000100800 */
[C---:B------:R-:W-:Y:S01]  /*e6d0*/  SEL R8, R251.reuse, R213, !P0 ;  /* 0x000000d5fb087207 */ /* 0x040fe20004000000 */
[----:B------:R-:W-:Y:S01]  /*e6e0*/  @!P5 IMAD.MOV R0, RZ, RZ, -R0 ;  /* 0x000000ffff00d224 */ /* 0x000fe200078e0a00 */
[----:B------:R-:W-:Y:S01]  /*e6f0*/  SEL R7, R251, R214, !P0 ;  /* 0x000000d6fb077207 */ /* 0x000fe20004000000 */
[----:B------:R3:W-:Y:S01]  /*e700*/  STL [R1+0x1e8], R2 ;  /* 0x0001e80201007387 */ /* 0x0007e20000100800 */
[----:B------:R-:W-:Y:S01]  /*e710*/  @!P3 IADD3 R247, -R247, RZ, RZ ;  /* 0x000000fff7f7b210 */ /* 0x000fe20007ffe1ff */
[----:B------:R-:W-:Y:S01]  /*e720*/  @!P1 IMAD.MOV R248, RZ, RZ, -R248 ;  /* 0x000000fffff89224 */ /* 0x000fe200078e0af8 */
[C---:B-1----:R-:W-:Y:S01]  /*e730*/  SEL R5, R251.reuse, R10, !P0 ;  /* 0x0000000afb057207 */ /* 0x042fe20004000000 */
[----:B------:R-:W1:Y:S01]  /*e740*/  LDC R9, c[0x0][0x230] ;  /* 0x00008c00ff097b82 */ /* 0x000e620000000800 */
[C---:B--2---:R-:W-:Y:S02]  /*e750*/  SEL R3, R251.reuse, R11, !P0 ;  /* 0x0000000bfb037207 */ /* 0x044fe40004000000 */
[C---:B---3--:R-:W-:Y:S01]  /*e760*/  SEL R2, R251.reuse, R12, !P0 ;  /* 0x0000000cfb027207 */ /* 0x048fe20004000000 */
[----:B------:R2:W-:Y:S04]  /*e770*/  STL [R1+0x1e4], R5 ;  /* 0x0001e40501007387 */ /* 0x0005e80000100800 */
[----:B------:R3:W-:Y:S04]  /*e780*/  STL [R1+0x1e0], R3 ;  /* 0x0001e00301007387 */ /* 0x0007e80000100800 */
[----:B------:R4:W-:Y:S01]  /*e790*/  STL [R1+0x1dc], R2 ;  /* 0x0001dc0201007387 */ /* 0x0009e20000100800 */
[----:B--2---:R-:W-:-:S02]  /*e7a0*/  SEL R5, R251, R13, !P0 ;  /* 0x0000000dfb057207 */ /* 0x004fc40004000000 */
[----:B---3--:R-:W-:-:S03]  /*e7b0*/  SEL R3, R251, R14, !P0 ;  /* 0x0000000efb037207 */ /* 0x008fc60004000000 */
[----:B------:R2:W-:Y:S01]  /*e7c0*/  STL [R1+0x1d8], R5 ;  /* 0x0001d80501007387 */ /* 0x0005e20000100800 */
[----:B----4-:R-:W-:-:S03]  /*e7d0*/  SEL R2, R251, R15, !P0 ;  /* 0x0000000ffb027207 */ /* 0x010fc60004000000 */
[----:B------:R3:W-:Y:S04]  /*e7e0*/  STL [R1+0x1d4], R3 ;  /* 0x0001d40301007387 */ /* 0x0007e80000100800 */
[----:B------:R4:W-:Y:S01]  /*e7f0*/  STL [R1+0x1d0], R2 ;  /* 0x0001d00201007387 */ /* 0x0009e20000100800 */
[C---:B--2---:R-:W-:Y:S02]  /*e800*/  SEL R5, R251.reuse, R16, !P0 ;  /* 0x00000010fb057207 */ /* 0x044fe40004000000 */
        /* <DEDUP_REMOVED lines=18> */
[C---:B---3--:R-:W-:Y:S02]  /*e930*/  SEL R3, R251.reuse, R25, !P0 ;  /* 0x00000019fb037207 */ /* 0x048fe40004000000 */
[----:B----4-:R-:W-:-:S03]  /*e940*/  SEL R2, R251, R26, !P0 ;  /* 0x0000001afb027207 */ /* 0x010fc60004000000 */
[----:B------:R2:W-:Y:S04]  /*e950*/  STL [R1+0x4e0], R3 ;  /* 0x0004e00301007387 */ /* 0x0005e80000100800 */
        /* <DEDUP_REMOVED lines=76> */
[----:B------:R-:W-:Y:S01]  /*ee20*/  STL [R1+0x110], R3 ;  /* 0x0001100301007387 */ /* 0x000fe20000100800 */
[----:B----4-:R-:W-:-:S03]  /*ee30*/  SEL R5, R251, R212, !P0 ;  /* 0x000000d4fb057207 */ /* 0x010fc60004000000 */
[----:B------:R-:W-:Y:S04]  /*ee40*/  STL [R1+0x10c], R2 ;  /* 0x00010c0201007387 */ /* 0x000fe80000100800 */
[----:B------:R2:W-:Y:S04]  /*ee50*/  STL [R1+0x4c4], R5 ;  /* 0x0004c40501007387 */ /* 0x0005e80000100800 */
[----:B------:R3:W-:Y:S01]  /*ee60*/  STL [R1+0x470], R8 ;  /* 0x0004700801007387 */ /* 0x0007e20000100800 */
[----:B--2---:R-:W-:-:S03]  /*ee70*/  SEL R5, R251, R215, !P0 ;  /* 0x000000d7fb057207 */ /* 0x004fc60004000000 */
[----:B------:R2:W-:Y:S01]  /*ee80*/  STL [R1+0x46c], R7 ;  /* 0x00046c0701007387 */ /* 0x0005e20000100800 */
[----:B---3--:R-:W-:-:S03]  /*ee90*/  SEL R8, R251, R216, !P0 ;  /* 0x000000d8fb087207 */ /* 0x008fc60004000000 */
        /* <DEDUP_REMOVED lines=49> */
[C---:B------:R-:W-:Y:S02]  /*f1b0*/  SEL R22, R251.reuse, R33, !P0 ;  /* 0x00000021fb167207 */ /* 0x040fe40004000000 */
[C---:B------:R-:W-:Y:S02]  /*f1c0*/  SEL R33, R251.reuse, R44, !P0 ;  /* 0x0000002cfb217207 */ /* 0x040fe40004000000 */
[C---:B--2---:R-:W-:Y:S01]  /*f1d0*/  SEL R7, R251.reuse, R241, !P0 ;  /* 0x000000f1fb077207 */ /* 0x044fe20004000000 */
[----:B------:R-:W-:Y:S01]  /*f1e0*/  STL [R1+0x4c0], R8 ;  /* 0x0004c00801007387 */ /* 0x000fe20000100800 */
[----:B---3--:R-:W-:-:S03]  /*f1f0*/  SEL R5, R251, R242, !P0 ;  /* 0x000000f2fb057207 */ /* 0x008fc60004000000 */
[----:B------:R-:W2:Y:S01]  /*f200*/  LDL.LU R44, [R1+0x30] ;  /* 0x00003000012c7983 */ /* 0x000ea20000300800 */
[----:B------:R-:W-:-:S03]  /*f210*/  SEL R25, R251, R40, !P0 ;  /* 0x00000028fb197207 */ /* 0x000fc60004000000 */
[----:B------:R-:W-:Y:S01]  /*f220*/  STL [R1+0x4b8], R7 ;  /* 0x0004b80701007387 */ /* 0x000fe20000100800 */
[----:B------:R-:W-:-:S03]  /*f230*/  SEL R21, R251, R38, !P0 ;  /* 0x00000026fb157207 */ /* 0x000fc60004000000 */
[----:B------:R-:W3:Y:S01]  /*f240*/  LDL.LU R40, [R1+0x64] ;  /* 0x0000640001287983 */ /* 0x000ee20000300800 */
[----:B------:R-:W-:-:S03]  /*f250*/  SEL R28, R251, R36, !P0 ;  /* 0x00000024fb1c7207 */ /* 0x000fc60004000000 */
[----:B------:R4:W-:Y:S01]  /*f260*/  STL [R1+0x4b0], R5 ;  /* 0x0004b00501007387 */ /* 0x0009e20000100800 */
[----:B------:R-:W-:-:S03]  /*f270*/  @!P4 LOP3.LUT R0, RZ, R127, RZ, 0x33, !PT ;  /* 0x0000007fff00c212 */ /* 0x000fc600078e33ff */
[----:B------:R-:W3:Y:S04]  /*f280*/  LDL.LU R38, [R1+0x60] ;  /* 0x0000600001267983 */ /* 0x000ee80000300800 */
[----:B------:R-:W3:Y:S04]  /*f290*/  LDL.LU R36, [R1+0x58] ;  /* 0x0000580001247983 */ /* 0x000ee80000300800 */
[----:B------:R-:W2:Y:S01]  /*f2a0*/  LDL.LU R127, [R1+0x1030] ;  /* 0x00103000017f7983 */ /* 0x000ea20000300800 */
[C---:B----4-:R-:W-:Y:S02]  /*f2b0*/  SEL R5, R251.reuse, R243, !P0 ;  /* 0x000000f3fb057207 */ /* 0x050fe40004000000 */
[----:B------:R-:W-:-:S02]  /*f2c0*/  SEL R8, R251, R244, !P0 ;  /* 0x000000f4fb087207 */ /* 0x000fc40004000000 */
[C---:B------:R-:W-:Y:S02]  /*f2d0*/  SEL R24, R251.reuse, R34, !P0 ;  /* 0x00000022fb187207 */ /* 0x040fe40004000000 */
[----:B------:R-:W4:Y:S01]  /*f2e0*/  LDL.LU R34, [R1+0x68] ;  /* 0x0000680001227983 */ /* 0x000f220000300800 */
[----:B------:R-:W-:-:S03]  /*f2f0*/  SEL R20, R251, R32, !P0 ;  /* 0x00000020fb147207 */ /* 0x000fc60004000000 */
[----:B------:R1:W-:Y:S04]  /*f300*/  STL [R1+0x4a8], R5 ;  /* 0x0004a80501007387 */ /* 0x0003e80000100800 */
[----:B------:R-:W-:Y:S04]  /*f310*/  STL [R1+0x4a0], R8 ;  /* 0x0004a00801007387 */ /* 0x000fe80000100800 */
[----:B------:R-:W4:Y:S01]  /*f320*/  LDL.LU R32, [R1+0x38] ;  /* 0x0000380001207983 */ /* 0x000f220000300800 */
[C---:B------:R-:W-:Y:S02]  /*f330*/  SEL R7, R251.reuse, R245, !P0 ;  /* 0x000000f5fb077207 */ /* 0x040fe40004000000 */
[----:B-1----:R-:W-:-:S03]  /*f340*/  SEL R5, R251, R246, !P0 ;  /* 0x000000f6fb057207 */ /* 0x002fc60004000000 */
[----:B------:R1:W-:Y:S04]  /*f350*/  STL [R1+0x498], R7 ;  /* 0x0004980701007387 */ /* 0x0003e80000100800 */
[----:B------:R1:W-:Y:S04]  /*f360*/  STL [R1+0x490], R5 ;  /* 0x0004900501007387 */ /* 0x0003e80000100800 */
[----:B------:R-:W4:Y:S01]  /*f370*/  LDL.LU R17, [R1+0x3c] ;  /* 0x00003c0001117983 */ /* 0x000f220000300800 */
[C---:B-1----:R-:W-:Y:S02]  /*f380*/  SEL R7, R251.reuse, R247, !P0 ;  /* 0x000000f7fb077207 */ /* 0x042fe40004000000 */
[----:B------:R-:W-:-:S03]  /*f390*/  SEL R5, R251, R248, !P0 ;  /* 0x000000f8fb057207 */ /* 0x000fc60004000000 */
[----:B------:R-:W-:Y:S04]  /*f3a0*/  STL [R1+0x488], R7 ;  /* 0x0004880701007387 */ /* 0x000fe80000100800 */
[----:B------:R1:W-:Y:S02]  /*f3b0*/  STL [R1+0x480], R5 ;  /* 0x0004800501007387 */ /* 0x0003e40000100800 */
[----:B-1----:R-:W1:Y:S01]  /*f3c0*/  S2R R5, SR_TID.X ;  /* 0x0000000000057919 */ /* 0x002e620000002100 */
[----:B------:R-:W-:Y:S02]  /*f3d0*/  @!P2 IMAD.MOV R249, RZ, RZ, -R249 ;  /* 0x000000fffff9a224 */ /* 0x000fe400078e0af9 */
[----:B------:R-:W-:-:S03]  /*f3e0*/  @!P6 IMAD.MOV R250, RZ, RZ, -R250 ;  /* 0x000000fffffae224 */ /* 0x000fc600078e0afa */
[C---:B------:R-:W-:Y:S02]  /*f3f0*/  SEL R8, R251.reuse, R249, !P0 ;  /* 0x000000f9fb087207 */ /* 0x040fe40004000000 */
[C---:B------:R-:W-:Y:S01]  /*f400*/  SEL R7, R251.reuse, R250, !P0 ;  /* 0x000000fafb077207 */ /* 0x040fe20004000000 */
[----:B------:R-:W-:Y:S01]  /*f410*/  IMAD R0, R0, UR4, RZ ;  /* 0x0000000400007c24 */ /* 0x000fe2000f8e02ff */
[C---:B------:R-:W-:Y:S01]  /*f420*/  SEL R18, R251.reuse, R31, !P0 ;  /* 0x0000001ffb127207 */ /* 0x040fe20004000000 */
[----:B------:R-:W-:Y:S01]  /*f430*/  STL [R1+0x478], R8 ;  /* 0x0004780801007387 */ /* 0x000fe20000100800 */
[C---:B------:R-:W-:Y:S02]  /*f440*/  SEL R23, R251.reuse, R39, !P0 ;  /* 0x00000027fb177207 */ /* 0x040fe40004000000 */
[C---:B------:R-:W-:Y:S01]  /*f450*/  SEL R6, R251.reuse, R90, !P0 ;  /* 0x0000005afb067207 */ /* 0x040fe20004000000 */
[----:B------:R-:W4:Y:S01]  /*f460*/  LDL.LU R16, [R1+0x40] ;  /* 0x0000400001107983 */ /* 0x000f220000300800 */
[----:B------:R-:W-:-:S02]  /*f470*/  SEL R26, R251, R35, !P0 ;  /* 0x00000023fb1a7207 */ /* 0x000fc40004000000 */
[C---:B------:R-:W-:Y:S01]  /*f480*/  SEL R30, R251.reuse, R30, !P0 ;  /* 0x0000001efb1e7207 */ /* 0x040fe20004000000 */
[----:B------:R1:W-:Y:S01]  /*f490*/  STL [R1+0x41c], R7 ;  /* 0x00041c0701007387 */ /* 0x0003e20000100800 */
        /* <DEDUP_REMOVED lines=115> */
[----:B------:R-:W-:Y:S01]  /*fbd0*/  SEL R211, R251, R211, !P0 ;  /* 0x000000d3fbd37207 */ /* 0x000fe20004000000 */
[----:B------:R-:W-:Y:S01]  /*fbe0*/  VIADD R10, R9, 0x3f ;  /* 0x0000003f090a7836 */ /* 0x000fe20000000000 */
[C---:B------:R-:W-:Y:S01]  /*fbf0*/  SEL R39, R251.reuse, R47, !P0 ;  /* 0x0000002ffb277207 */ /* 0x040fe20004000000 */
[----:B------:R-:W4:Y:S01]  /*fc00*/  LDL.LU R9, [R1+0x44] ;  /* 0x0000440001097983 */ /* 0x000f220000300800 */
[C---:B------:R-:W-:Y:S01]  /*fc10*/  SEL R19, R251.reuse, R37, !P0 ;  /* 0x00000025fb137207 */ /* 0x040fe20004000000 */
[----:B------:R-:W-:Y:S01]  /*fc20*/  ULDC UR4, c[0x0][0x240] ;  /* 0x0000900000047ab9 */ /* 0x000fe20000000800 */
[C---:B------:R-:W-:Y:S01]  /*fc30*/  SEL R27, R251.reuse, R41, !P0 ;  /* 0x00000029fb1b7207 */ /* 0x040fe20004000000 */
[----:B------:R-:W4:Y:S01]  /*fc40*/  LDL.LU R59, [R1+0x48] ;  /* 0x00004800013b7983 */ /* 0x000f220000300800 */
[----:B------:R-:W-:-:S02]  /*fc50*/  SEL R35, R251, R45, !P0 ;  /* 0x0000002dfb237207 */ /* 0x000fc40004000000 */
[C---:B------:R-:W-:Y:S01]  /*fc60*/  SEL R43, R251.reuse, R49, !P0 ;  /* 0x00000031fb2b7207 */ /* 0x040fe20004000000 */
[----:B------:R-:W4:Y:S01]  /*fc70*/  LDL.LU R58, [R1+0x4c] ;  /* 0x00004c00013a7983 */ /* 0x000f220000300800 */
[C---:B------:R-:W-:Y:S02]  /*fc80*/  SEL R47, R251.reuse, R51, !P0 ;  /* 0x00000033fb2f7207 */ /* 0x040fe40004000000 */
[----:B------:R-:W-:Y:S02]  /*fc90*/  SEL R2, R251, R92, !P0 ;  /* 0x0000005cfb027207 */ /* 0x000fe40004000000 */
[----:B-1----:R-:W-:Y:S02]  /*fca0*/  LOP3.LUT R7, R5, 0x3f, RZ, 0xc0, !PT ;  /* 0x0000003f05077812 */ /* 0x002fe400078ec0ff */
        /* <DEDUP_REMOVED lines=8> */
[----:B------:R-:W-:Y:S01]  /*fd30*/  SEL R90, R251, R97, !P0 ;  /* 0x00000061fb5a7207 */ /* 0x000fe20004000000 */
[----:B--2---:R-:W-:Y:S01]  /*fd40*/  IMAD R127, R7, R127, RZ ;  /* 0x0000007f077f7224 */ /* 0x004fe200078e02ff */
[C---:B------:R-:W-:Y:S01]  /*fd50*/  LEA R8, P0, R0.reuse, UR6, 0x2 ;  /* 0x0000000600087c11 */ /* 0x040fe2000f8010ff */
[----:B------:R-:W2:Y:S03]  /*fd60*/  LDL.LU R42, [R1+0x54] ;  /* 0x00005400012a7983 */ /* 0x000ea60000300800 */
[----:B------:R-:W-:Y:S01]  /*fd70*/  LEA.HI.X.SX32 R7, R0, UR7, 0x2, P0 ;  /* 0x0000000700077c11 */ /* 0x000fe200080f16ff */
[----:B------:R-:W2:Y:S01]  /*fd80*/  LDL.LU R57, [R1+0x5c] ;  /* 0x00005c0001397983 */ /* 0x000ea20000300800 */
[-C--:B------:R-:W-:Y:S01]  /*fd90*/  LEA R12, P4, R44, R8.reuse, 0x2 ;  /* 0x000000082c0c7211 */ /* 0x080fe200078810ff */
[----:B------:R-:W-:Y:S01]  /*fda0*/  IMAD R5, R126, 0x2, R4 ;  /* 0x000000027e057824 */ /* 0x000fe200078e0204 */
[----:B---3--:R-:W-:Y:S01]  /*fdb0*/  LEA R52, P5, R40, R8, 0x2 ;  /* 0x0000000828347211 */ /* 0x008fe200078a10ff */
[----:B------:R-:W-:Y:S01]  /*fdc0*/  ULDC.64 UR6, c[0x0][0x218] ;  /* 0x0000860000067ab9 */ /* 0x000fe20000000a00 */
[----:B------:R-:W-:-:S02]  /*fdd0*/  LEA.HI.X.SX32 R13, R44, R7, 0x2, P4 ;  /* 0x000000072c0d7211 */ /* 0x000fc400020f16ff */
[----:B------:R-:W-:Y:S02]  /*fde0*/  ISETP.GT.AND P0, PT, R10, 0x3f, PT ;  /* 0x0000003f0a00780c */ /* 0x000fe40003f04270 */
[-C--:B------:R-:W-:Y:S01]  /*fdf0*/  LEA.HI.X.SX32 R53, R40, R7.reuse, 0x2, P5 ;  /* 0x0000000728357211 */ /* 0x080fe200028f16ff */
[----:B------:R4:W-:Y:S01]  /*fe00*/  STL.64 [R1+0xb8], R12 ;  /* 0x0000b80c01007387 */ /* 0x0009e20000100a00 */
[-C--:B------:R-:W-:Y:S02]  /*fe10*/  LEA R10, P2, R38, R8.reuse, 0x2 ;  /* 0x00000008260a7211 */ /* 0x080fe400078410ff */
[----:B------:R-:W-:Y:S01]  /*fe20*/  LEA R14, P3, R36, R8, 0x2 ;  /* 0x00000008240e7211 */ /* 0x000fe200078610ff */
[----:B------:R-:W3:Y:S01]  /*fe30*/  LDL.LU R56, [R1+0xc0] ;  /* 0x0000c00001387983 */ /* 0x000ee20000300800 */
[----:B------:R-:W-:-:S03]  /*fe40*/  LEA.HI.X.SX32 R11, R38, R7, 0x2, P2 ;  /* 0x00000007260b7211 */ /* 0x000fc600010f16ff */
[----:B------:R-:W3:Y:S01]  /*fe50*/  LDL.LU R55, [R1+0xc4] ;  /* 0x0000c40001377983 */ /* 0x000ee20000300800 */
[----:B------:R-:W-:-:S03]  /*fe60*/  LEA.HI.X.SX32 R15, R36, R7, 0x2, P3 ;  /* 0x00000007240f7211 */ /* 0x000fc600018f16ff */
[----:B------:R1:W-:Y:S04]  /*fe70*/  STL.64 [R1+0xb0], R52 ;  /* 0x0000b03401007387 */ /* 0x0003e80000100a00 */
[----:B------:R-:W3:Y:S01]  /*fe80*/  LDL.LU R54, [R1+0xc8] ;  /* 0x0000c80001367983 */ /* 0x000ee20000300800 */
[----:B----4-:R-:W-:-:S03]  /*fe90*/  LEA R12, P4, R34, R8, 0x2 ;  /* 0x00000008220c7211 */ /* 0x010fc600078810ff */
[----:B------:R4:W-:Y:S04]  /*fea0*/  STL.64 [R1+0xa8], R10 ;  /* 0x0000a80a01007387 */ /* 0x0009e80000100a00 */
[----:B------:R-:W3:Y:S01]  /*feb0*/  LDL.LU R50, [R1+0xcc] ;  /* 0x0000cc0001327983 */ /* 0x000ee20000300800 */
[----:B-1----:R-:W-:-:S03]  /*fec0*/  LEA R52, P5, R32, R8, 0x2 ;  /* 0x0000000820347211 */ /* 0x002fc600078a10ff */
[----:B------:R-:W3:Y:S01]  /*fed0*/  LDL.LU R48, [R1+0xd0] ;  /* 0x0000d00001307983 */ /* 0x000ee20000300800 */
[----:B------:R-:W-:-:S03]  /*fee0*/  LEA.HI.X.SX32 R13, R34, R7, 0x2, P4 ;  /* 0x00000007220d7211 */ /* 0x000fc600020f16ff */
[----:B------:R1:W-:Y:S04]  /*fef0*/  STL.64 [R1+0xa0], R14 ;  /* 0x0000a00e01007387 */ /* 0x0003e80000100a00 */
[----:B------:R-:W3:Y:S01]  /*ff00*/  LDL.LU R46, [R1+0xd4] ;  /* 0x0000d400012e7983 */ /* 0x000ee20000300800 */
[----:B------:R-:W-:-:S03]  /*ff10*/  LEA.HI.X.SX32 R53, R32, R7, 0x2, P5 ;  /* 0x0000000720357211 */ /* 0x000fc600028f16ff */
[----:B------:R-:W3:Y:S04]  /*ff20*/  LDL.LU R44, [R1+0xd8] ;  /* 0x0000d800012c7983 */ /* 0x000ee80000300800 */
[----:B------:R-:W-:Y:S04]  /*ff30*/  STL.64 [R1+0x98], R12 ;  /* 0x0000980c01007387 */ /* 0x000fe80000100a00 */
[----:B------:R-:W3:Y:S04]  /*ff40*/  LDL.LU R40, [R1+0xdc] ;  /* 0x0000dc0001287983 */ /* 0x000ee80000300800 */
[----:B------:R-:W3:Y:S04]  /*ff50*/  LDL.LU R38, [R1+0xe0] ;  /* 0x0000e00001267983 */ /* 0x000ee80000300800 */
[----:B------:R-:W-:Y:S04]  /*ff60*/  STL.64 [R1+0x90], R52 ;  /* 0x0000903401007387 */ /* 0x000fe80000100a00 */
[----:B------:R-:W3:Y:S04]  /*ff70*/  LDL.LU R34, [R1+0xe4] ;  /* 0x0000e40001227983 */ /* 0x000ee80000300800 */
[----:B------:R-:W3:Y:S01]  /*ff80*/  LDL.LU R32, [R1+0xe8] ;  /* 0x0000e80001207983 */ /* 0x000ee20000300800 */
[----:B----4-:R-:W-:-:S02]  /*ff90*/  LEA R10, P2, R17, R8, 0x2 ;  /* 0x00000008110a7211 */ /* 0x010fc400078410ff */
[C---:B-1----:R-:W-:Y:S02]  /*ffa0*/  LEA R14, P3, R16.reuse, R8, 0x2 ;  /* 0x00000008100e7211 */ /* 0x042fe400078610ff */
[-C--:B------:R-:W-:Y:S02]  /*ffb0*/  LEA.HI.X.SX32 R11, R17, R7.reuse, 0x2, P2 ;  /* 0x00000007110b7211 */ /* 0x080fe400010f16ff */
[----:B------:R-:W-:-:S03]  /*ffc0*/  LEA.HI.X.SX32 R15, R16, R7, 0x2, P3 ;  /* 0x00000007100f7211 */ /* 0x000fc600018f16ff */
[----:B------:R-:W-:Y:S04]  /*ffd0*/  STL.64 [R1+0x88], R10 ;  /* 0x0000880a01007387 */ /* 0x000fe80000100a00 */
[----:B------:R1:W-:Y:S04]  /*ffe0*/  STL.64 [R1+0x80], R14 ;  /* 0x0000800e01007387 */ /* 0x0003e80000100a00 */
[----:B-1----:R-:W4:Y:S04]  /*fff0*/  LDL.LU R15, [R1+0xf0] ;  /* 0x0000f000010f7983 */ /* 0x002f280000300800 */
[----:B------:R-:W4:Y:S04]  /*10000*/  LDL.LU R14, [R1+0xec] ;  /* 0x0000ec00010e7983 */ /* 0x000f280000300800 */
[----:B------:R-:W4:Y:S01]  /*10010*/  LDL.LU R36, [R1+0xf4] ;  /* 0x0000f40001247983 */ /* 0x000f220000300800 */
[----:B------:R-:W-:-:S02]  /*10020*/  LEA R12, P4, R9, R8, 0x2 ;  /* 0x00000008090c7211 */ /* 0x000fc400078810ff */
[-C--:B------:R-:W-:Y:S02]  /*10030*/  LEA R52, P5, R59, R8.reuse, 0x2 ;  /* 0x000000083b347211 */ /* 0x080fe400078a10ff */
[-C--:B------:R-:W-:Y:S02]  /*10040*/  LEA.HI.X.SX32 R13, R9, R7.reuse, 0x2, P4 ;  /* 0x00000007090d7211 */ /* 0x080fe400020f16ff */
[CC--:B------:R-:W-:Y:S01]  /*10050*/  LEA R10, P2, R58.reuse, R8.reuse, 0x2 ;  /* 0x000000083a0a7211 */ /* 0x0c0fe200078410ff */
[----:B------:R-:W4:Y:S01]  /*10060*/  LDL.LU R9, [R1+0xf8] ;  /* 0x0000f80001097983 */ /* 0x000f220000300800 */
[-C--:B------:R-:W-:Y:S02]  /*10070*/  LEA.HI.X.SX32 R53, R59, R7.reuse, 0x2, P5 ;  /* 0x000000073b357211 */ /* 0x080fe400028f16ff */
[----:B------:R-:W-:Y:S01]  /*10080*/  LEA.HI.X.SX32 R11, R58, R7, 0x2, P2 ;  /* 0x000000073a0b7211 */ /* 0x000fe200010f16ff */
[----:B------:R1:W-:Y:S04]  /*10090*/  STL.64 [R1+0x78], R12 ;  /* 0x0000780c01007387 */ /* 0x0003e80000100a00 */
[----:B------:R3:W-:Y:S04]  /*100a0*/  STL.64 [R1+0x70], R52 ;  /* 0x0000703401007387 */ /* 0x0007e80000100a00 */
[----:B------:R3:W-:Y:S01]  /*100b0*/  STL.64 [R1+0x68], R10 ;  /* 0x0000680a01007387 */ /* 0x0007e20000100a00 */
[----:B--2---:R-:W-:-:S04]  /*100c0*/  LEA R16, P3, R42, R8, 0x2 ;  /* 0x000000082a107211 */ /* 0x004fc800078610ff */
[-C--:B------:R-:W-:Y:S02]  /*100d0*/  LEA.HI.X.SX32 R17, R42, R7.reuse, 0x2, P3 ;  /* 0x000000072a117211 */ /* 0x080fe400018f16ff */
[CC--:B-1----:R-:W-:Y:S01]  /*100e0*/  LEA R12, P4, R57.reuse, R8.reuse, 0x2 ;  /* 0x00000008390c7211 */ /* 0x0c2fe200078810ff */
[----:B------:R-:W2:Y:S03]  /*100f0*/  LDL.LU R42, [R1+0xfc] ;  /* 0x0000fc00012a7983 */ /* 0x000ea60000300800 */
[----:B------:R-:W-:Y:S01]  /*10100*/  LEA.HI.X.SX32 R13, R57, R7, 0x2, P4 ;  /* 0x00000007390d7211 */ /* 0x000fe200020f16ff */
[----:B------:R1:W-:Y:S01]  /*10110*/  STL.64 [R1+0x60], R16 ;  /* 0x0000601001007387 */ /* 0x0003e20000100a00 */
[-C--:B---3--:R-:W-:Y:S02]  /*10120*/  LEA R52, P5, R56, R8.reuse, 0x2 ;  /* 0x0000000838347211 */ /* 0x088fe400078a10ff */
[----:B------:R-:W-:-:S02]  /*10130*/  LEA R10, P2, R55, R8, 0x2 ;  /* 0x00000008370a7211 */ /* 0x000fc400078410ff */
[-C--:B------:R-:W-:Y:S02]  /*10140*/  LEA.HI.X.SX32 R53, R56, R7.reuse, 0x2, P5 ;  /* 0x0000000738357211 */ /* 0x080fe400028f16ff */
[-C--:B------:R-:W-:Y:S02]  /*10150*/  LEA.HI.X.SX32 R11, R55, R7.reuse, 0x2, P2 ;  /* 0x00000007370b7211 */ /* 0x080fe400010f16ff */
[CC--:B-1----:R-:W-:Y:S01]  /*10160*/  LEA R16, P3, R54.reuse, R8.reuse, 0x2 ;  /* 0x0000000836107211 */ /* 0x0c2fe200078610ff */
[----:B------:R1:W-:Y:S03]  /*10170*/  STL.64 [R1+0x58], R12 ;  /* 0x0000580c01007387 */ /* 0x0003e60000100a00 */
[----:B------:R-:W-:Y:S01]  /*10180*/  LEA.HI.X.SX32 R17, R54, R7, 0x2, P3 ;  /* 0x0000000736117211 */ /* 0x000fe200018f16ff */
[----:B------:R3:W-:Y:S04]  /*10190*/  STL.64 [R1+0x50], R52 ;  /* 0x0000503401007387 */ /* 0x0007e80000100a00 */
[----:B------:R3:W-:Y:S01]  /*101a0*/  STL.64 [R1+0x48], R10 ;  /* 0x0000480a01007387 */ /* 0x0007e20000100a00 */
[----:B-1----:R-:W-:-:S03]  /*101b0*/  LEA R12, P4, R50, R8, 0x2 ;  /* 0x00000008320c7211 */ /* 0x002fc600078810ff */
[----:B------:R1:W-:Y:S01]  /*101c0*/  STL.64 [R1+0x40], R16 ;  /* 0x0000401001007387 */ /* 0x0003e20000100a00 */
[-C--:B---3--:R-:W-:Y:S02]  /*101d0*/  LEA R52, P5, R48, R8.reuse, 0x2 ;  /* 0x0000000830347211 */ /* 0x088fe400078a10ff */
[-C--:B------:R-:W-:Y:S02]  /*101e0*/  LEA.HI.X.SX32 R13, R50, R7.reuse, 0x2, P4 ;  /* 0x00000007320d7211 */ /* 0x080fe400020f16ff */
[-C--:B------:R-:W-:Y:S02]  /*101f0*/  LEA R10, P2, R46, R8.reuse, 0x2 ;  /* 0x000000082e0a7211 */ /* 0x080fe400078410ff */
[-C--:B------:R-:W-:Y:S02]  /*10200*/  LEA.HI.X.SX32 R53, R48, R7.reuse, 0x2, P5 ;  /* 0x0000000730357211 */ /* 0x080fe400028f16ff */
[----:B-1----:R-:W-:Y:S02]  /*10210*/  LEA R16, P3, R44, R8, 0x2 ;  /* 0x000000082c107211 */ /* 0x002fe400078610ff */
[-C--:B------:R-:W-:Y:S01]  /*10220*/  LEA.HI.X.SX32 R11, R46, R7.reuse, 0x2, P2 ;  /* 0x000000072e0b7211 */ /* 0x080fe200010f16ff */
[----:B------:R1:W-:Y:S01]  /*10230*/  STL.64 [R1+0x38], R12 ;  /* 0x0000380c01007387 */ /* 0x0003e20000100a00 */
[----:B------:R-:W-:-:S03]  /*10240*/  LEA.HI.X.SX32 R17, R44, R7, 0x2, P3 ;  /* 0x000000072c117211 */ /* 0x000fc600018f16ff */
[----:B------:R3:W-:Y:S04]  /*10250*/  STL.64 [R1+0x30], R52 ;  /* 0x0000303401007387 */ /* 0x0007e80000100a00 */
[----:B------:R3:W-:Y:S01]  /*10260*/  STL.64 [R1+0x28], R10 ;  /* 0x0000280a01007387 */ /* 0x0007e20000100a00 */
[----:B-1----:R-:W-:-:S03]  /*10270*/  LEA R12, P4, R40, R8, 0x2 ;  /* 0x00000008280c7211 */ /* 0x002fc600078810ff */
[----:B------:R1:W-:Y:S01]  /*10280*/  STL.64 [R1+0x20], R16 ;  /* 0x0000201001007387 */ /* 0x0003e20000100a00 */
[-C--:B---3--:R-:W-:Y:S02]  /*10290*/  LEA R52, P5, R38, R8.reuse, 0x2 ;  /* 0x0000000826347211 */ /* 0x088fe400078a10ff */
[-C--:B------:R-:W-:Y:S02]  /*102a0*/  LEA R10, P2, R34, R8.reuse, 0x2 ;  /* 0x00000008220a7211 */ /* 0x080fe400078410ff */
[-C--:B------:R-:W-:Y:S02]  /*102b0*/  LEA.HI.X.SX32 R13, R40, R7.reuse, 0x2, P4 ;  /* 0x00000007280d7211 */ /* 0x080fe400020f16ff */
[----:B-1----:R-:W-:Y:S02]  /*102c0*/  LEA R16, P3, R32, R8, 0x2 ;  /* 0x0000000820107211 */ /* 0x002fe400078610ff */
[-C--:B------:R-:W-:Y:S02]  /*102d0*/  LEA.HI.X.SX32 R11, R34, R7.reuse, 0x2, P2 ;  /* 0x00000007220b7211 */ /* 0x080fe400010f16ff */
[----:B------:R-:W-:-:S02]  /*102e0*/  LEA.HI.X.SX32 R53, R38, R7, 0x2, P5 ;  /* 0x0000000726357211 */ /* 0x000fc400028f16ff */
[----:B------:R-:W-:Y:S01]  /*102f0*/  LEA.HI.X.SX32 R17, R32, R7, 0x2, P3 ;  /* 0x0000000720117211 */ /* 0x000fe200018f16ff */
[----:B------:R4:W-:Y:S04]  /*10300*/  STL.64 [R1+0x18], R12 ;  /* 0x0000180c01007387 */ /* 0x0009e80000100a00 */
[----:B------:R1:W-:Y:S04]  /*10310*/  STL.64 [R1+0x8], R10 ;  /* 0x0000080a01007387 */ /* 0x0003e80000100a00 */
[----:B------:R-:W-:Y:S04]  /*10320*/  STL.64 [R1+0x10], R52 ;  /* 0x0000103401007387 */ /* 0x000fe80000100a00 */
[----:B------:R3:W-:Y:S04]  /*10330*/  STL.64 [R1], R16 ;  /* 0x0000001001007387 */ /* 0x0007e80000100a00 */
[----:B------:R-:W2:Y:S04]  /*10340*/  LDL.LU R40, [R1+0x228] ;  /* 0x0002280001287983 */ /* 0x000ea80000300800 */
[----:B------:R-:W2:Y:S04]  /*10350*/  LDL.LU R34, [R1+0x224] ;  /* 0x0002240001227983 */ /* 0x000ea80000300800 */
[----:B------:R-:W2:Y:S01]  /*10360*/  LDL.LU R32, [R1+0x220] ;  /* 0x0002200001207983 */ /* 0x000ea20000300800 */
[----:B----4-:R-:W-:-:S02]  /*10370*/  LEA R12, P4, R15, R8, 0x2 ;  /* 0x000000080f0c7211 */ /* 0x010fc400078810ff */
[-C--:B------:R-:W-:Y:S02]  /*10380*/  LEA R238, P5, R14, R8.reuse, 0x2 ;  /* 0x000000080eee7211 */ /* 0x080fe400078a10ff */
[-C--:B-1----:R-:W-:Y:S02]  /*10390*/  LEA R10, P2, R36, R8.reuse, 0x2 ;  /* 0x00000008240a7211 */ /* 0x082fe400078410ff */
[-C--:B------:R-:W-:Y:S02]  /*103a0*/  LEA.HI.X.SX32 R13, R15, R7.reuse, 0x2, P4 ;  /* 0x000000070f0d7211 */ /* 0x080fe400020f16ff */
[-C--:B------:R-:W-:Y:S01]  /*103b0*/  LEA.HI.X.SX32 R239, R14, R7.reuse, 0x2, P5 ;  /* 0x000000070eef7211 */ /* 0x080fe200028f16ff */
[----:B------:R-:W-:Y:S01]  /*103c0*/  IMAD R126, R126, 0x2, R5 ;  /* 0x000000027e7e7824 */ /* 0x000fe200078e0205 */
[----:B------:R-:W-:Y:S01]  /*103d0*/  LEA.HI.X.SX32 R11, R36, R7, 0x2, P2 ;  /* 0x00000007240b7211 */ /* 0x000fe200010f16ff */
[----:B------:R-:W-:Y:S01]  /*103e0*/  STL.64 [R1+0xf78], R12 ;  /* 0x000f780c01007387 */ /* 0x000fe20000100a00 */
[----:B------:R-:W-:-:S03]  /*103f0*/  LEA R14, P5, R4, R8, 0x2 ;  /* 0x00000008040e7211 */ /* 0x000fc600078a10ff */
[----:B------:R-:W-:Y:S01]  /*10400*/  STL.64 [R1+0xf88], R238 ;  /* 0x000f88ee01007387 */ /* 0x000fe20000100a00 */
[----:B------:R-:W-:-:S03]  /*10410*/  LEA R242, P2, R5, R8, 0x2 ;  /* 0x0000000805f27211 */ /* 0x000fc600078410ff */
[----:B------:R-:W4:Y:S01]  /*10420*/  LDL.LU R38, [R1+0x21c] ;  /* 0x00021c0001267983 */ /* 0x000f220000300800 */
[----:B------:R-:W-:-:S03]  /*10430*/  LEA.HI.X.SX32 R15, R4, R7, 0x2, P5 ;  /* 0x00000007040f7211 */ /* 0x000fc600028f16ff */
[----:B------:R-:W4:Y:S01]  /*10440*/  LDL.LU R36, [R1+0x218] ;  /* 0x0002180001247983 */ /* 0x000f220000300800 */
[----:B------:R-:W-:-:S03]  /*10450*/  LEA.HI.X.SX32 R243, R5, R7, 0x2, P2 ;  /* 0x0000000705f37211 */ /* 0x000fc600010f16ff */
[----:B------:R1:W-:Y:S01]  /*10460*/  STL.64 [R1+0xf90], R10 ;  /* 0x000f900a01007387 */ /* 0x0003e20000100a00 */
[----:B------:R-:W-:Y:S02]  /*10470*/  SEL R247, RZ, 0x4, !P0 ;  /* 0x00000004fff77807 */ /* 0x000fe40004000000 */
[----:B---3--:R-:W-:-:S04]  /*10480*/  LEA R16, P3, R9, R8, 0x2 ;  /* 0x0000000809107211 */ /* 0x008fc800078610ff */
[-C--:B------:R-:W-:Y:S01]  /*10490*/  LEA.HI.X.SX32 R17, R9, R7.reuse, 0x2, P3 ;  /* 0x0000000709117211 */ /* 0x080fe200018f16ff */
[----:B------:R-:W-:Y:S04]  /*104a0*/  STL [R1+0xf9c], R16 ;  /* 0x000f9c1001007387 */ /* 0x000fe80000100800 */
[----:B------:R-:W-:Y:S01]  /*104b0*/  STL [R1+0xf98], R17 ;  /* 0x000f981101007387 */ /* 0x000fe20000100800 */
[-C--:B--2---:R-:W-:Y:S02]  /*104c0*/  LEA R240, P4, R42, R8.reuse, 0x2 ;  /* 0x000000082af07211 */ /* 0x084fe400078810ff */
[----:B------:R-:W-:Y:S02]  /*104d0*/  LEA R8, P3, R126, R8, 0x2 ;  /* 0x000000087e087211 */ /* 0x000fe400078610ff */
[-C--:B------:R-:W-:Y:S01]  /*104e0*/  LEA.HI.X.SX32 R241, R42, R7.reuse, 0x2, P4 ;  /* 0x000000072af17211 */ /* 0x080fe200020f16ff */
[----:B------:R-:W-:Y:S01]  /*104f0*/  STL [R1+0xfa4], R240 ;  /* 0x000fa4f001007387 */ /* 0x000fe20000100800 */
[----:B------:R-:W-:-:S03]  /*10500*/  LEA.HI.X.SX32 R9, R126, R7, 0x2, P3 ;  /* 0x000000077e097211 */ /* 0x000fc600018f16ff */
[----:B------:R-:W-:Y:S04]  /*10510*/  STL [R1+0xfa0], R241 ;  /* 0x000fa0f101007387 */ /* 0x000fe80000100800 */
[----:B------:R-:W-:Y:S04]  /*10520*/  STL [R1+0xfac], R14 ;  /* 0x000fac0e01007387 */ /* 0x000fe80000100800 */
[----:B------:R-:W-:Y:S04]  /*10530*/  STL [R1+0xfa8], R15 ;  /* 0x000fa80f01007387 */ /* 0x000fe80000100800 */
[----:B------:R-:W-:Y:S04]  /*10540*/  STL [R1+0xfb4], R242 ;  /* 0x000fb4f201007387 */ /* 0x000fe80000100800 */
[----:B------:R-:W-:Y:S04]  /*10550*/  STL [R1+0xfb0], R243 ;  /* 0x000fb0f301007387 */ /* 0x000fe80000100800 */
[----:B------:R-:W-:Y:S04]  /*10560*/  STL [R1+0xfbc], R8 ;  /* 0x000fbc0801007387 */ /* 0x000fe80000100800 */
[----:B------:R-:W-:Y:S04]  /*10570*/  STL [R1+0xfb8], R9 ;  /* 0x000fb80901007387 */ /* 0x000fe80000100800 */
[----:B------:R2:W-:Y:S04]  /*10580*/  STL [R1+0xfc0], R247 ;  /* 0x000fc0f701007387 */ /* 0x0005e80000100800 */
[----:B------:R-:W3:Y:S04]  /*10590*/  LDL.LU R70, [R1+0x214] ;  /* 0x0002140001467983 */ /* 0x000ee80000300800 */
[----:B------:R-:W2:Y:S04]  /*105a0*/  LDL.LU R69, [R1+0x210] ;  /* 0x0002100001457983 */ /* 0x000ea80000300800 */
[----:B------:R-:W3:Y:S01]  /*105b0*/  LDL.LU R68, [R1+0x20c] ;  /* 0x00020c0001447983 */ /* 0x000ee20000300800 */
[----:B------:R-:W-:-:S03]  /*105c0*/  IMAD R86, R34, UR4, RZ ;  /* 0x0000000422567c24 */ /* 0x000fc6000f8e02ff */
[----:B------:R-:W2:Y:S01]  /*105d0*/  LDL.LU R34, [R1+0x208] ;  /* 0x0002080001227983 */ /* 0x000ea20000300800 */
[----:B------:R-:W-:-:S03]  /*105e0*/  IMAD R84, R32, UR4, RZ ;  /* 0x0000000420547c24 */ /* 0x000fc6000f8e02ff */
[----:B------:R-:W2:Y:S04]  /*105f0*/  LDL.LU R32, [R1+0x204] ;  /* 0x0002040001207983 */ /* 0x000ea80000300800 */
        /* <DEDUP_REMOVED lines=11> */
[----:B------:R-:W2:Y:S01]  /*106b0*/  LDL.LU R56, [R1+0x1d4] ;  /* 0x0001d40001387983 */ /* 0x000ea20000300800 */
[----:B------:R-:W-:-:S03]  /*106c0*/  IMAD R87, R40, UR4, RZ ;  /* 0x0000000428577c24 */ /* 0x000fc6000f8e02ff */
[----:B------:R-:W2:Y:S04]  /*106d0*/  LDL.LU R55, [R1+0x1d0] ;  /* 0x0001d00001377983 */ /* 0x000ea80000300800 */
[----:B------:R-:W2:Y:S04]  /*106e0*/  LDL.LU R54, [R1+0x1cc] ;  /* 0x0001cc0001367983 */ /* 0x000ea80000300800 */
[----:B------:R-:W2:Y:S04]  /*106f0*/  LDL.LU R53, [R1+0x1c8] ;  /* 0x0001c80001357983 */ /* 0x000ea80000300800 */
[----:B------:R-:W2:Y:S04]  /*10700*/  LDL.LU R52, [R1+0x1c4] ;  /* 0x0001c40001347983 */ /* 0x000ea80000300800 */
[----:B------:R-:W2:Y:S04]  /*10710*/  LDL.LU R40, [R1+0x1c0] ;  /* 0x0001c00001287983 */ /* 0x000ea80000300800 */
[----:B------:R-:W2:Y:S01]  /*10720*/  LDL.LU R42, [R1+0x1bc] ;  /* 0x0001bc00012a7983 */ /* 0x000ea20000300800 */
[----:B----4-:R-:W-:-:S03]  /*10730*/  IMAD R83, R38, UR4, RZ ;  /* 0x0000000426537c24 */ /* 0x010fc6000f8e02ff */
[----:B------:R-:W4:Y:S01]  /*10740*/  LDL.LU R44, [R1+0x1b8] ;  /* 0x0001b800012c7983 */ /* 0x000f220000300800 */
[----:B------:R-:W-:-:S03]  /*10750*/  IMAD R82, R36, UR4, RZ ;  /* 0x0000000424527c24 */ /* 0x000fc6000f8e02ff */
[----:B------:R-:W4:Y:S04]  /*10760*/  LDL.LU R46, [R1+0x1b4] ;  /* 0x0001b400012e7983 */ /* 0x000f280000300800 */
[----:B------:R-:W4:Y:S04]  /*10770*/  LDL.LU R48, [R1+0x1b0] ;  /* 0x0001b00001307983 */ /* 0x000f280000300800 */
[----:B------:R-:W4:Y:S04]  /*10780*/  LDL.LU R50, [R1+0x1ac] ;  /* 0x0001ac0001327983 */ /* 0x000f280000300800 */
[----:B------:R-:W4:Y:S04]  /*10790*/  LDL.LU R38, [R1+0x1a8] ;  /* 0x0001a80001267983 */ /* 0x000f280000300800 */
[----:B------:R-:W4:Y:S01]  /*107a0*/  LDL.LU R36, [R1+0x1a4] ;  /* 0x0001a40001247983 */ /* 0x000f220000300800 */
[----:B---3--:R-:W-:-:S02]  /*107b0*/  IMAD R78, R68, UR4, RZ ;  /* 0x00000004444e7c24 */ /* 0x008fc4000f8e02ff */
[----:B--2---:R-:W-:Y:S02]  /*107c0*/  IMAD R76, R34, UR4, RZ ;  /* 0x00000004224c7c24 */ /* 0x004fe4000f8e02ff */
[----:B------:R-:W2:Y:S01]  /*107d0*/  LDL.LU R34, [R1+0x1a0] ;  /* 0x0001a00001227983 */ /* 0x000ea20000300800 */
[----:B------:R-:W-:-:S03]  /*107e0*/  IMAD R74, R32, UR4, RZ ;  /* 0x00000004204a7c24 */ /* 0x000fc6000f8e02ff */
[----:B------:R-:W3:Y:S01]  /*107f0*/  LDL.LU R32, [R1+0x19c] ;  /* 0x00019c0001207983 */ /* 0x000ee20000300800 */
[----:B------:R-:W-:-:S03]  /*10800*/  IMAD R73, R67, UR4, RZ ;  /* 0x0000000443497c24 */ /* 0x000fc6000f8e02ff */
[----:B------:R-:W4:Y:S01]  /*10810*/  LDL.LU R67, [R1+0x198] ;  /* 0x0001980001437983 */ /* 0x000f220000300800 */
[----:B------:R-:W-:-:S03]  /*10820*/  IMAD R68, R63, UR4, RZ ;  /* 0x000000043f447c24 */ /* 0x000fc6000f8e02ff */
[----:B------:R-:W2:Y:S01]  /*10830*/  LDL.LU R63, [R1+0x194] ;  /* 0x00019400013f7983 */ /* 0x000ea20000300800 */
[----:B------:R-:W-:Y:S02]  /*10840*/  IMAD R79, R69, UR4, RZ ;  /* 0x00000004454f7c24 */ /* 0x000fe4000f8e02ff */
[----:B------:R-:W-:Y:S02]  /*10850*/  IMAD R69, R64, UR4, RZ ;  /* 0x0000000440457c24 */ /* 0x000fe4000f8e02ff */
[----:B------:R-:W-:Y:S02]  /*10860*/  IMAD R72, R66, UR4, RZ ;  /* 0x0000000442487c24 */ /* 0x000fe4000f8e02ff */
[----:B------:R-:W-:Y:S02]  /*10870*/  IMAD R80, R70, UR4, RZ ;  /* 0x0000000446507c24 */ /* 0x000fe4000f8e02ff */
[----:B------:R-:W-:Y:S02]  /*10880*/  IMAD R64, R60, UR4, RZ ;  /* 0x000000043c407c24 */ /* 0x000fe4000f8e02ff */
[----:B------:R-:W-:-:S02]  /*10890*/  IMAD R66, R62, UR4, RZ ;  /* 0x000000043e427c24 */ /* 0x000fc4000f8e02ff */
[----:B------:R-:W-:Y:S02]  /*108a0*/  IMAD R70, R65, UR4, RZ ;  /* 0x0000000441467c24 */ /* 0x000fe4000f8e02ff */
[----:B------:R-:W-:Y:S02]  /*108b0*/  IMAD R62, R59, UR4, RZ ;  /* 0x000000043b3e7c24 */ /* 0x000fe4000f8e02ff */
[----:B------:R-:W-:Y:S02]  /*108c0*/  IMAD R60, R58, UR4, RZ ;  /* 0x000000043a3c7c24 */ /* 0x000fe4000f8e02ff */
[----:B------:R-:W-:Y:S02]  /*108d0*/  IMAD R65, R61, UR4, RZ ;  /* 0x000000043d417c24 */ /* 0x000fe4000f8e02ff */
[----:B------:R-:W-:Y:S02]  /*108e0*/  IMAD R58, R57, UR4, RZ ;  /* 0x00000004393a7c24 */ /* 0x000fe4000f8e02ff */
[----:B------:R-:W3:Y:S04]  /*108f0*/  LDL.LU R57, [R1+0x190] ;  /* 0x0001900001397983 */ /* 0x000ee80000300800 */
[----:B------:R-:W3:Y:S04]  /*10900*/  LDL.LU R59, [R1+0x18c] ;  /* 0x00018c00013b7983 */ /* 0x000ee80000300800 */
[----:B------:R-:W3:Y:S01]  /*10910*/  LDL.LU R61, [R1+0x188] ;  /* 0x00018800013d7983 */ /* 0x000ee20000300800 */
[----:B----4-:R-:W-:-:S02]  /*10920*/  IMAD R7, R67, UR4, RZ ;  /* 0x0000000443077c24 */ /* 0x010fc4000f8e02ff */
[----:B--2---:R-:W-:Y:S02]  /*10930*/  IMAD R5, R63, UR4, RZ ;  /* 0x000000043f057c24 */ /* 0x004fe4000f8e02ff */
[----:B------:R-:W2:Y:S04]  /*10940*/  LDL.LU R63, [R1+0x184] ;  /* 0x00018400013f7983 */ /* 0x000ea80000300800 */
[----:B------:R-:W4:Y:S04]  /*10950*/  LDL.LU R67, [R1+0x180] ;  /* 0x0001800001437983 */ /* 0x000f280000300800 */
        /* <DEDUP_REMOVED lines=11> */
[----:B------:R-:W3:Y:S04]  /*10a10*/  LDL.LU R229, [R1+0x150] ;  /* 0x0001500001e57983 */ /* 0x000ee80000300800 */
[----:B------:R-:W2:Y:S04]  /*10a20*/  LDL.LU R228, [R1+0x14c] ;  /* 0x00014c0001e47983 */ /* 0x000ea80000300800 */
[----:B------:R-:W4:Y:S04]  /*10a30*/  LDL.LU R212, [R1+0x148] ;  /* 0x0001480001d47983 */ /* 0x000f280000300800 */
[----:B------:R-:W4:Y:S04]  /*10a40*/  LDL.LU R213, [R1+0x144] ;  /* 0x0001440001d57983 */ /* 0x000f280000300800 */
[----:B------:R-:W4:Y:S04]  /*10a50*/  LDL.LU R214, [R1+0x140] ;  /* 0x0001400001d67983 */ /* 0x000f280000300800 */
[----:B------:R-:W4:Y:S04]  /*10a60*/  LDL.LU R215, [R1+0x13c] ;  /* 0x00013c0001d77983 */ /* 0x000f280000300800 */
[----:B------:R-:W4:Y:S04]  /*10a70*/  LDL.LU R216, [R1+0x138] ;  /* 0x0001380001d87983 */ /* 0x000f280000300800 */
[----:B------:R-:W4:Y:S01]  /*10a80*/  LDL.LU R217, [R1+0x134] ;  /* 0x0001340001d97983 */ /* 0x000f220000300800 */
[----:B------:R-:W-:-:S03]  /*10a90*/  LEA R0, P1, R127, UR6, 0x2 ;  /* 0x000000067f007c11 */ /* 0x000fc6000f8210ff */
[----:B------:R-:W4:Y:S04]  /*10aa0*/  LDL.LU R218, [R1+0x130] ;  /* 0x0001300001da7983 */ /* 0x000f280000300800 */
[----:B------:R-:W4:Y:S01]  /*10ab0*/  LDL.LU R219, [R1+0x12c] ;  /* 0x00012c0001db7983 */ /* 0x000f220000300800 */
[----:B------:R-:W-:-:S03]  /*10ac0*/  IMAD R230, R2, UR4, RZ ;  /* 0x0000000402e67c24 */ /* 0x000fc6000f8e02ff */
[----:B------:R-:W4:Y:S01]  /*10ad0*/  LDL.LU R220, [R1+0x128] ;  /* 0x0001280001dc7983 */ /* 0x000f220000300800 */
[----:B------:R-:W-:-:S03]  /*10ae0*/  IMAD R2, R110, UR4, RZ ;  /* 0x000000046e027c24 */ /* 0x000fc6000f8e02ff */
[----:B------:R-:W4:Y:S01]  /*10af0*/  LDL.LU R221, [R1+0x124] ;  /* 0x0001240001dd7983 */ /* 0x000f220000300800 */
[----:B------:R-:W-:-:S03]  /*10b00*/  LEA.HI.X.SX32 R4, R127, UR7, 0x2, P1 ;  /* 0x000000077f047c11 */ /* 0x000fc600088f16ff */
[----:B------:R-:W4:Y:S04]  /*10b10*/  LDL.LU R222, [R1+0x120] ;  /* 0x0001200001de7983 */ /* 0x000f280000300800 */
[----:B------:R-:W4:Y:S04]  /*10b20*/  LDL.LU R223, [R1+0x11c] ;  /* 0x00011c0001df7983 */ /* 0x000f280000300800 */
[----:B------:R-:W4:Y:S04]  /*10b30*/  LDL.LU R224, [R1+0x118] ;  /* 0x0001180001e07983 */ /* 0x000f280000300800 */
[----:B------:R-:W4:Y:S04]  /*10b40*/  LDL.LU R225, [R1+0x114] ;  /* 0x0001140001e17983 */ /* 0x000f280000300800 */
[----:B------:R-:W4:Y:S04]  /*10b50*/  LDL.LU R226, [R1+0x110] ;  /* 0x0001100001e27983 */ /* 0x000f280000300800 */
[----:B------:R-:W4:Y:S01]  /*10b60*/  LDL.LU R227, [R1+0x10c] ;  /* 0x00010c0001e37983 */ /* 0x000f220000300800 */
[----:B-1----:R-:W-:-:S02]  /*10b70*/  IMAD R10, R178, UR4, RZ ;  /* 0x00000004b20a7c24 */ /* 0x002fc4000f8e02ff */
        /* <DEDUP_REMOVED lines=14> */
[----:B------:R-:W-:Y:S01]  /*10c60*/  IMAD R102, R118, UR4, RZ ;  /* 0x0000000476667c24 */ /* 0x000fe2000f8e02ff */
[----:B------:R-:W-:Y:S01]  /*10c70*/  LEA R118, P4, R87, R0, 0x2 ;  /* 0x0000000057767211 */ /* 0x000fe200078810ff */
[----:B------:R-:W-:Y:S02]  /*10c80*/  IMAD R246, R103, UR4, RZ ;  /* 0x0000000467f67c24 */ /* 0x000fe4000f8e02ff */
[----:B------:R-:W-:Y:S01]  /*10c90*/  IMAD R103, R119, UR4, RZ ;  /* 0x0000000477677c24 */ /* 0x000fe2000f8e02ff */
[----:B------:R-:W-:Y:S01]  /*10ca0*/  LEA.HI.X.SX32 R119, R87, R4, 0x2, P4 ;  /* 0x0000000457777211 */ /* 0x000fe200020f16ff */
[----:B------:R-:W-:Y:S01]  /*10cb0*/  IMAD R12, R211, UR4, RZ ;  /* 0x00000004d30c7c24 */ /* 0x000fe2000f8e02ff */
[----:B------:R-:W-:Y:S01]  /*10cc0*/  LEA R110, P0, R82, R0, 0x2 ;  /* 0x00000000526e7211 */ /* 0x000fe200078010ff */
[----:B------:R-:W-:-:S02]  /*10cd0*/  IMAD R237, R100, UR4, RZ ;  /* 0x0000000464ed7c24 */ /* 0x000fc4000f8e02ff */
[----:B------:R-:W-:Y:S01]  /*10ce0*/  IMAD R100, R111, UR4, RZ ;  /* 0x000000046f647c24 */ /* 0x000fe2000f8e02ff */
[----:B------:R-:W-:Y:S01]  /*10cf0*/  LEA.HI.X.SX32 R111, R82, R4, 0x2, P0 ;  /* 0x00000004526f7211 */ /* 0x000fe200000f16ff */
[----:B------:R-:W-:Y:S02]  /*10d00*/  IMAD R56, R56, UR4, RZ ;  /* 0x0000000438387c24 */ /* 0x000fe4000f8e02ff */
[----:B------:R-:W-:Y:S02]  /*10d10*/  IMAD R55, R55, UR4, RZ ;  /* 0x0000000437377c24 */ /* 0x000fe4000f8e02ff */
[----:B------:R-:W-:Y:S02]  /*10d20*/  IMAD R54, R54, UR4, RZ ;  /* 0x0000000436367c24 */ /* 0x000fe4000f8e02ff */
[----:B---3--:R-:W-:Y:S02]  /*10d30*/  IMAD R126, R229, UR4, RZ ;  /* 0x00000004e57e7c24 */ /* 0x008fe4000f8e02ff */
[----:B------:R-:W-:-:S02]  /*10d40*/  IMAD R229, R3, UR4, RZ ;  /* 0x0000000403e57c24 */ /* 0x000fc4000f8e02ff */
[----:B------:R-:W-:Y:S02]  /*10d50*/  IMAD R3, R109, UR4, RZ ;  /* 0x000000046d037c24 */ /* 0x000fe4000f8e02ff */
[----:B--2---:R-:W-:Y:S02]  /*10d60*/  IMAD R127, R228, UR4, RZ ;  /* 0x00000004e47f7c24 */ /* 0x004fe4000f8e02ff */
[----:B------:R-:W-:Y:S01]  /*10d70*/  IMAD R228, R6, UR4, RZ ;  /* 0x0000000406e47c24 */ /* 0x000fe2000f8e02ff */
[----:B------:R1:W-:Y:S01]  /*10d80*/  STL [R1+0x21c], R3 ;  /* 0x00021c0301007387 */ /* 0x0003e20000100800 */
[----:B------:R-:W-:-:S03]  /*10d90*/  IMAD R6, R112, UR4, RZ ;  /* 0x0000000470067c24 */ /* 0x000fc6000f8e02ff */
[----:B------:R2:W-:Y:S01]  /*10da0*/  STL [R1+0x220], R2 ;  /* 0x0002200201007387 */ /* 0x0005e20000100800 */
[----:B-1----:R-:W-:-:S03]  /*10db0*/  IMAD R3, R113, UR4, RZ ;  /* 0x0000000471037c24 */ /* 0x002fc6000f8e02ff */
[----:B------:R1:W-:Y:S01]  /*10dc0*/  STL [R1+0x228], R6 ;  /* 0x0002280601007387 */ /* 0x0003e20000100800 */
[----:B--2---:R-:W-:-:S03]  /*10dd0*/  IMAD R2, R114, UR4, RZ ;  /* 0x0000000472027c24 */ /* 0x004fc6000f8e02ff */
[----:B------:R2:W-:Y:S04]  /*10de0*/  STL [R1+0x22c], R3 ;  /* 0x00022c0301007387 */ /* 0x0005e80000100800 */
[----:B------:R3:W-:Y:S01]  /*10df0*/  STL [R1+0x230], R2 ;  /* 0x0002300201007387 */ /* 0x0007e20000100800 */
[----:B-1----:R-:W-:Y:S02]  /*10e00*/  IMAD R6, R115, UR4, RZ ;  /* 0x0000000473067c24 */ /* 0x002fe4000f8e02ff */
[----:B--2---:R-:W-:-:S03]  /*10e10*/  IMAD R3, R116, UR4, RZ ;  /* 0x0000000474037c24 */ /* 0x004fc6000f8e02ff */
[----:B------:R1:W-:Y:S01]  /*10e20*/  STL [R1+0x234], R6 ;  /* 0x0002340601007387 */ /* 0x0003e20000100800 */
[----:B---3--:R-:W-:-:S03]  /*10e30*/  IMAD R2, R117, UR4, RZ ;  /* 0x0000000475027c24 */ /* 0x008fc6000f8e02ff */
[----:B------:R2:W-:Y:S04]  /*10e40*/  STL [R1+0x238], R3 ;  /* 0x0002380301007387 */ /* 0x0005e80000100800 */
[----:B------:R3:W-:Y:S01]  /*10e50*/  STL [R1+0x23c], R2 ;  /* 0x00023c0201007387 */ /* 0x0007e20000100800 */
[----:B-1----:R-:W-:Y:S02]  /*10e60*/  IMAD R6, R131, UR4, RZ ;  /* 0x0000000483067c24 */ /* 0x002fe4000f8e02ff */
[----:B--2---:R-:W-:Y:S02]  /*10e70*/  IMAD R3, R130, UR4, RZ ;  /* 0x0000000482037c24 */ /* 0x004fe4000f8e02ff */
[----:B---3--:R-:W-:-:S05]  /*10e80*/  IMAD R2, R129, UR4, RZ ;  /* 0x0000000481027c24 */ /* 0x008fca000f8e02ff */
[----:B------:R1:W-:Y:S04]  /*10e90*/  STL [R1+0x264], R2 ;  /* 0x0002640201007387 */ /* 0x0003e80000100800 */
[----:B------:R2:W-:Y:S01]  /*10ea0*/  STL [R1+0x268], R3 ;  /* 0x0002680301007387 */ /* 0x0005e20000100800 */
[----:B-1----:R-:W-:-:S03]  /*10eb0*/  IMAD R2, R132, UR4, RZ ;  /* 0x0000000484027c24 */ /* 0x002fc6000f8e02ff */
[----:B------:R1:W-:Y:S01]  /*10ec0*/  STL [R1+0x26c], R6 ;  /* 0x00026c0601007387 */ /* 0x0003e20000100800 */
[----:B--2---:R-:W-:-:S03]  /*10ed0*/  IMAD R3, R133, UR4, RZ ;  /* 0x0000000485037c24 */ /* 0x004fc6000f8e02ff */
        /* <DEDUP_REMOVED lines=38> */
[----:B---3--:R-:W-:Y:S01]  /*11140*/  IMAD R2, R153, UR4, RZ ;  /* 0x0000000499027c24 */ /* 0x008fe2000f8e02ff */
[----:B------:R1:W-:Y:S04]  /*11150*/  STL [R1+0x2bc], R3 ;  /* 0x0002bc0301007387 */ /* 0x0003e80000100800 */
        /* <DEDUP_REMOVED lines=36> */
[----:B-1----:R-:W-:-:S03]  /*113a0*/  IMAD R6, R181, UR4, RZ ;  /* 0x00000004b5067c24 */ /* 0x002fc6000f8e02ff */
[----:B------:R-:W-:Y:S01]  /*113b0*/  STL [R1+0xffc], R10 ;  /* 0x000ffc0a01007387 */ /* 0x000fe20000100800 */
[----:B--2---:R-:W-:Y:S02]  /*113c0*/  IMAD R3, R182, UR4, RZ ;  /* 0x00000004b6037c24 */ /* 0x004fe4000f8e02ff */
[----:B---3--:R-:W-:Y:S01]  /*113d0*/  IMAD R2, R180, UR4, RZ ;  /* 0x00000004b4027c24 */ /* 0x008fe2000f8e02ff */
[----:B------:R-:W-:Y:S04]  /*113e0*/  STL [R1+0x1014], R11 ;  /* 0x0010140b01007387 */ /* 0x000fe80000100800 */
        /* <DEDUP_REMOVED lines=16> */
[----:B------:R-:W-:Y:S04]  /*114f0*/  STL [R1+0xff4], R13 ;  /* 0x000ff40d01007387 */ /* 0x000fe80000100800 */
[----:B------:R3:W-:Y:S01]  /*11500*/  STL [R1+0x384], R2 ;  /* 0x0003840201007387 */ /* 0x0007e20000100800 */
[----:B-1----:R-:W-:Y:S02]  /*11510*/  IMAD R6, R192, UR4, RZ ;  /* 0x00000004c0067c24 */ /* 0x002fe4000f8e02ff */
[----:B--2---:R-:W-:-:S02]  /*11520*/  IMAD R3, R193, UR4, RZ ;  /* 0x00000004c1037c24 */ /* 0x004fc4000f8e02ff */
[----:B---3--:R-:W-:-:S05]  /*11530*/  IMAD R2, R191, UR4, RZ ;  /* 0x00000004bf027c24 */ /* 0x008fca000f8e02ff */
[----:B------:R1:W-:Y:S04]  /*11540*/  STL [R1+0x394], R2 ;  /* 0x0003940201007387 */ /* 0x0003e80000100800 */
[----:B------:R-:W-:Y:S01]  /*11550*/  STL [R1+0x39c], R6 ;  /* 0x00039c0601007387 */ /* 0x000fe20000100800 */
[----:B-1----:R-:W-:-:S03]  /*11560*/  IMAD R2, R194, UR4, RZ ;  /* 0x00000004c2027c24 */ /* 0x002fc6000f8e02ff */
[----:B------:R-:W-:Y:S04]  /*11570*/  STL [R1+0x3a4], R3 ;  /* 0x0003a40301007387 */ /* 0x000fe80000100800 */
[----:B------:R-:W-:Y:S04]  /*11580*/  STL [R1+0xfe0], R247 ;  /* 0x000fe0f701007387 */ /* 0x000fe80000100800 */
[----:B------:R1:W-:Y:S04]  /*11590*/  STL [R1+0x3ac], R2 ;  /* 0x0003ac0201007387 */ /* 0x0003e80000100800 */
[----:B------:R-:W-:Y:S04]  /*115a0*/  STL.64 [R1+0xfd0], R8 ;  /* 0x000fd00801007387 */ /* 0x000fe80000100a00 */
[----:B------:R-:W-:Y:S04]  /*115b0*/  STL [R1+0xfd8], R242 ;  /* 0x000fd8f201007387 */ /* 0x000fe80000100800 */
[----:B------:R-:W-:Y:S04]  /*115c0*/  STL [R1+0xfdc], R243 ;  /* 0x000fdcf301007387 */ /* 0x000fe80000100800 */
[----:B------:R-:W-:Y:S04]  /*115d0*/  STL [R1+0xfcc], R14 ;  /* 0x000fcc0e01007387 */ /* 0x000fe80000100800 */
[----:B------:R2:W-:Y:S01]  /*115e0*/  STL [R1+0xfc8], R15 ;  /* 0x000fc80f01007387 */ /* 0x0005e20000100800 */
[----:B-1----:R-:W-:-:S03]  /*115f0*/  IMAD R2, R208, UR4, RZ ;  /* 0x00000004d0027c24 */ /* 0x002fc6000f8e02ff */
[----:B------:R1:W-:Y:S01]  /*11600*/  STL [R1+0xfc4], R240 ;  /* 0x000fc4f001007387 */ /* 0x0003e20000100800 */
[----:B------:R-:W-:Y:S01]  /*11610*/  IMAD R6, R209, UR4, RZ ;  /* 0x00000004d1067c24 */ /* 0x000fe2000f8e02ff */
[-C--:B------:R-:W-:Y:S02]  /*11620*/  LEA R116, P6, R86, R0.reuse, 0x2 ;  /* 0x0000000056747211 */ /* 0x080fe400078c10ff */
[----:B------:R-:W-:Y:S01]  /*11630*/  STL [R1+0xfe4], R241 ;  /* 0x000fe4f101007387 */ /* 0x000fe20000100800 */
[----:B--2---:R-:W-:Y:S02]  /*11640*/  IMAD R15, R207, UR4, RZ ;  /* 0x00000004cf0f7c24 */ /* 0x004fe4000f8e02ff */
[----:B-1----:R-:W-:Y:S01]  /*11650*/  IMAD R240, R206, UR4, RZ ;  /* 0x00000004cef07c24 */ /* 0x002fe2000f8e02ff */
[----:B------:R-:W-:Y:S01]  /*11660*/  STL [R1+0xfe8], R16 ;  /* 0x000fe81001007387 */ /* 0x000fe20000100800 */
[----:B------:R-:W-:Y:S01]  /*11670*/  IMAD R3, R210, UR4, RZ ;  /* 0x00000004d2037c24 */ /* 0x000fe2000f8e02ff */
[----:B------:R-:W-:-:S02]  /*11680*/  LEA R114, P3, R84, R0, 0x2 ;  /* 0x0000000054727211 */ /* 0x000fc400078610ff */
[----:B------:R-:W-:Y:S01]  /*11690*/  STL [R1+0xfec], R17 ;  /* 0x000fec1101007387 */ /* 0x000fe20000100800 */
[-C--:B------:R-:W-:Y:S02]  /*116a0*/  LEA R112, P1, R83, R0.reuse, 0x2 ;  /* 0x0000000053707211 */ /* 0x080fe400078210ff */
[----:B------:R-:W-:Y:S01]  /*116b0*/  LEA R10, P2, R80, R0, 0x2 ;  /* 0x00000000500a7211 */ /* 0x000fe200078410ff */
[----:B------:R-:W-:Y:S01]  /*116c0*/  STL [R1+0x1000], R240 ;  /* 0x001000f001007387 */ /* 0x000fe20000100800 */
[----:B------:R-:W-:-:S03]  /*116d0*/  LEA.HI.X.SX32 R117, R86, R4, 0x2, P6 ;  /* 0x0000000456757211 */ /* 0x000fc600030f16ff */
[----:B------:R-:W-:Y:S01]  /*116e0*/  STL [R1+0x1004], R15 ;  /* 0x0010040f01007387 */ /* 0x000fe20000100800 */
[----:B------:R-:W-:Y:S02]  /*116f0*/  LEA R8, P5, R79, R0, 0x2 ;  /* 0x000000004f087211 */ /* 0x000fe400078a10ff */
[-C--:B------:R-:W-:Y:S01]  /*11700*/  LEA.HI.X.SX32 R115, R84, R4.reuse, 0x2, P3 ;  /* 0x0000000454737211 */ /* 0x080fe200018f16ff */
[----:B------:R1:W-:Y:S01]  /*11710*/  STL [R1+0xff0], R2 ;  /* 0x000ff00201007387 */ /* 0x0003e20000100800 */
[----:B------:R-:W-:-:S03]  /*11720*/  LEA.HI.X.SX32 R113, R83, R4, 0x2, P1 ;  /* 0x0000000453717211 */ /* 0x000fc600008f16ff */
[----:B------:R-:W-:Y:S01]  /*11730*/  STL [R1+0xff8], R6 ;  /* 0x000ff80601007387 */ /* 0x000fe20000100800 */
[----:B------:R-:W-:-:S03]  /*11740*/  LEA.HI.X.SX32 R11, R80, R4, 0x2, P2 ;  /* 0x00000004500b7211 */ /* 0x000fc600010f16ff */
[----:B------:R2:W-:Y:S01]  /*11750*/  STL [R1+0x1008], R3 ;  /* 0x0010080301007387 */ /* 0x0005e20000100800 */
[----:B-1----:R-:W-:-:S03]  /*11760*/  LEA R2, P4, R78, R0, 0x2 ;  /* 0x000000004e027211 */ /* 0x002fc600078810ff */
[----:B------:R1:W-:Y:S01]  /*11770*/  STL [R1+0x100c], R12 ;  /* 0x00100c0c01007387 */ /* 0x0003e20000100800 */
[----:B------:R-:W-:-:S03]  /*11780*/  LEA.HI.X.SX32 R9, R79, R4, 0x2, P5 ;  /* 0x000000044f097211 */ /* 0x000fc600028f16ff */
[----:B------:R-:W-:Y:S01]  /*11790*/  STL.64 [R1+0x210], R118 ;  /* 0x0002107601007387 */ /* 0x000fe20000100a00 */
[----:B------:R-:W-:Y:S02]  /*117a0*/  LEA R16, P3, R76, R0, 0x2 ;  /* 0x000000004c107211 */ /* 0x000fe400078610ff */
[----:B--2---:R-:W-:Y:S01]  /*117b0*/  LEA.HI.X.SX32 R3, R78, R4, 0x2, P4 ;  /* 0x000000044e037211 */ /* 0x004fe200020f16ff */
[----:B------:R-:W-:Y:S01]  /*117c0*/  STL.64 [R1+0x208], R116 ;  /* 0x0002087401007387 */ /* 0x000fe20000100a00 */
[----:B------:R-:W-:-:S03]  /*117d0*/  LEA R14, P1, R74, R0, 0x2 ;  /* 0x000000004a0e7211 */ /* 0x000fc600078210ff */
[----:B------:R-:W-:Y:S01]  /*117e0*/  STL.64 [R1+0x200], R114 ;  /* 0x0002007201007387 */ /* 0x000fe20000100a00 */
[----:B-1----:R-:W-:-:S03]  /*117f0*/  LEA R12, P0, R73, R0, 0x2 ;  /* 0x00000000490c7211 */ /* 0x002fc600078010ff */
[----:B------:R-:W-:Y:S01]  /*11800*/  STL.64 [R1+0x1f8], R112 ;  /* 0x0001f87001007387 */ /* 0x000fe20000100a00 */
[----:B------:R-:W-:-:S03]  /*11810*/  LEA.HI.X.SX32 R17, R76, R4, 0x2, P3 ;  /* 0x000000044c117211 */ /* 0x000fc600018f16ff */
[----:B------:R1:W-:Y:S01]  /*11820*/  STL.64 [R1+0x1e8], R10 ;  /* 0x0001e80a01007387 */ /* 0x0003e20000100a00 */
[----:B------:R-:W-:-:S03]  /*11830*/  LEA.HI.X.SX32 R15, R74, R4, 0x2, P1 ;  /* 0x000000044a0f7211 */ /* 0x000fc600008f16ff */
[----:B------:R-:W-:Y:S01]  /*11840*/  STL.64 [R1+0x1f0], R110 ;  /* 0x0001f06e01007387 */ /* 0x000fe20000100a00 */
[----:B------:R-:W-:-:S03]  /*11850*/  LEA.HI.X.SX32 R13, R73, R4, 0x2, P0 ;  /* 0x00000004490d7211 */ /* 0x000fc600000f16ff */
[----:B------:R2:W-:Y:S01]  /*11860*/  STL.64 [R1+0x1e0], R8 ;  /* 0x0001e00801007387 */ /* 0x0005e20000100a00 */
[----:B-1----:R-:W-:-:S03]  /*11870*/  LEA R10, P2, R72, R0, 0x2 ;  /* 0x00000000480a7211 */ /* 0x002fc600078410ff */
[----:B------:R1:W-:Y:S01]  /*11880*/  STL.64 [R1+0x1d8], R2 ;  /* 0x0001d80201007387 */ /* 0x0003e20000100a00 */
[----:B------:R-:W-:Y:S02]  /*11890*/  LEA.HI.X.SX32 R11, R72, R4, 0x2, P2 ;  /* 0x00000004480b7211 */ /* 0x000fe400010f16ff */
[CC--:B--2---:R-:W-:Y:S01]  /*118a0*/  LEA R8, P5, R70.reuse, R0.reuse, 0x2 ;  /* 0x0000000046087211 */ /* 0x0c4fe200078a10ff */
[----:B------:R2:W-:Y:S01]  /*118b0*/  STL.64 [R1+0x1d0], R16 ;  /* 0x0001d01001007387 */ /* 0x0005e20000100a00 */
[C---:B-1----:R-:W-:Y:S02]  /*118c0*/  LEA R2, P4, R69.reuse, R0, 0x2 ;  /* 0x0000000045027211 */ /* 0x042fe400078810ff */
[-C--:B------:R-:W-:Y:S01]  /*118d0*/  LEA.HI.X.SX32 R9, R70, R4.reuse, 0x2, P5 ;  /* 0x0000000446097211 */ /* 0x080fe200028f16ff */
[----:B------:R1:W-:Y:S01]  /*118e0*/  STL.64 [R1+0x1c8], R14 ;  /* 0x0001c80e01007387 */ /* 0x0003e20000100a00 */
[----:B------:R-:W-:-:S03]  /*118f0*/  LEA.HI.X.SX32 R3, R69, R4, 0x2, P4 ;  /* 0x0000000445037211 */ /* 0x000fc600020f16ff */
[----:B------:R3:W-:Y:S01]  /*11900*/  STL.64 [R1+0x1c0], R12 ;  /* 0x0001c00c01007387 */ /* 0x0007e20000100a00 */
[----:B--2---:R-:W-:-:S03]  /*11910*/  LEA R16, P3, R68, R0, 0x2 ;  /* 0x0000000044107211 */ /* 0x004fc600078610ff */
[----:B------:R2:W-:Y:S01]  /*11920*/  STL.64 [R1+0x1b8], R10 ;  /* 0x0001b80a01007387 */ /* 0x0005e20000100a00 */
[----:B------:R-:W-:Y:S02]  /*11930*/  LEA.HI.X.SX32 R17, R68, R4, 0x2, P3 ;  /* 0x0000000444117211 */ /* 0x000fe400018f16ff */
[-C--:B-1----:R-:W-:Y:S01]  /*11940*/  LEA R14, P1, R66, R0.reuse, 0x2 ;  /* 0x00000000420e7211 */ /* 0x082fe200078210ff */
[----:B------:R1:W-:Y:S01]  /*11950*/  STL.64 [R1+0x1b0], R8 ;  /* 0x0001b00801007387 */ /* 0x0003e20000100a00 */
[----:B---3--:R-:W-:-:S03]  /*11960*/  LEA R12, P0, R65, R0, 0x2 ;  /* 0x00000000410c7211 */ /* 0x008fc600078010ff */
[----:B------:R3:W-:Y:S01]  /*11970*/  STL.64 [R1+0x1a8], R2 ;  /* 0x0001a80201007387 */ /* 0x0007e20000100a00 */
[----:B------:R-:W-:Y:S02]  /*11980*/  LEA.HI.X.SX32 R15, R66, R4, 0x2, P1 ;  /* 0x00000004420f7211 */ /* 0x000fe400008f16ff */
[----:B--2---:R-:W-:Y:S02]  /*11990*/  LEA R10, P2, R64, R0, 0x2 ;  /* 0x00000000400a7211 */ /* 0x004fe400078410ff */
[----:B------:R-:W-:Y:S02]  /*119a0*/  LEA.HI.X.SX32 R13, R65, R4, 0x2, P0 ;  /* 0x00000004410d7211 */ /* 0x000fe400000f16ff */
[----:B-1----:R-:W-:Y:S02]  /*119b0*/  LEA R8, P5, R62, R0, 0x2 ;  /* 0x000000003e087211 */ /* 0x002fe400078a10ff */
[----:B------:R-:W-:Y:S02]  /*119c0*/  LEA.HI.X.SX32 R11, R64, R4, 0x2, P2 ;  /* 0x00000004400b7211 */ /* 0x000fe400010f16ff */
[----:B---3--:R-:W-:Y:S01]  /*119d0*/  LEA R2, P4, R60, R0, 0x2 ;  /* 0x000000003c027211 */ /* 0x008fe200078810ff */
[----:B------:R-:W-:Y:S01]  /*119e0*/  IMAD R53, R53, UR4, RZ ;  /* 0x0000000435357c24 */ /* 0x000fe2000f8e02ff */
[-C--:B------:R-:W-:Y:S01]  /*119f0*/  LEA.HI.X.SX32 R9, R62, R4.reuse, 0x2, P5 ;  /* 0x000000043e097211 */ /* 0x080fe200028f16ff */
[----:B------:R1:W-:Y:S01]  /*11a00*/  STL.64 [R1+0x1a0], R16 ;  /* 0x0001a01001007387 */ /* 0x0003e20000100a00 */
[----:B------:R-:W-:Y:S01]  /*11a10*/  LEA.HI.X.SX32 R3, R60, R4, 0x2, P4 ;  /* 0x000000043c037211 */ /* 0x000fe200020f16ff */
[----:B------:R-:W-:-:S02]  /*11a20*/  IMAD R52, R52, UR4, RZ ;  /* 0x0000000434347c24 */ /* 0x000fc4000f8e02ff */
[----:B------:R2:W-:Y:S04]  /*11a30*/  STL.64 [R1+0x198], R14 ;  /* 0x0001980e01007387 */ /* 0x0005e80000100a00 */
[----:B------:R3:W-:Y:S01]  /*11a40*/  STL.64 [R1+0x190], R12 ;  /* 0x0001900c01007387 */ /* 0x0007e20000100a00 */
[----:B-1----:R-:W-:-:S03]  /*11a50*/  LEA R16, P3, R58, R0, 0x2 ;  /* 0x000000003a107211 */ /* 0x002fc600078610ff */
[----:B------:R1:W-:Y:S01]  /*11a60*/  STL.64 [R1+0x188], R10 ;  /* 0x0001880a01007387 */ /* 0x0003e20000100a00 */
[----:B--2---:R-:W-:-:S03]  /*11a70*/  LEA R14, P1, R56, R0, 0x2 ;  /* 0x00000000380e7211 */ /* 0x004fc600078210ff */
[----:B------:R2:W-:Y:S01]  /*11a80*/  STL.64 [R1+0x180], R8 ;  /* 0x0001800801007387 */ /* 0x0005e20000100a00 */
[----:B------:R-:W-:Y:S02]  /*11a90*/  LEA.HI.X.SX32 R17, R58, R4, 0x2, P3 ;  /* 0x000000043a117211 */ /* 0x000fe400018f16ff */
[C---:B---3--:R-:W-:Y:S01]  /*11aa0*/  LEA R12, P0, R55.reuse, R0, 0x2 ;  /* 0x00000000370c7211 */ /* 0x048fe200078010ff */
[----:B------:R3:W-:Y:S01]  /*11ab0*/  STL.64 [R1+0x178], R2 ;  /* 0x0001780201007387 */ /* 0x0007e20000100a00 */
[----:B------:R-:W-:Y:S01]  /*11ac0*/  IMAD R40, R40, UR4, RZ ;  /* 0x0000000428287c24 */ /* 0x000fe2000f8e02ff */
[----:B------:R-:W-:Y:S02]  /*11ad0*/  LEA.HI.X.SX32 R15, R56, R4, 0x2, P1 ;  /* 0x00000004380f7211 */ /* 0x000fe400008f16ff */
[----:B-1----:R-:W-:Y:S01]  /*11ae0*/  LEA R10, P2, R54, R0, 0x2 ;  /* 0x00000000360a7211 */ /* 0x002fe200078410ff */
[----:B------:R-:W-:Y:S01]  /*11af0*/  IMAD R42, R42, UR4, RZ ;  /* 0x000000042a2a7c24 */ /* 0x000fe2000f8e02ff */
[----:B------:R-:W-:-:S02]  /*11b00*/  LEA.HI.X.SX32 R13, R55, R4, 0x2, P0 ;  /* 0x00000004370d7211 */ /* 0x000fc400000f16ff */
[C---:B--2---:R-:W-:Y:S01]  /*11b10*/  LEA R8, P5, R53.reuse, R0, 0x2 ;  /* 0x0000000035087211 */ /* 0x044fe200078a10ff */
[----:B------:R-:W-:Y:S01]  /*11b20*/  IMAD R44, R44, UR4, RZ ;  /* 0x000000042c2c7c24 */ /* 0x000fe2000f8e02ff */
[----:B------:R-:W-:Y:S02]  /*11b30*/  LEA.HI.X.SX32 R11, R54, R4, 0x2, P2 ;  /* 0x00000004360b7211 */ /* 0x000fe400010f16ff */
[----:B---3--:R-:W-:Y:S01]  /*11b40*/  LEA R2, P4, R52, R0, 0x2 ;  /* 0x0000000034027211 */ /* 0x008fe200078810ff */
[----:B------:R-:W-:Y:S01]  /*11b50*/  IMAD R46, R46, UR4, RZ ;  /* 0x000000042e2e7c24 */ /* 0x000fe2000f8e02ff */
[-C--:B------:R-:W-:Y:S01]  /*11b60*/  LEA.HI.X.SX32 R9, R53, R4.reuse, 0x2, P5 ;  /* 0x0000000435097211 */ /* 0x080fe200028f16ff */
[----:B------:R-:W-:Y:S01]  /*11b70*/  IMAD R48, R48, UR4, RZ ;  /* 0x0000000430307c24 */ /* 0x000fe2000f8e02ff */
        /* <DEDUP_REMOVED lines=10> */
[----:B---3--:R-:W-:Y:S01]  /*11c20*/  LEA R12, P0, R44, R0, 0x2 ;  /* 0x000000002c0c7211 */ /* 0x008fe200078010ff */
[----:B------:R3:W-:Y:S01]  /*11c30*/  STL.64 [R1+0x148], R2 ;  /* 0x0001480201007387 */ /* 0x0007e20000100a00 */
[----:B------:R-:W-:Y:S02]  /*11c40*/  LEA.HI.X.SX32 R15, R42, R4, 0x2, P1 ;  /* 0x000000042a0f7211 */ /* 0x000fe400008f16ff */
[----:B-1----:R-:W-:Y:S01]  /*11c50*/  LEA R10, P2, R46, R0, 0x2 ;  /* 0x000000002e0a7211 */ /* 0x002fe200078410ff */
[----:B------:R-:W-:Y:S01]  /*11c60*/  IMAD R38, R38, UR4, RZ ;  /* 0x0000000426267c24 */ /* 0x000fe2000f8e02ff */
[----:B------:R-:W-:Y:S02]  /*11c70*/  LEA.HI.X.SX32 R13, R44, R4, 0x2, P0 ;  /* 0x000000042c0d7211 */ /* 0x000fe400000f16ff */
[----:B--2---:R-:W-:Y:S01]  /*11c80*/  LEA R8, P5, R48, R0, 0x2 ;  /* 0x0000000030087211 */ /* 0x004fe200078a10ff */
[----:B------:R-:W-:Y:S01]  /*11c90*/  IMAD R36, R36, UR4, RZ ;  /* 0x0000000424247c24 */ /* 0x000fe2000f8e02ff */
[----:B------:R-:W-:-:S02]  /*11ca0*/  LEA.HI.X.SX32 R11, R46, R4, 0x2, P2 ;  /* 0x000000042e0b7211 */ /* 0x000fc400010f16ff */
[----:B---3--:R-:W-:Y:S01]  /*11cb0*/  LEA R2, P4, R50, R0, 0x2 ;  /* 0x0000000032027211 */ /* 0x008fe200078810ff */
[----:B------:R-:W-:Y:S01]  /*11cc0*/  IMAD R34, R34, UR4, RZ ;  /* 0x0000000422227c24 */ /* 0x000fe2000f8e02ff */
[-C--:B------:R-:W-:Y:S01]  /*11cd0*/  LEA.HI.X.SX32 R9, R48, R4.reuse, 0x2, P5 ;  /* 0x0000000430097211 */ /* 0x080fe200028f16ff */
[----:B------:R-:W-:Y:S01]  /*11ce0*/  IMAD R32, R32, UR4, RZ ;  /* 0x0000000420207c24 */ /* 0x000fe2000f8e02ff */
[----:B------:R-:W-:Y:S01]  /*11cf0*/  STL.64 [R1+0x140], R16 ;  /* 0x0001401001007387 */ /* 0x000fe20000100a00 */
[----:B------:R-:W-:Y:S01]  /*11d00*/  LEA.HI.X.SX32 R3, R50, R4, 0x2, P4 ;  /* 0x0000000432037211 */ /* 0x000fe200020f16ff */
[----:B------:R-:W-:Y:S02]  /*11d10*/  IMAD R30, R30, UR4, RZ ;  /* 0x000000041e1e7c24 */ /* 0x000fe4000f8e02ff */
[----:B------:R1:W-:Y:S04]  /*11d20*/  STL.64 [R1+0x138], R14 ;  /* 0x0001380e01007387 */ /* 0x0003e80000100a00 */
[----:B------:R2:W-:Y:S01]  /*11d30*/  STL.64 [R1+0x130], R12 ;  /* 0x0001300c01007387 */ /* 0x0005e20000100a00 */
[----:B------:R-:W-:-:S03]  /*11d40*/  IMAD R18, R18, UR4, RZ ;  /* 0x0000000412127c24 */ /* 0x000fc6000f8e02ff */
[----:B------:R3:W-:Y:S01]  /*11d50*/  STL.64 [R1+0x128], R10 ;  /* 0x0001280a01007387 */ /* 0x0007e20000100a00 */
[----:B-1----:R-:W-:-:S03]  /*11d60*/  LEA R14, P2, R38, R0, 0x2 ;  /* 0x00000000260e7211 */ /* 0x002fc600078410ff */
[----:B------:R1:W-:Y:S01]  /*11d70*/  STL.64 [R1+0x120], R8 ;  /* 0x0001200801007387 */ /* 0x0003e20000100a00 */
[----:B--2---:R-:W-:-:S03]  /*11d80*/  LEA R12, P6, R36, R0, 0x2 ;  /* 0x00000000240c7211 */ /* 0x004fc600078c10ff */
[----:B------:R2:W-:Y:S01]  /*11d90*/  STL.64 [R1+0x118], R2 ;  /* 0x0001180201007387 */ /* 0x0005e20000100a00 */
[----:B------:R-:W-:Y:S02]  /*11da0*/  LEA.HI.X.SX32 R15, R38, R4, 0x2, P2 ;  /* 0x00000004260f7211 */ /* 0x000fe400010f16ff */
[----:B---3--:R-:W-:Y:S01]  /*11db0*/  LEA R10, P1, R34, R0, 0x2 ;  /* 0x00000000220a7211 */ /* 0x008fe200078210ff */
[----:B------:R-:W-:Y:S01]  /*11dc0*/  IMAD R20, R20, UR4, RZ ;  /* 0x0000000414147c24 */ /* 0x000fe2000f8e02ff */
[----:B------:R-:W-:Y:S02]  /*11dd0*/  LEA.HI.X.SX32 R13, R36, R4, 0x2, P6 ;  /* 0x00000004240d7211 */ /* 0x000fe400030f16ff */
[----:B-1----:R-:W-:Y:S01]  /*11de0*/  LEA R8, P0, R32, R0, 0x2 ;  /* 0x0000000020087211 */ /* 0x002fe200078010ff */
[----:B------:R-:W-:Y:S01]  /*11df0*/  IMAD R22, R22, UR4, RZ ;  /* 0x0000000416167c24 */ /* 0x000fe2000f8e02ff */
[----:B------:R-:W-:Y:S02]  /*11e00*/  LEA.HI.X.SX32 R11, R34, R4, 0x2, P1 ;  /* 0x00000004220b7211 */ /* 0x000fe400008f16ff */
[----:B--2---:R-:W-:Y:S01]  /*11e10*/  LEA R2, P5, R30, R0, 0x2 ;  /* 0x000000001e027211 */ /* 0x004fe200078a10ff */
[----:B------:R-:W-:Y:S01]  /*11e20*/  IMAD R24, R24, UR4, RZ ;  /* 0x0000000418187c24 */ /* 0x000fe2000f8e02ff */
[-C--:B------:R-:W-:Y:S01]  /*11e30*/  LEA.HI.X.SX32 R9, R32, R4.reuse, 0x2, P0 ;  /* 0x0000000420097211 */ /* 0x080fe200000f16ff */
[----:B------:R-:W-:Y:S01]  /*11e40*/  IMAD R26, R26, UR4, RZ ;  /* 0x000000041a1a7c24 */ /* 0x000fe2000f8e02ff */
[----:B------:R-:W-:Y:S01]  /*11e50*/  LEA.HI.X.SX32 R3, R30, R4, 0x2, P5 ;  /* 0x000000041e037211 */ /* 0x000fe200028f16ff */
[----:B------:R-:W-:Y:S01]  /*11e60*/  IMAD R28, R28, UR4, RZ ;  /* 0x000000041c1c7c24 */ /* 0x000fe2000f8e02ff */
[C---:B------:R-:W-:Y:S01]  /*11e70*/  LEA R16, P4, R18.reuse, R0, 0x2 ;  /* 0x0000000012107211 */ /* 0x040fe200078810ff */
[----:B------:R1:W-:Y:S04]  /*11e80*/  STL.64 [R1+0x110], R14 ;  /* 0x0001100e01007387 */ /* 0x0003e80000100a00 */
[----:B------:R2:W-:Y:S01]  /*11e90*/  STL.64 [R1+0x108], R12 ;  /* 0x0001080c01007387 */ /* 0x0005e20000100a00 */
[----:B------:R-:W-:-:S03]  /*11ea0*/  LEA.HI.X.SX32 R17, R18, R4, 0x2, P4 ;  /* 0x0000000412117211 */ /* 0x000fc600020f16ff */
[----:B------:R3:W-:Y:S01]  /*11eb0*/  STL.64 [R1+0x100], R10 ;  /* 0x0001000a01007387 */ /* 0x0007e20000100a00 */
[----:B-1----:R-:W-:-:S03]  /*11ec0*/  LEA R14, P3, R20, R0, 0x2 ;  /* 0x00000000140e7211 */ /* 0x002fc600078610ff */
[----:B------:R1:W-:Y:S01]  /*11ed0*/  STL.64 [R1+0xf8], R8 ;  /* 0x0000f80801007387 */ /* 0x0003e20000100a00 */
[----:B--2---:R-:W-:-:S03]  /*11ee0*/  LEA R12, P2, R22, R0, 0x2 ;  /* 0x00000000160c7211 */ /* 0x004fc600078410ff */
[----:B------:R2:W-:Y:S01]  /*11ef0*/  STL.64 [R1+0xf0], R2 ;  /* 0x0000f00201007387 */ /* 0x0005e20000100a00 */
[----:B------:R-:W-:Y:S02]  /*11f00*/  LEA.HI.X.SX32 R15, R20, R4, 0x2, P3 ;  /* 0x00000004140f7211 */ /* 0x000fe400018f16ff */
[----:B---3--:R-:W-:Y:S02]  /*11f10*/  LEA R10, P1, R24, R0, 0x2 ;  /* 0x00000000180a7211 */ /* 0x008fe400078210ff */
[----:B------:R-:W-:Y:S02]  /*11f20*/  LEA.HI.X.SX32 R13, R22, R4, 0x2, P2 ;  /* 0x00000004160d7211 */ /* 0x000fe400010f16ff */
[----:B-1----:R-:W-:Y:S02]  /*11f30*/  LEA R8, P0, R26, R0, 0x2 ;  /* 0x000000001a087211 */ /* 0x002fe400078010ff */
[----:B------:R-:W-:Y:S02]  /*11f40*/  LEA.HI.X.SX32 R11, R24, R4, 0x2, P1 ;  /* 0x00000004180b7211 */ /* 0x000fe400008f16ff */
[----:B--2---:R-:W-:Y:S01]  /*11f50*/  LEA R2, P5, R28, R0, 0x2 ;  /* 0x000000001c027211 */ /* 0x004fe200078a10ff */
[----:B------:R-:W-:Y:S01]  /*11f60*/  STL.64 [R1+0xe8], R16 ;  /* 0x0000e81001007387 */ /* 0x000fe20000100a00 */
[----:B------:R-:W-:-:S02]  /*11f70*/  LEA.HI.X.SX32 R9, R26, R4, 0x2, P0 ;  /* 0x000000041a097211 */ /* 0x000fc400000f16ff */
[----:B------:R-:W-:Y:S01]  /*11f80*/  LEA.HI.X.SX32 R3, R28, R4, 0x2, P5 ;  /* 0x000000041c037211 */ /* 0x000fe200028f16ff */
[----:B------:R-:W-:Y:S01]  /*11f90*/  STL.64 [R1+0xe0], R14 ;  /* 0x0000e00e01007387 */ /* 0x000fe20000100a00 */
[----:B------:R-:W-:-:S03]  /*11fa0*/  IMAD R244, R101, UR4, RZ ;  /* 0x0000000465f47c24 */ /* 0x000fc6000f8e02ff */
[----:B------:R-:W-:Y:S01]  /*11fb0*/  STL.64 [R1+0xd8], R12 ;  /* 0x0000d80c01007387 */ /* 0x000fe20000100a00 */
[----:B------:R-:W-:-:S03]  /*11fc0*/  IMAD R101, R175, UR4, RZ ;  /* 0x00000004af657c24 */ /* 0x000fc6000f8e02ff */
[----:B------:R1:W-:Y:S04]  /*11fd0*/  STL.64 [R1+0xd0], R10 ;  /* 0x0000d00a01007387 */ /* 0x0003e80000100a00 */
[----:B------:R-:W-:Y:S04]  /*11fe0*/  STL.64 [R1+0xc8], R8 ;  /* 0x0000c80801007387 */ /* 0x000fe80000100a00 */
[----:B------:R-:W-:Y:S04]  /*11ff0*/  STL.64 [R1+0xc0], R2 ;  /* 0x0000c00201007387 */ /* 0x000fe80000100a00 */
[----:B------:R-:W2:Y:S04]  /*12000*/  LDL.LU R175, [R1+0x21c] ;  /* 0x00021c0001af7983 */ /* 0x000ea80000300800 */
[----:B-1----:R-:W3:Y:S04]  /*12010*/  LDL.LU R11, [R1+0x220] ;  /* 0x00022000010b7983 */ /* 0x002ee80000300800 */
[----:B------:R-:W2:Y:S04]  /*12020*/  LDL.LU R181, [R1+0x228] ;  /* 0x0002280001b57983 */ /* 0x000ea80000300800 */
[----:B------:R-:W3:Y:S01]  /*12030*/  LDL.LU R10, [R1+0x22c] ;  /* 0x00022c00010a7983 */ /* 0x000ee20000300800 */
[----:B------:R-:W-:-:S02]  /*12040*/  IMAD R21, R21, UR4, RZ ;  /* 0x0000000415157c24 */ /* 0x000fc4000f8e02ff */
[----:B------:R-:W-:Y:S01]  /*12050*/  IMAD R27, R27, UR4, RZ ;  /* 0x000000041b1b7c24 */ /* 0x000fe2000f8e02ff */
[----:B------:R-:W2:Y:S01]  /*12060*/  LDL.LU R184, [R1+0x230] ;  /* 0x0002300001b87983 */ /* 0x000ea20000300800 */
[----:B------:R-:W-:Y:S01]  /*12070*/  IMAD R33, R33, UR4, RZ ;  /* 0x0000000421217c24 */ /* 0x000fe2000f8e02ff */
[-C--:B------:R-:W-:Y:S01]  /*12080*/  LEA R20, P3, R21, R0.reuse, 0x2 ;  /* 0x0000000015147211 */ /* 0x080fe200078610ff */
[----:B------:R-:W-:Y:S01]  /*12090*/  IMAD R39, R39, UR4, RZ ;  /* 0x0000000427277c24 */ /* 0x000fe2000f8e02ff */
[----:B------:R-:W-:Y:S01]  /*120a0*/  LEA R26, P0, R27, R0, 0x2 ;  /* 0x000000001b1a7211 */ /* 0x000fe200078010ff */
[----:B------:R-:W-:Y:S01]  /*120b0*/  IMAD R45, R45, UR4, RZ ;  /* 0x000000042d2d7c24 */ /* 0x000fe2000f8e02ff */
[----:B------:R-:W-:Y:S01]  /*120c0*/  LEA.HI.X.SX32 R21, R21, R4, 0x2, P3 ;  /* 0x0000000415157211 */ /* 0x000fe200018f16ff */
[----:B------:R-:W-:Y:S01]  /*120d0*/  IMAD R51, R51, UR4, RZ ;  /* 0x0000000433337c24 */ /* 0x000fe2000f8e02ff */
[----:B------:R-:W-:Y:S01]  /*120e0*/  LEA R32, P3, R33, R0, 0x2 ;  /* 0x0000000021207211 */ /* 0x000fe200078610ff */
[----:B------:R-:W-:Y:S01]  /*120f0*/  IMAD R57, R57, UR4, RZ ;  /* 0x0000000439397c24 */ /* 0x000fe2000f8e02ff */
[----:B------:R-:W-:Y:S01]  /*12100*/  LEA.HI.X.SX32 R27, R27, R4, 0x2, P0 ;  /* 0x000000041b1b7211 */ /* 0x000fe200000f16ff */
[----:B------:R-:W-:Y:S01]  /*12110*/  IMAD R63, R63, UR4, RZ ;  /* 0x000000043f3f7c24 */ /* 0x000fe2000f8e02ff */
[----:B------:R-:W-:Y:S01]  /*12120*/  LEA R38, P0, R39, R0, 0x2 ;  /* 0x0000000027267211 */ /* 0x000fe200078010ff */
[----:B----4-:R-:W-:Y:S01]  /*12130*/  IMAD R75, R75, UR4, RZ ;  /* 0x000000044b4b7c24 */ /* 0x010fe2000f8e02ff */
[----:B------:R-:W-:Y:S01]  /*12140*/  LEA.HI.X.SX32 R33, R33, R4, 0x2, P3 ;  /* 0x0000000421217211 */ /* 0x000fe200018f16ff */
        /* <DEDUP_REMOVED lines=23> */
[-C--:B------:R-:W-:Y:S01]  /*122c0*/  LEA.HI.X.SX32 R69, R75, R4.reuse, 0x2, P3 ;  /* 0x000000044b457211 */ /* 0x080fe200018f16ff */
[----:B------:R-:W-:Y:S01]  /*122d0*/  IMAD R98, R128, UR4, RZ ;  /* 0x0000000480627c24 */ /* 0x000fe2000f8e02ff */
[----:B------:R-:W-:Y:S01]  /*122e0*/  LEA.HI.X.SX32 R75, R85, R4, 0x2, P0 ;  /* 0x00000004554b7211 */ /* 0x000fe200000f16ff */
[----:B------:R-:W-:Y:S01]  /*122f0*/  IMAD R251, R107, UR4, RZ ;  /* 0x000000046bfb7c24 */ /* 0x000fe2000f8e02ff */
[----:B------:R-:W-:Y:S01]  /*12300*/  LEA R86, P0, R97, R0, 0x2 ;  /* 0x0000000061567211 */ /* 0x000fe200078010ff */
[----:B------:R-:W-:Y:S01]  /*12310*/  IMAD R99, R125, UR4, RZ ;  /* 0x000000047d637c24 */ /* 0x000fe2000f8e02ff */
[----:B------:R-:W4:Y:S01]  /*12320*/  LDL.LU R186, [R1+0x234] ;  /* 0x0002340001ba7983 */ /* 0x000f220000300800 */
[----:B------:R-:W-:Y:S01]  /*12330*/  IMAD.MOV.U32 R179, RZ, RZ, R98 ;  /* 0x000000ffffb37224 */ /* 0x000fe200078e0062 */
[----:B------:R-:W-:-:S02]  /*12340*/  LEA.HI.X.SX32 R87, R97, R4, 0x2, P0 ;  /* 0x0000000461577211 */ /* 0x000fc400000f16ff */
[-C--:B------:R-:W-:Y:S01]  /*12350*/  LEA R98, P0, R215, R0.reuse, 0x2 ;  /* 0x00000000d7627211 */ /* 0x080fe200078010ff */
[----:B------:R-:W-:Y:S02]  /*12360*/  IMAD R92, R176, UR4, RZ ;  /* 0x00000004b05c7c24 */ /* 0x000fe4000f8e02ff */
[----:B------:R-:W-:Y:S02]  /*12370*/  IMAD R106, R122, UR4, RZ ;  /* 0x000000047a6a7c24 */ /* 0x000fe4000f8e02ff */
[----:B------:R-:W-:Y:S01]  /*12380*/  IMAD R90, R123, UR4, RZ ;  /* 0x000000047b5a7c24 */ /* 0x000fe2000f8e02ff */
[----:B------:R-:W-:Y:S01]  /*12390*/  LEA R18, P4, R19, R0, 0x2 ;  /* 0x0000000013127211 */ /* 0x000fe200078810ff */
[----:B------:R-:W-:Y:S01]  /*123a0*/  IMAD.MOV.U32 R176, RZ, RZ, R99 ;  /* 0x000000ffffb07224 */ /* 0x000fe200078e0063 */
[----:B------:R-:W-:Y:S01]  /*123b0*/  LEA.HI.X.SX32 R99, R215, R4, 0x2, P0 ;  /* 0x00000004d7637211 */ /* 0x000fe200000f16ff */
[----:B------:R-:W4:Y:S01]  /*123c0*/  LDL.LU R188, [R1+0x238] ;  /* 0x0002380001bc7983 */ /* 0x000f220000300800 */
[----:B------:R-:W-:-:S02]  /*123d0*/  LEA R110, P0, R221, R0, 0x2 ;  /* 0x00000000dd6e7211 */ /* 0x000fc400078010ff */
[----:B------:R-:W-:Y:S01]  /*123e0*/  LEA R22, P2, R23, R0, 0x2 ;  /* 0x0000000017167211 */ /* 0x000fe200078410ff */
[----:B------:R-:W4:Y:S01]  /*123f0*/  LDL.LU R195, [R1+0x23c] ;  /* 0x00023c0001c37983 */ /* 0x000f220000300800 */
[----:B------:R-:W-:Y:S02]  /*12400*/  LEA.HI.X.SX32 R111, R221, R4, 0x2, P0 ;  /* 0x00000004dd6f7211 */ /* 0x000fe400000f16ff */
[----:B------:R-:W-:-:S04]  /*12410*/  LEA R122, P0, R227, R0, 0x2 ;  /* 0x00000000e37a7211 */ /* 0x000fc800078010ff */
[----:B------:R-:W-:Y:S02]  /*12420*/  LEA.HI.X.SX32 R123, R227, R4, 0x2, P0 ;  /* 0x00000004e37b7211 */ /* 0x000fe400000f16ff */
[----:B------:R-:W-:-:S04]  /*12430*/  LEA R134, P0, R232, R0, 0x2 ;  /* 0x00000000e8867211 */ /* 0x000fc800078010ff */
[----:B------:R-:W-:Y:S02]  /*12440*/  LEA.HI.X.SX32 R135, R232, R4, 0x2, P0 ;  /* 0x00000004e8877211 */ /* 0x000fe400000f16ff */
[C---:B------:R-:W-:Y:S02]  /*12450*/  LEA R146, P0, R244.reuse, R0, 0x2 ;  /* 0x00000000f4927211 */ /* 0x040fe400078010ff */
[-C--:B------:R-:W-:Y:S02]  /*12460*/  LEA.HI.X.SX32 R19, R19, R4.reuse, 0x2, P4 ;  /* 0x0000000413137211 */ /* 0x080fe400020f16ff */
[----:B------:R-:W-:Y:S02]  /*12470*/  LEA.HI.X.SX32 R147, R244, R4, 0x2, P0 ;  /* 0x00000004f4937211 */ /* 0x000fe400000f16ff */
[----:B------:R-:W-:Y:S02]  /*12480*/  LEA R158, P0, R251, R0, 0x2 ;  /* 0x00000000fb9e7211 */ /* 0x000fe400078010ff */
[-C--:B------:R-:W-:Y:S01]  /*12490*/  LEA.HI.X.SX32 R23, R23, R4.reuse, 0x2, P2 ;  /* 0x0000000417177211 */ /* 0x080fe200010f16ff */
[----:B------:R-:W-:Y:S01]  /*124a0*/  STL [R1+0x1018], R18 ;  /* 0x0010181201007387 */ /* 0x000fe20000100800 */
[----:B------:R-:W-:-:S03]  /*124b0*/  LEA.HI.X.SX32 R159, R251, R4, 0x2, P0 ;  /* 0x00000004fb9f7211 */ /* 0x000fc600000f16ff */
[----:B------:R-:W-:Y:S04]  /*124c0*/  STL [R1+0x1010], R19 ;  /* 0x0010101301007387 */ /* 0x000fe80000100800 */
[----:B------:R1:W-:Y:S04]  /*124d0*/  STL.64 [R1+0x1020], R20 ;  /* 0x0010201401007387 */ /* 0x0003e80000100a00 */
[----:B------:R4:W-:Y:S04]  /*124e0*/  STL.64 [R1+0x1028], R22 ;  /* 0x0010281601007387 */ /* 0x0009e80000100a00 */
[----:B------:R-:W4:Y:S04]  /*124f0*/  LDL.LU R240, [R1+0x264] ;  /* 0x0002640001f07983 */ /* 0x000f280000300800 */
[----:B------:R-:W4:Y:S01]  /*12500*/  LDL.LU R16, [R1+0x268] ;  /* 0x0002680001107983 */ /* 0x000f220000300800 */
[----:B---3--:R-:W-:-:S04]  /*12510*/  LEA R170, P0, R10, R0, 0x2 ;  /* 0x000000000aaa7211 */ /* 0x008fc800078010ff */
[----:B------:R-:W-:Y:S02]  /*12520*/  LEA.HI.X.SX32 R171, R10, R4, 0x2, P0 ;  /* 0x000000040aab7211 */ /* 0x000fe400000f16ff */
[----:B------:R-:W3:Y:S04]  /*12530*/  LDL.LU R10, [R1+0x26c] ;  /* 0x00026c00010a7983 */ /* 0x000ee80000300800 */
[----:B------:R-:W3:Y:S04]  /*12540*/  LDL.LU R14, [R1+0x270] ;  /* 0x00027000010e7983 */ /* 0x000ee80000300800 */
[----:B------:R-:W3:Y:S04]  /*12550*/  LDL.LU R13, [R1+0x274] ;  /* 0x00027400010d7983 */ /* 0x000ee80000300800 */
[----:B-1----:R-:W3:Y:S04]  /*12560*/  LDL.LU R20, [R1+0x278] ;  /* 0x0002780001147983 */ /* 0x002ee80000300800 */
[----:B------:R-:W3:Y:S04]  /*12570*/  LDL.LU R21, [R1+0x27c] ;  /* 0x00027c0001157983 */ /* 0x000ee80000300800 */
[----:B------:R-:W3:Y:S04]  /*12580*/  LDL.LU R19, [R1+0x280] ;  /* 0x0002800001137983 */ /* 0x000ee80000300800 */
[----:B------:R-:W3:Y:S04]  /*12590*/  LDL.LU R18, [R1+0x284] ;  /* 0x0002840001127983 */ /* 0x000ee80000300800 */
[----:B------:R-:W3:Y:S04]  /*125a0*/  LDL.LU R12, [R1+0x288] ;  /* 0x00028800010c7983 */ /* 0x000ee80000300800 */
[----:B------:R-:W3:Y:S04]  /*125b0*/  LDL.LU R3, [R1+0x28c] ;  /* 0x00028c0001037983 */ /* 0x000ee80000300800 */
[----:B------:R-:W3:Y:S04]  /*125c0*/  LDL.LU R6, [R1+0x290] ;  /* 0x0002900001067983 */ /* 0x000ee80000300800 */
[----:B------:R-:W3:Y:S04]  /*125d0*/  LDL.LU R17, [R1+0x294] ;  /* 0x0002940001117983 */ /* 0x000ee80000300800 */
[----:B------:R-:W3:Y:S01]  /*125e0*/  LDL.LU R241, [R1+0x298] ;  /* 0x0002980001f17983 */ /* 0x000ee20000300800 */
[----:B------:R-:W-:-:S02]  /*125f0*/  IMAD R25, R25, UR4, RZ ;  /* 0x0000000419197c24 */ /* 0x000fc4000f8e02ff */
[----:B------:R-:W-:Y:S02]  /*12600*/  IMAD R29, R29, UR4, RZ ;  /* 0x000000041d1d7c24 */ /* 0x000fe4000f8e02ff */
[----:B------:R-:W-:Y:S02]  /*12610*/  IMAD R31, R31, UR4, RZ ;  /* 0x000000041f1f7c24 */ /* 0x000fe4000f8e02ff */
[----:B------:R-:W-:Y:S01]  /*12620*/  IMAD R35, R35, UR4, RZ ;  /* 0x0000000423237c24 */ /* 0x000fe2000f8e02ff */
[-C--:B------:R-:W-:Y:S01]  /*12630*/  LEA R24, P1, R25, R0.reuse, 0x2 ;  /* 0x0000000019187211 */ /* 0x080fe200078210ff */
[----:B------:R-:W-:Y:S01]  /*12640*/  IMAD R37, R37, UR4, RZ ;  /* 0x0000000425257c24 */ /* 0x000fe2000f8e02ff */
[-C--:B------:R-:W-:Y:S01]  /*12650*/  LEA R28, P5, R29, R0.reuse, 0x2 ;  /* 0x000000001d1c7211 */ /* 0x080fe200078a10ff */
[----:B------:R-:W-:Y:S01]  /*12660*/  IMAD R41, R41, UR4, RZ ;  /* 0x0000000429297c24 */ /* 0x000fe2000f8e02ff */
[-C--:B------:R-:W-:Y:S01]  /*12670*/  LEA R30, P4, R31, R0.reuse, 0x2 ;  /* 0x000000001f1e7211 */ /* 0x080fe200078810ff */
[----:B------:R-:W-:Y:S01]  /*12680*/  IMAD R43, R43, UR4, RZ ;  /* 0x000000042b2b7c24 */ /* 0x000fe2000f8e02ff */
[----:B------:R-:W-:Y:S01]  /*12690*/  LEA R34, P2, R35, R0, 0x2 ;  /* 0x0000000023227211 */ /* 0x000fe200078410ff */
[----:B------:R-:W-:Y:S01]  /*126a0*/  IMAD R47, R47, UR4, RZ ;  /* 0x000000042f2f7c24 */ /* 0x000fe2000f8e02ff */
[----:B------:R-:W-:Y:S01]  /*126b0*/  LEA.HI.X.SX32 R25, R25, R4, 0x2, P1 ;  /* 0x0000000419197211 */ /* 0x000fe200008f16ff */
[----:B------:R-:W-:Y:S01]  /*126c0*/  IMAD R49, R49, UR4, RZ ;  /* 0x0000000431317c24 */ /* 0x000fe2000f8e02ff */
[----:B------:R-:W-:-:S02]  /*126d0*/  LEA R36, P1, R37, R0, 0x2 ;  /* 0x0000000025247211 */ /* 0x000fc400078210ff */
[----:B------:R-:W-:Y:S02]  /*126e0*/  LEA.HI.X.SX32 R29, R29, R4, 0x2, P5 ;  /* 0x000000041d1d7211 */ /* 0x000fe400028f16ff */
[----:B------:R-:W-:Y:S02]  /*126f0*/  LEA R40, P5, R41, R0, 0x2 ;  /* 0x0000000029287211 */ /* 0x000fe400078a10ff */
[----:B------:R-:W-:Y:S01]  /*12700*/  LEA.HI.X.SX32 R31, R31, R4, 0x2, P4 ;  /* 0x000000041f1f7211 */ /* 0x000fe200020f16ff */
[----:B------:R-:W-:Y:S01]  /*12710*/  IMAD R59, R59, UR4, RZ ;  /* 0x000000043b3b7c24 */ /* 0x000fe2000f8e02ff */
[----:B------:R-:W-:Y:S02]  /*12720*/  LEA R42, P4, R43, R0, 0x2 ;  /* 0x000000002b2a7211 */ /* 0x000fe400078810ff */
[----:B------:R-:W-:Y:S02]  /*12730*/  LEA.HI.X.SX32 R35, R35, R4, 0x2, P2 ;  /* 0x0000000423237211 */ /* 0x000fe400010f16ff */
[----:B------:R-:W-:Y:S01]  /*12740*/  LEA R46, P2, R47, R0, 0x2 ;  /* 0x000000002f2e7211 */ /* 0x000fe200078410ff */
[----:B------:R-:W-:Y:S01]  /*12750*/  IMAD R61, R61, UR4, RZ ;  /* 0x000000043d3d7c24 */ /* 0x000fe2000f8e02ff */
[----:B------:R-:W-:Y:S01]  /*12760*/  LEA.HI.X.SX32 R37, R37, R4, 0x2, P1 ;  /* 0x0000000425257211 */ /* 0x000fe200008f16ff */
[----:B------:R-:W-:Y:S01]  /*12770*/  IMAD R67, R67, UR4, RZ ;  /* 0x0000000443437c24 */ /* 0x000fe2000f8e02ff */
[----:B------:R-:W-:-:S02]  /*12780*/  LEA R48, P1, R49, R0, 0x2 ;  /* 0x0000000031307211 */ /* 0x000fc400078210ff */
[----:B------:R-:W-:Y:S01]  /*12790*/  LEA.HI.X.SX32 R41, R41, R4, 0x2, P5 ;  /* 0x0000000429297211 */ /* 0x000fe200028f16ff */
[----:B------:R-:W-:Y:S01]  /*127a0*/  IMAD R71, R71, UR4, RZ ;  /* 0x0000000447477c24 */ /* 0x000fe2000f8e02ff */
        /* <DEDUP_REMOVED lines=25> */
[----:B------:R-:W-:-:S02]  /*12940*/  LEA.HI.X.SX32 R67, R71, R4, 0x2, P4 ;  /* 0x0000000447437211 */ /* 0x000fc400020f16ff */
[----:B------:R-:W-:Y:S01]  /*12950*/  LEA R80, P3, R91, R0, 0x2 ;  /* 0x000000005b507211 */ /* 0x000fe200078610ff */
[----:B------:R-:W-:Y:S01]  /*12960*/  IMAD R213, R213, UR4, RZ ;  /* 0x00000004d5d57c24 */ /* 0x000fe2000f8e02ff */
[----:B------:R-:W-:Y:S01]  /*12970*/  LEA.HI.X.SX32 R71, R77, R4, 0x2, P2 ;  /* 0x000000044d477211 */ /* 0x000fe200010f16ff */
[----:B------:R-:W-:Y:S01]  /*12980*/  IMAD R94, R152, UR4, RZ ;  /* 0x00000004985e7c24 */ /* 0x000fe2000f8e02ff */
[-C--:B------:R-:W-:Y:S01]  /*12990*/  LEA R82, P2, R93, R0.reuse, 0x2 ;  /* 0x000000005d527211 */ /* 0x080fe200078410ff */
[----:B------:R-:W-:Y:S01]  /*129a0*/  IMAD R233, R96, UR4, RZ ;  /* 0x0000000460e97c24 */ /* 0x000fe2000f8e02ff */
[----:B------:R-:W-:Y:S01]  /*129b0*/  LEA R76, P5, R88, R0, 0x2 ;  /* 0x00000000584c7211 */ /* 0x000fe200078a10ff */
[----:B------:R-:W-:Y:S01]  /*129c0*/  IMAD R214, R214, UR4, RZ ;  /* 0x00000004d6d67c24 */ /* 0x000fe2000f8e02ff */
[----:B------:R-:W-:Y:S01]  /*129d0*/  LEA.HI.X.SX32 R73, R81, R4, 0x2, P1 ;  /* 0x0000000451497211 */ /* 0x000fe200008f16ff */
[----:B------:R-:W-:Y:S01]  /*129e0*/  IMAD R248, R104, UR4, RZ ;  /* 0x0000000468f87c24 */ /* 0x000fe2000f8e02ff */
[-C--:B------:R-:W-:Y:S01]  /*129f0*/  LEA R78, P4, R89, R0.reuse, 0x2 ;  /* 0x00000000594e7211 */ /* 0x080fe200078810ff */
[----:B------:R-:W-:Y:S01]  /*12a00*/  IMAD R96, R124, UR4, RZ ;  /* 0x000000047c607c24 */ /* 0x000fe2000f8e02ff */
[----:B------:R-:W-:Y:S01]  /*12a10*/  LEA R84, P1, R95, R0, 0x2 ;  /* 0x000000005f547211 */ /* 0x000fe200078210ff */
[----:B------:R-:W-:Y:S01]  /*12a20*/  IMAD.MOV.U32 R182, RZ, RZ, R92 ;  /* 0x000000ffffb67224 */ /* 0x000fe200078e005c */
[----:B------:R-:W-:Y:S01]  /*12a30*/  LEA.HI.X.SX32 R81, R91, R4, 0x2, P3 ;  /* 0x000000045b517211 */ /* 0x000fe200018f16ff */
[----:B------:R-:W-:Y:S01]  /*12a40*/  IMAD R218, R218, UR4, RZ ;  /* 0x00000004dada7c24 */ /* 0x000fe2000f8e02ff */
[----:B------:R-:W-:Y:S01]  /*12a50*/  LEA R92, P3, R212, R0, 0x2 ;  /* 0x00000000d45c7211 */ /* 0x000fe200078610ff */
[----:B------:R-:W-:Y:S01]  /*12a60*/  IMAD R104, R120, UR4, RZ ;  /* 0x0000000478687c24 */ /* 0x000fe2000f8e02ff */
[-C--:B------:R-:W-:Y:S01]  /*12a70*/  LEA.HI.X.SX32 R83, R93, R4.reuse, 0x2, P2 ;  /* 0x000000045d537211 */ /* 0x080fe200010f16ff */
[----:B------:R-:W-:Y:S01]  /*12a80*/  IMAD R239, R172, UR4, RZ ;  /* 0x00000004acef7c24 */ /* 0x000fe2000f8e02ff */
[----:B------:R-:W-:Y:S01]  /*12a90*/  LEA.HI.X.SX32 R77, R88, R4, 0x2, P5 ;  /* 0x00000004584d7211 */ /* 0x000fe200028f16ff */
[----:B------:R-:W-:Y:S01]  /*12aa0*/  IMAD.MOV.U32 R172, RZ, RZ, R94 ;  /* 0x000000ffffac7224 */ /* 0x000fe200078e005e */
[-C--:B------:R-:W-:Y:S01]  /*12ab0*/  LEA R94, P2, R213, R0.reuse, 0x2 ;  /* 0x00000000d55e7211 */ /* 0x080fe200078410ff */
[----:B------:R-:W-:Y:S01]  /*12ac0*/  IMAD R219, R219, UR4, RZ ;  /* 0x00000004dbdb7c24 */ /* 0x000fe2000f8e02ff */
[----:B------:R-:W-:Y:S01]  /*12ad0*/  LEA R88, P5, R126, R0, 0x2 ;  /* 0x000000007e587211 */ /* 0x000fe200078a10ff */
[----:B------:R-:W-:Y:S01]  /*12ae0*/  IMAD R238, R174, UR4, RZ ;  /* 0x00000004aeee7c24 */ /* 0x000fe2000f8e02ff */
[-C--:B------:R-:W-:Y:S01]  /*12af0*/  LEA.HI.X.SX32 R79, R89, R4.reuse, 0x2, P4 ;  /* 0x00000004594f7211 */ /* 0x080fe200020f16ff */
[----:B------:R-:W-:Y:S01]  /*12b00*/  IMAD R216, R216, UR4, RZ ;  /* 0x00000004d8d87c24 */ /* 0x000fe2000f8e02ff */
[-C--:B------:R-:W-:Y:S01]  /*12b10*/  LEA.HI.X.SX32 R85, R95, R4.reuse, 0x2, P1 ;  /* 0x000000045f557211 */ /* 0x080fe200008f16ff */
[----:B------:R-:W-:Y:S01]  /*12b20*/  IMAD R249, R105, UR4, RZ ;  /* 0x0000000469f97c24 */ /* 0x000fe2000f8e02ff */
[----:B------:R-:W-:Y:S01]  /*12b30*/  LEA.HI.X.SX32 R93, R212, R4, 0x2, P3 ;  /* 0x00000004d45d7211 */ /* 0x000fe200018f16ff */
[----:B------:R-:W-:Y:S01]  /*12b40*/  IMAD.MOV.U32 R174, RZ, RZ, R96 ;  /* 0x000000ffffae7224 */ /* 0x000fe200078e0060 */
[-C--:B------:R-:W-:Y:S01]  /*12b50*/  LEA R96, P1, R214, R0.reuse, 0x2 ;  /* 0x00000000d6607211 */ /* 0x080fe200078210ff */
[----:B------:R-:W-:Y:S01]  /*12b60*/  IMAD.MOV.U32 R183, RZ, RZ, R90 ;  /* 0x000000ffffb77224 */ /* 0x000fe200078e005a */
[----:B------:R-:W-:Y:S01]  /*12b70*/  LEA R90, P4, R127, R0, 0x2 ;  /* 0x000000007f5a7211 */ /* 0x000fe200078810ff */
[----:B------:R-:W-:-:S02]  /*12b80*/  IMAD R217, R217, UR4, RZ ;  /* 0x00000004d9d97c24 */ /* 0x000fc4000f8e02ff */
[----:B------:R-:W-:Y:S02]  /*12b90*/  IMAD R220, R220, UR4, RZ ;  /* 0x00000004dcdc7c24 */ /* 0x000fe4000f8e02ff */
[----:B------:R-:W-:Y:S02]  /*12ba0*/  IMAD R108, R108, UR4, RZ ;  /* 0x000000046c6c7c24 */ /* 0x000fe4000f8e02ff */
[----:B------:R-:W-:Y:S02]  /*12bb0*/  IMAD R105, R121, UR4, RZ ;  /* 0x0000000479697c24 */ /* 0x000fe4000f8e02ff */
[----:B------:R-:W-:Y:S01]  /*12bc0*/  IMAD.MOV.U32 R196, RZ, RZ, R104 ;  /* 0x000000ffffc47224 */ /* 0x000fe200078e0068 */
[----:B------:R-:W-:Y:S01]  /*12bd0*/  LEA R104, P3, R218, R0, 0x2 ;  /* 0x00000000da687211 */ /* 0x000fe200078610ff */
[----:B------:R-:W-:Y:S01]  /*12be0*/  IMAD R224, R224, UR4, RZ ;  /* 0x00000004e0e07c24 */ /* 0x000fe2000f8e02ff */
[-C--:B------:R-:W-:Y:S01]  /*12bf0*/  LEA.HI.X.SX32 R95, R213, R4.reuse, 0x2, P2 ;  /* 0x00000004d55f7211 */ /* 0x080fe200010f16ff */
[----:B------:R-:W-:Y:S01]  /*12c00*/  IMAD.MOV.U32 R200, RZ, RZ, R106 ;  /* 0x000000ffffc87224 */ /* 0x000fe200078e006a */
[----:B------:R-:W-:Y:S01]  /*12c10*/  LEA.HI.X.SX32 R89, R126, R4, 0x2, P5 ;  /* 0x000000047e597211 */ /* 0x000fe200028f16ff */
[----:B------:R-:W-:Y:S01]  /*12c20*/  IMAD R225, R225, UR4, RZ ;  /* 0x00000004e1e17c24 */ /* 0x000fe2000f8e02ff */
[-C--:B------:R-:W-:Y:S01]  /*12c30*/  LEA R106, P2, R219, R0.reuse, 0x2 ;  /* 0x00000000db6a7211 */ /* 0x080fe200078410ff */
[----:B------:R-:W-:Y:S01]  /*12c40*/  IMAD.MOV.U32 R178, RZ, RZ, R100 ;  /* 0x000000ffffb27224 */ /* 0x000fe200078e0064 */
[----:B------:R-:W-:Y:S01]  /*12c50*/  LEA R100, P5, R216, R0, 0x2 ;  /* 0x00000000d8647211 */ /* 0x000fe200078a10ff */
[----:B------:R-:W-:Y:S01]  /*12c60*/  IMAD R222, R222, UR4, RZ ;  /* 0x00000004dede7c24 */ /* 0x000fe2000f8e02ff */
[-C--:B------:R-:W-:Y:S01]  /*12c70*/  LEA.HI.X.SX32 R91, R127, R4.reuse, 0x2, P4 ;  /* 0x000000047f5b7211 */ /* 0x080fe200020f16ff */
[----:B------:R-:W-:Y:S01]  /*12c80*/  IMAD.MOV.U32 R198, RZ, RZ, R105 ;  /* 0x000000ffffc67224 */ /* 0x000fe200078e0069 */
[----:B------:R-:W-:Y:S01]  /*12c90*/  LEA.HI.X.SX32 R97, R214, R4, 0x2, P1 ;  /* 0x00000004d6617211 */ /* 0x000fe200008f16ff */
[----:B------:R-:W-:Y:S01]  /*12ca0*/  IMAD.MOV.U32 R192, RZ, RZ, R102 ;  /* 0x000000ffffc07224 */ /* 0x000fe200078e0066 */
[-C--:B------:R-:W-:Y:S01]  /*12cb0*/  LEA R102, P4, R217, R0.reuse, 0x2 ;  /* 0x00000000d9667211 */ /* 0x080fe200078810ff */
[----:B------:R-:W-:Y:S01]  /*12cc0*/  IMAD.MOV.U32 R185, RZ, RZ, R108 ;  /* 0x000000ffffb97224 */ /* 0x000fe200078e006c */
[----:B------:R-:W-:Y:S01]  /*12cd0*/  LEA R108, P1, R220, R0, 0x2 ;  /* 0x00000000dc6c7211 */ /* 0x000fe200078210ff */
[----:B------:R-:W-:Y:S01]  /*12ce0*/  IMAD R223, R223, UR4, RZ ;  /* 0x00000004dfdf7c24 */ /* 0x000fe2000f8e02ff */
[----:B------:R-:W-:Y:S01]  /*12cf0*/  LEA.HI.X.SX32 R105, R218, R4, 0x2, P3 ;  /* 0x00000004da697211 */ /* 0x000fe200018f16ff */
[----:B------:R-:W-:Y:S01]  /*12d00*/  IMAD R226, R226, UR4, RZ ;  /* 0x00000004e2e27c24 */ /* 0x000fe2000f8e02ff */
[----:B------:R-:W-:Y:S01]  /*12d10*/  LEA R116, P3, R224, R0, 0x2 ;  /* 0x00000000e0747211 */ /* 0x000fe200078610ff */
[----:B------:R-:W-:Y:S01]  /*12d20*/  IMAD.MOV.U32 R180, RZ, RZ, R101 ;  /* 0x000000ffffb47224 */ /* 0x000fe200078e0065 */
[-C--:B------:R-:W-:Y:S01]  /*12d30*/  LEA.HI.X.SX32 R107, R219, R4.reuse, 0x2, P2 ;  /* 0x00000004db6b7211 */ /* 0x080fe200010f16ff */
[----:B------:R-:W-:Y:S01]  /*12d40*/  IMAD R252, R252, UR4, RZ ;  /* 0x00000004fcfc7c24 */ /* 0x000fe2000f8e02ff */
[----:B------:R-:W-:Y:S01]  /*12d50*/  LEA.HI.X.SX32 R101, R216, R4, 0x2, P5 ;  /* 0x00000004d8657211 */ /* 0x000fe200028f16ff */
[----:B------:R-:W-:Y:S01]  /*12d60*/  IMAD.MOV.U32 R194, RZ, RZ, R103 ;  /* 0x000000ffffc27224 */ /* 0x000fe200078e0067 */
[----:B------:R-:W-:-:S02]  /*12d70*/  LEA R118, P2, R225, R0, 0x2 ;  /* 0x00000000e1767211 */ /* 0x000fc400078410ff */
[----:B------:R-:W-:Y:S02]  /*12d80*/  LEA R112, P5, R222, R0, 0x2 ;  /* 0x00000000de707211 */ /* 0x000fe400078a10ff */
[-C--:B------:R-:W-:Y:S02]  /*12d90*/  LEA.HI.X.SX32 R103, R217, R4.reuse, 0x2, P4 ;  /* 0x00000004d9677211 */ /* 0x080fe400020f16ff */
[----:B------:R-:W-:Y:S02]  /*12da0*/  LEA.HI.X.SX32 R109, R220, R4, 0x2, P1 ;  /* 0x00000004dc6d7211 */ /* 0x000fe400008f16ff */
[-C--:B------:R-:W-:Y:S02]  /*12db0*/  LEA R114, P4, R223, R0.reuse, 0x2 ;  /* 0x00000000df727211 */ /* 0x080fe400078810ff */
[----:B------:R-:W-:Y:S02]  /*12dc0*/  LEA R120, P1, R226, R0, 0x2 ;  /* 0x00000000e2787211 */ /* 0x000fe400078210ff */
[----:B------:R-:W-:-:S02]  /*12dd0*/  LEA.HI.X.SX32 R117, R224, R4, 0x2, P3 ;  /* 0x00000004e0757211 */ /* 0x000fc400018f16ff */
[----:B------:R-:W-:Y:S02]  /*12de0*/  LEA R128, P3, R230, R0, 0x2 ;  /* 0x00000000e6807211 */ /* 0x000fe400078610ff */
[-C--:B------:R-:W-:Y:S02]  /*12df0*/  LEA.HI.X.SX32 R119, R225, R4.reuse, 0x2, P2 ;  /* 0x00000004e1777211 */ /* 0x080fe400010f16ff */
[----:B------:R-:W-:Y:S02]  /*12e00*/  LEA.HI.X.SX32 R113, R222, R4, 0x2, P5 ;  /* 0x00000004de717211 */ /* 0x000fe400028f16ff */
[-C--:B------:R-:W-:Y:S02]  /*12e10*/  LEA R130, P2, R252, R0.reuse, 0x2 ;  /* 0x00000000fc827211 */ /* 0x080fe400078410ff */
[----:B------:R-:W-:Y:S02]  /*12e20*/  LEA R124, P5, R228, R0, 0x2 ;  /* 0x00000000e47c7211 */ /* 0x000fe400078a10ff */
[----:B------:R-:W-:-:S02]  /*12e30*/  LEA.HI.X.SX32 R115, R223, R4, 0x2, P4 ;  /* 0x00000004df737211 */ /* 0x000fc400020f16ff */
[----:B------:R-:W-:Y:S02]  /*12e40*/  LEA.HI.X.SX32 R121, R226, R4, 0x2, P1 ;  /* 0x00000004e2797211 */ /* 0x000fe400008f16ff */
[-C--:B------:R-:W-:Y:S02]  /*12e50*/  LEA R126, P4, R229, R0.reuse, 0x2 ;  /* 0x00000000e57e7211 */ /* 0x080fe400078810ff */
[----:B------:R-:W-:Y:S02]  /*12e60*/  LEA R132, P1, R231, R0, 0x2 ;  /* 0x00000000e7847211 */ /* 0x000fe400078210ff */
[----:B------:R-:W-:Y:S02]  /*12e70*/  LEA.HI.X.SX32 R129, R230, R4, 0x2, P3 ;  /* 0x00000004e6817211 */ /* 0x000fe400018f16ff */
[----:B------:R-:W-:Y:S02]  /*12e80*/  LEA R140, P3, R235, R0, 0x2 ;  /* 0x00000000eb8c7211 */ /* 0x000fe400078610ff */
[----:B------:R-:W-:-:S02]  /*12e90*/  LEA.HI.X.SX32 R131, R252, R4, 0x2, P2 ;  /* 0x00000004fc837211 */ /* 0x000fc400010f16ff */
[----:B------:R-:W-:Y:S02]  /*12ea0*/  LEA.HI.X.SX32 R125, R228, R4, 0x2, P5 ;  /* 0x00000004e47d7211 */ /* 0x000fe400028f16ff */
[-C--:B------:R-:W-:Y:S02]  /*12eb0*/  LEA R142, P2, R236, R0.reuse, 0x2 ;  /* 0x00000000ec8e7211 */ /* 0x080fe400078410ff */
[----:B------:R-:W-:Y:S02]  /*12ec0*/  LEA R136, P5, R233, R0, 0x2 ;  /* 0x00000000e9887211 */ /* 0x000fe400078a10ff */
[-C--:B------:R-:W-:Y:S02]  /*12ed0*/  LEA.HI.X.SX32 R127, R229, R4.reuse, 0x2, P4 ;  /* 0x00000004e57f7211 */ /* 0x080fe400020f16ff */
[----:B------:R-:W-:Y:S02]  /*12ee0*/  LEA.HI.X.SX32 R133, R231, R4, 0x2, P1 ;  /* 0x00000004e7857211 */ /* 0x000fe400008f16ff */
[----:B------:R-:W-:-:S02]  /*12ef0*/  LEA R138, P4, R234, R0, 0x2 ;  /* 0x00000000ea8a7211 */ /* 0x000fc400078810ff */
[----:B------:R-:W-:Y:S02]  /*12f00*/  LEA R144, P1, R237, R0, 0x2 ;  /* 0x00000000ed907211 */ /* 0x000fe400078210ff */
[----:B------:R-:W-:Y:S02]  /*12f10*/  LEA.HI.X.SX32 R141, R235, R4, 0x2, P3 ;  /* 0x00000004eb8d7211 */ /* 0x000fe400018f16ff */
[----:B------:R-:W-:Y:S02]  /*12f20*/  LEA R152, P3, R248, R0, 0x2 ;  /* 0x00000000f8987211 */ /* 0x000fe400078610ff */
[-C--:B------:R-:W-:Y:S02]  /*12f30*/  LEA.HI.X.SX32 R143, R236, R4.reuse, 0x2, P2 ;  /* 0x00000004ec8f7211 */ /* 0x080fe400010f16ff */
[----:B------:R-:W-:Y:S02]  /*12f40*/  LEA.HI.X.SX32 R137, R233, R4, 0x2, P5 ;  /* 0x00000004e9897211 */ /* 0x000fe400028f16ff */
        /* <DEDUP_REMOVED lines=10> */
[-C--:B------:R-:W-:Y:S01]  /*12ff0*/  LEA R166, P2, R178, R0.reuse, 0x2 ;  /* 0x00000000b2a67211 */ /* 0x080fe200078410ff */
[----:B------:R-:W-:Y:S01]  /*13000*/  IMAD R177, R177, UR4, RZ ;  /* 0x00000004b1b17c24 */ /* 0x000fe2000f8e02ff */
[----:B------:R-:W-:Y:S01]  /*13010*/  LEA R160, P5, R185, R0, 0x2 ;  /* 0x00000000b9a07211 */ /* 0x000fe200078a10ff */
[----:B------:R-:W-:Y:S01]  /*13020*/  IMAD.MOV.U32 R206, RZ, RZ, R176 ;  /* 0x000000ffffce7224 */ /* 0x000fe200078e00b0 */
[----:B------:R-:W-:-:S02]  /*13030*/  LEA.HI.X.SX32 R151, R246, R4, 0x2, P4 ;  /* 0x00000004f6977211 */ /* 0x000fc400020f16ff */
[----:B------:R-:W-:Y:S02]  /*13040*/  LEA.HI.X.SX32 R157, R250, R4, 0x2, P1 ;  /* 0x00000004fa9d7211 */ /* 0x000fe400008f16ff */
[-C--:B--2---:R-:W-:Y:S02]  /*13050*/  LEA R162, P4, R175, R0.reuse, 0x2 ;  /* 0x00000000afa27211 */ /* 0x084fe400078810ff */
[----:B------:R-:W-:Y:S02]  /*13060*/  LEA R168, P1, R181, R0, 0x2 ;  /* 0x00000000b5a87211 */ /* 0x000fe400078210ff */
[----:B------:R-:W-:Y:S02]  /*13070*/  LEA.HI.X.SX32 R165, R11, R4, 0x2, P3 ;  /* 0x000000040ba57211 */ /* 0x000fe400018f16ff */
[----:B----4-:R-:W-:Y:S01]  /*13080*/  LEA R176, P3, R188, R0, 0x2 ;  /* 0x00000000bcb07211 */ /* 0x010fe200078610ff */
        /* <DEDUP_REMOVED lines=8> */
[----:B------:R-:W-:Y:S01]  /*13110*/  IMAD.MOV.U32 R11, RZ, RZ, R177 ;  /* 0x000000ffff0b7224 */ /* 0x000fe200078e00b1 */
[-C--:B------:R-:W-:Y:S01]  /*13120*/  LEA.HI.X.SX32 R163, R175, R4.reuse, 0x2, P4 ;  /* 0x00000004afa37211 */ /* 0x080fe200020f16ff */
[----:B------:R-:W-:Y:S01]  /*13130*/  IMAD.MOV.U32 R247, RZ, RZ, R180 ;  /* 0x000000fffff77224 */ /* 0x000fe200078e00b4 */
[----:B------:R-:W-:Y:S01]  /*13140*/  LEA.HI.X.SX32 R169, R181, R4, 0x2, P1 ;  /* 0x00000004b5a97211 */ /* 0x000fe200008f16ff */
[----:B------:R-:W-:Y:S01]  /*13150*/  IMAD.MOV.U32 R15, RZ, RZ, R179 ;  /* 0x000000ffff0f7224 */ /* 0x000fe200078e00b3 */
[----:B------:R-:W-:-:S02]  /*13160*/  LEA R174, P4, R186, R0, 0x2 ;  /* 0x00000000baae7211 */ /* 0x000fc400078810ff */
[----:B------:R-:W-:Y:S02]  /*13170*/  LEA R180, P1, R192, R0, 0x2 ;  /* 0x00000000c0b47211 */ /* 0x000fe400078210ff */
[----:B------:R-:W-:Y:S01]  /*13180*/  LEA.HI.X.SX32 R177, R188, R4, 0x2, P3 ;  /* 0x00000004bcb17211 */ /* 0x000fe200018f16ff */
[----:B------:R-:W-:Y:S01]  /*13190*/  IMAD.MOV.U32 R193, RZ, RZ, R182 ;  /* 0x000000ffffc17224 */ /* 0x000fe200078e00b6 */
[----:B------:R-:W-:Y:S01]  /*131a0*/  LEA R188, P3, R200, R0, 0x2 ;  /* 0x00000000c8bc7211 */ /* 0x000fe200078610ff */
[----:B------:R-:W-:Y:S01]  /*131b0*/  IMAD.MOV.U32 R191, RZ, RZ, R173 ;  /* 0x000000ffffbf7224 */ /* 0x000fe200078e00ad */
[----:B------:R-:W-:Y:S01]  /*131c0*/  LEA.HI.X.SX32 R179, R195, R4, 0x2, P2 ;  /* 0x00000004c3b37211 */ /* 0x000fe200010f16ff */
[----:B------:R-:W-:Y:S01]  /*131d0*/  IMAD.MOV.U32 R242, RZ, RZ, R190 ;  /* 0x000000fffff27224 */ /* 0x000fe200078e00be */
[----:B------:R-:W-:Y:S02]  /*131e0*/  LEA R182, P0, R194, R0, 0x2 ;  /* 0x00000000c2b67211 */ /* 0x000fe400078010ff */
[----:B------:R-:W-:-:S02]  /*131f0*/  LEA.HI.X.SX32 R173, R184, R4, 0x2, P5 ;  /* 0x00000004b8ad7211 */ /* 0x000fc400028f16ff */
[-C--:B------:R-:W-:Y:S02]  /*13200*/  LEA R190, P2, R202, R0.reuse, 0x2 ;  /* 0x00000000cabe7211 */ /* 0x080fe400078410ff */
[----:B------:R-:W-:Y:S02]  /*13210*/  LEA R184, P5, R196, R0, 0x2 ;  /* 0x00000000c4b87211 */ /* 0x000fe400078a10ff */
[-C--:B------:R-:W-:Y:S02]  /*13220*/  LEA.HI.X.SX32 R175, R186, R4.reuse, 0x2, P4 ;  /* 0x00000004baaf7211 */ /* 0x080fe400020f16ff */
[----:B------:R-:W-:Y:S01]  /*13230*/  LEA.HI.X.SX32 R181, R192, R4, 0x2, P1 ;  /* 0x00000004c0b57211 */ /* 0x000fe200008f16ff */
[----:B------:R-:W-:Y:S01]  /*13240*/  IMAD.MOV.U32 R9, RZ, RZ, R191 ;  /* 0x000000ffff097224 */ /* 0x000fe200078e00bf */
[-C--:B------:R-:W-:Y:S02]  /*13250*/  LEA R186, P4, R198, R0.reuse, 0x2 ;  /* 0x00000000c6ba7211 */ /* 0x080fe400078810ff */
[----:B------:R-:W-:-:S02]  /*13260*/  LEA R192, P1, R243, R0, 0x2 ;  /* 0x00000000f3c07211 */ /* 0x000fc400078210ff */
[----:B------:R-:W-:Y:S02]  /*13270*/  LEA.HI.X.SX32 R189, R200, R4, 0x2, P3 ;  /* 0x00000004c8bd7211 */ /* 0x000fe400018f16ff */
[----:B------:R-:W-:Y:S01]  /*13280*/  LEA R200, P3, R16, R0, 0x2 ;  /* 0x0000000010c87211 */ /* 0x000fe200078610ff */
[----:B------:R-:W-:Y:S01]  /*13290*/  IMAD.MOV.U32 R8, RZ, RZ, R193 ;  /* 0x000000ffff087224 */ /* 0x000fe200078e00c1 */
[-C--:B------:R-:W-:Y:S02]  /*132a0*/  LEA.HI.X.SX32 R183, R194, R4.reuse, 0x2, P0 ;  /* 0x00000004c2b77211 */ /* 0x080fe400000f16ff */
[----:B------:R-:W-:Y:S02]  /*132b0*/  LEA.HI.X.SX32 R191, R202, R4, 0x2, P2 ;  /* 0x00000004cabf7211 */ /* 0x000fe400010f16ff */
[----:B------:R-:W-:Y:S02]  /*132c0*/  LEA R194, P0, R206, R0, 0x2 ;  /* 0x00000000cec27211 */ /* 0x000fe400078010ff */
[----:B------:R-:W-:-:S02]  /*132d0*/  LEA.HI.X.SX32 R185, R196, R4, 0x2, P5 ;  /* 0x00000004c4b97211 */ /* 0x000fc400028f16ff */
[-C--:B---3--:R-:W-:Y:S01]  /*132e0*/  LEA R202, P2, R10, R0.reuse, 0x2 ;  /* 0x000000000aca7211 */ /* 0x088fe200078410ff */
[----:B------:R-:W-:Y:S01]  /*132f0*/  IMAD.MOV.U32 R2, RZ, RZ, R242 ;  /* 0x000000ffff027224 */ /* 0x000fe200078e00f2 */
[----:B------:R-:W-:Y:S02]  /*13300*/  LEA R196, P5, R15, R0, 0x2 ;  /* 0x000000000fc47211 */ /* 0x000fe400078a10ff */
[-C--:B------:R-:W-:Y:S02]  /*13310*/  LEA.HI.X.SX32 R187, R198, R4.reuse, 0x2, P4 ;  /* 0x00000004c6bb7211 */ /* 0x080fe400020f16ff */
[----:B------:R-:W-:Y:S02]  /*13320*/  LEA.HI.X.SX32 R193, R243, R4, 0x2, P1 ;  /* 0x00000004f3c17211 */ /* 0x000fe400008f16ff */
[----:B------:R-:W-:Y:S01]  /*13330*/  LEA R198, P4, R240, R0, 0x2 ;  /* 0x00000000f0c67211 */ /* 0x000fe200078810ff */
[----:B------:R-:W2:Y:S01]  /*13340*/  LDL.LU R243, [R1+0x29c] ;  /* 0x00029c0001f37983 */ /* 0x000ea20000300800 */
[-C--:B------:R-:W-:Y:S01]  /*13350*/  LEA.HI.X.SX32 R201, R16, R4.reuse, 0x2, P3 ;  /* 0x0000000410c97211 */ /* 0x080fe200018f16ff */
[----:B------:R-:W-:Y:S01]  /*13360*/  IMAD.MOV.U32 R16, RZ, RZ, R11 ;  /* 0x000000ffff107224 */ /* 0x000fe200078e000b */
[-C--:B------:R-:W-:Y:S01]  /*13370*/  LEA.HI.X.SX32 R195, R206, R4.reuse, 0x2, P0 ;  /* 0x00000004cec37211 */ /* 0x080fe200000f16ff */
[----:B------:R-:W3:Y:S01]  /*13380*/  LDL.LU R242, [R1+0x2a0] ;  /* 0x0002a00001f27983 */ /* 0x000ee20000300800 */
[----:B------:R-:W-:-:S02]  /*13390*/  LEA.HI.X.SX32 R203, R10, R4, 0x2, P2 ;  /* 0x000000040acb7211 */ /* 0x000fc400010f16ff */
[----:B------:R-:W-:Y:S01]  /*133a0*/  LEA R206, P0, R13, R0, 0x2 ;  /* 0x000000000dce7211 */ /* 0x000fe200078010ff */
[----:B------:R-:W4:Y:S01]  /*133b0*/  LDL.LU R11, [R1+0x2a4] ;  /* 0x0002a400010b7983 */ /* 0x000f220000300800 */
[-C--:B------:R-:W-:Y:S02]  /*133c0*/  LEA.HI.X.SX32 R197, R15, R4.reuse, 0x2, P5 ;  /* 0x000000040fc57211 */ /* 0x080fe400028f16ff */
[-C--:B------:R-:W-:Y:S01]  /*133d0*/  LEA.HI.X.SX32 R199, R240, R4.reuse, 0x2, P4 ;  /* 0x00000004f0c77211 */ /* 0x080fe200020f16ff */
[----:B------:R-:W4:Y:S01]  /*133e0*/  LDL.LU R10, [R1+0x2a8] ;  /* 0x0002a800010a7983 */ /* 0x000f220000300800 */
[----:B------:R-:W-:-:S03]  /*133f0*/  LEA.HI.X.SX32 R207, R13, R4, 0x2, P0 ;  /* 0x000000040dcf7211 */ /* 0x000fc600000f16ff */
[----:B------:R-:W4:Y:S04]  /*13400*/  LDL.LU R15, [R1+0x2ac] ;  /* 0x0002ac00010f7983 */ /* 0x000f280000300800 */
[----:B------:R-:W4:Y:S04]  /*13410*/  LDL.LU R240, [R1+0x2b0] ;  /* 0x0002b00001f07983 */ /* 0x000f280000300800 */
[----:B------:R-:W4:Y:S01]  /*13420*/  LDL.LU R252, [R1+0x2b4] ;  /* 0x0002b40001fc7983 */ /* 0x000f220000300800 */
[----:B------:R-:W-:-:S03]  /*13430*/  LEA R204, P1, R14, R0, 0x2 ;  /* 0x000000000ecc7211 */ /* 0x000fc600078210ff */
[----:B------:R-:W4:Y:S01]  /*13440*/  LDL.LU R13, [R1+0x2b8] ;  /* 0x0002b800010d7983 */ /* 0x000f220000300800 */
[----:B------:R-:W-:Y:S02]  /*13450*/  LEA R210, P4, R21, R0, 0x2 ;  /* 0x0000000015d27211 */ /* 0x000fe400078810ff */
[----:B------:R-:W-:Y:S02]  /*13460*/  LEA.HI.X.SX32 R205, R14, R4, 0x2, P1 ;  /* 0x000000040ecd7211 */ /* 0x000fe400008f16ff */
[----:B------:R-:W4:Y:S01]  /*13470*/  LDL.LU R14, [R1+0x2bc] ;  /* 0x0002bc00010e7983 */ /* 0x000f220000300800 */
[----:B------:R-:W-:Y:S02]  /*13480*/  LEA R212, P3, R19, R0, 0x2 ;  /* 0x0000000013d47211 */ /* 0x000fe400078610ff */
[----:B------:R-:W-:Y:S01]  /*13490*/  LEA.HI.X.SX32 R211, R21, R4, 0x2, P4 ;  /* 0x0000000415d37211 */ /* 0x000fe200020f16ff */
[----:B------:R-:W4:Y:S01]  /*134a0*/  LDL.LU R250, [R1+0x2c4] ;  /* 0x0002c40001fa7983 */ /* 0x000f220000300800 */
[----:B------:R-:W-:-:S02]  /*134b0*/  LEA R222, P4, R17, R0, 0x2 ;  /* 0x0000000011de7211 */ /* 0x000fc400078810ff */
[----:B------:R-:W-:Y:S01]  /*134c0*/  LEA R214, P2, R18, R0, 0x2 ;  /* 0x0000000012d67211 */ /* 0x000fe200078410ff */
[----:B------:R-:W4:Y:S01]  /*134d0*/  LDL.LU R5, [R1+0x2c8] ;  /* 0x0002c80001057983 */ /* 0x000f220000300800 */
[----:B------:R-:W-:Y:S02]  /*134e0*/  LEA.HI.X.SX32 R213, R19, R4, 0x2, P3 ;  /* 0x0000000413d57211 */ /* 0x000fe400018f16ff */
[----:B------:R-:W-:Y:S01]  /*134f0*/  LEA R224, P3, R241, R0, 0x2 ;  /* 0x00000000f1e07211 */ /* 0x000fe200078610ff */
[----:B------:R-:W4:Y:S01]  /*13500*/  LDL.LU R246, [R1+0x2cc] ;  /* 0x0002cc0001f67983 */ /* 0x000f220000300800 */
[----:B------:R-:W-:-:S03]  /*13510*/  LEA.HI.X.SX32 R223, R17, R4, 0x2, P4 ;  /* 0x0000000411df7211 */ /* 0x000fc600020f16ff */
[----:B------:R-:W4:Y:S01]  /*13520*/  LDL.LU R17, [R1+0x2d0] ;  /* 0x0002d00001117983 */ /* 0x000f220000300800 */
[-C--:B------:R-:W-:Y:S02]  /*13530*/  LEA.HI.X.SX32 R215, R18, R4.reuse, 0x2, P2 ;  /* 0x0000000412d77211 */ /* 0x080fe400010f16ff */
[----:B------:R-:W-:Y:S01]  /*13540*/  LEA.HI.X.SX32 R225, R241, R4, 0x2, P3 ;  /* 0x00000004f1e17211 */ /* 0x000fe200018f16ff */
[----:B------:R-:W4:Y:S04]  /*13550*/  LDL.LU R18, [R1+0x2d4] ;  /* 0x0002d40001127983 */ /* 0x000f280000300800 */
[----:B------:R-:W4:Y:S01]  /*13560*/  LDL.LU R241, [R1+0x2d8] ;  /* 0x0002d80001f17983 */ /* 0x000f220000300800 */
[-C--:B------:R-:W-:Y:S02]  /*13570*/  LEA R208, P5, R20, R0.reuse, 0x2 ;  /* 0x0000000014d07211 */ /* 0x080fe400078a10ff */
[----:B------:R-:W-:Y:S01]  /*13580*/  LEA R216, P1, R12, R0, 0x2 ;  /* 0x000000000cd87211 */ /* 0x000fe200078210ff */
[----:B------:R-:W4:Y:S01]  /*13590*/  LDL.LU R19, [R1+0x2dc] ;  /* 0x0002dc0001137983 */ /* 0x000f220000300800 */
[----:B------:R-:W-:-:S02]  /*135a0*/  LEA.HI.X.SX32 R209, R20, R4, 0x2, P5 ;  /* 0x0000000414d17211 */ /* 0x000fc400028f16ff */
[----:B------:R-:W-:Y:S02]  /*135b0*/  LEA.HI.X.SX32 R217, R12, R4, 0x2, P1 ;  /* 0x000000040cd97211 */ /* 0x000fe400008f16ff */
[CC--:B------:R-:W-:Y:S01]  /*135c0*/  LEA R220, P5, R6.reuse, R0.reuse, 0x2 ;  /* 0x0000000006dc7211 */ /* 0x0c0fe200078a10ff */
[----:B------:R-:W4:Y:S01]  /*135d0*/  LDL.LU R12, [R1+0x2e0] ;  /* 0x0002e000010c7983 */ /* 0x000f220000300800 */
[C---:B------:R-:W-:Y:S02]  /*135e0*/  LEA R218, P0, R3.reuse, R0, 0x2 ;  /* 0x0000000003da7211 */ /* 0x040fe400078010ff */
[-C--:B------:R-:W-:Y:S02]  /*135f0*/  LEA.HI.X.SX32 R221, R6, R4.reuse, 0x2, P5 ;  /* 0x0000000406dd7211 */ /* 0x080fe400028f16ff */
[----:B------:R-:W-:Y:S02]  /*13600*/  LEA.HI.X.SX32 R219, R3, R4, 0x2, P0 ;  /* 0x0000000403db7211 */ /* 0x000fe400000f16ff */
[----:B------:R-:W4:Y:S01]  /*13610*/  LDL.LU R3, [R1+0x2e4] ;  /* 0x0002e40001037983 */ /* 0x000f220000300800 */
[----:B------:R-:W-:-:S02]  /*13620*/  IMAD.MOV.U32 R245, RZ, RZ, R238 ;  /* 0x000000fffff57224 */ /* 0x000fc400078e00ee */
[----:B------:R-:W-:Y:S01]  /*13630*/  IMAD.MOV.U32 R249, RZ, RZ, R247 ;  /* 0x000000fffff97224 */ /* 0x000fe200078e00f7 */
[CC--:B--2---:R-:W-:Y:S02]  /*13640*/  LEA R226, P2, R243.reuse, R0.reuse, 0x2 ;  /* 0x00000000f3e27211 */ /* 0x0c4fe400078410ff */
[C---:B---3--:R-:W-:Y:S02]  /*13650*/  LEA R228, P1, R242.reuse, R0, 0x2 ;  /* 0x00000000f2e47211 */ /* 0x048fe400078210ff */
[-C--:B------:R-:W-:Y:S02]  /*13660*/  LEA.HI.X.SX32 R227, R243, R4.reuse, 0x2, P2 ;  /* 0x00000004f3e37211 */ /* 0x080fe400010f16ff */
[----:B------:R-:W-:Y:S02]  /*13670*/  LEA.HI.X.SX32 R229, R242, R4, 0x2, P1 ;  /* 0x00000004f2e57211 */ /* 0x000fe400008f16ff */
[-C--:B----4-:R-:W-:Y:S02]  /*13680*/  LEA R230, P0, R11, R0.reuse, 0x2 ;  /* 0x000000000be67211 */ /* 0x090fe400078010ff */
[----:B------:R-:W-:-:S02]  /*13690*/  LEA R232, P5, R10, R0, 0x2 ;  /* 0x000000000ae87211 */ /* 0x000fc400078a10ff */
[-C--:B------:R-:W-:Y:S02]  /*136a0*/  LEA R234, P4, R15, R0.reuse, 0x2 ;  /* 0x000000000fea7211 */ /* 0x080fe400078810ff */
[-C--:B------:R-:W-:Y:S02]  /*136b0*/  LEA R236, P3, R240, R0.reuse, 0x2 ;  /* 0x00000000f0ec7211 */ /* 0x080fe400078610ff */
[CC--:B------:R-:W-:Y:S02]  /*136c0*/  LEA R20, P2, R252.reuse, R0.reuse, 0x2 ;  /* 0x00000000fc147211 */ /* 0x0c0fe400078410ff */
[----:B------:R-:W-:Y:S02]  /*136d0*/  LEA R6, P1, R13, R0, 0x2 ;  /* 0x000000000d067211 */ /* 0x000fe400078210ff */
[-C--:B------:R-:W-:Y:S02]  /*136e0*/  LEA.HI.X.SX32 R21, R252, R4.reuse, 0x2, P2 ;  /* 0x00000004fc157211 */ /* 0x080fe400010f16ff */
[----:B------:R-:W-:-:S02]  /*136f0*/  LEA.HI.X.SX32 R235, R15, R4, 0x2, P4 ;  /* 0x000000040feb7211 */ /* 0x000fc400020f16ff */
[-C--:B------:R-:W-:Y:S01]  /*13700*/  LEA.HI.X.SX32 R237, R240, R4.reuse, 0x2, P3 ;  /* 0x00000004f0ed7211 */ /* 0x080fe200018f16ff */
[----:B------:R-:W2:Y:S01]  /*13710*/  LDL.LU R15, [R1+0x2e8] ;  /* 0x0002e800010f7983 */ /* 0x000ea20000300800 */
[-C--:B------:R-:W-:Y:S02]  /*13720*/  LEA.HI.X.SX32 R7, R13, R4.reuse, 0x2, P1 ;  /* 0x000000040d077211 */ /* 0x080fe400008f16ff */
[----:B------:R-:W-:Y:S01]  /*13730*/  LEA.HI.X.SX32 R231, R11, R4, 0x2, P0 ;  /* 0x000000040be77211 */ /* 0x000fe200000f16ff */
[----:B------:R-:W3:Y:S01]  /*13740*/  LDL.LU R240, [R1+0x2ec] ;  /* 0x0002ec0001f07983 */ /* 0x000ee20000300800 */
[----:B------:R-:W-:Y:S01]  /*13750*/  LEA R242, P0, R14, R0, 0x2 ;  /* 0x000000000ef27211 */ /* 0x000fe200078010ff */
[----:B------:R-:W-:Y:S01]  /*13760*/  IMAD.MOV.U32 R11, RZ, RZ, R2 ;  /* 0x000000ffff0b7224 */ /* 0x000fe200078e0002 */
[----:B------:R-:W-:Y:S01]  /*13770*/  LEA.HI.X.SX32 R233, R10, R4, 0x2, P5 ;  /* 0x000000040ae97211 */ /* 0x000fe200028f16ff */
[----:B------:R-:W4:Y:S01]  /*13780*/  LDL.LU R252, [R1+0x2f0] ;  /* 0x0002f00001fc7983 */ /* 0x000f220000300800 */
[----:B------:R-:W-:Y:S01]  /*13790*/  LEA R10, P5, R2, R0, 0x2 ;  /* 0x00000000020a7211 */ /* 0x000fe200078a10ff */
[----:B------:R-:W-:-:S02]  /*137a0*/  IMAD.MOV.U32 R2, RZ, RZ, R8 ;  /* 0x000000ffff027224 */ /* 0x000fc400078e0008 */
[----:B------:R-:W-:Y:S01]  /*137b0*/  STL.64 [R1+0x218], R20 ;  /* 0x0002181401007387 */ /* 0x000fe20000100a00 */
[-C--:B------:R-:W-:Y:S01]  /*137c0*/  LEA R238, P4, R250, R0.reuse, 0x2 ;  /* 0x00000000faee7211 */ /* 0x080fe200078810ff */
[----:B------:R-:W-:Y:S02]  /*137d0*/  IMAD.MOV.U32 R8, RZ, RZ, R9 ;  /* 0x000000ffff087224 */ /* 0x000fe400078e0009 */
[----:B------:R-:W4:Y:S01]  /*137e0*/  LDL.LU R251, [R1+0x2f4] ;  /* 0x0002f40001fb7983 */ /* 0x000f220000300800 */
[----:B------:R-:W-:Y:S01]  /*137f0*/  IMAD.MOV.U32 R9, RZ, RZ, R239 ;  /* 0x000000ffff097224 */ /* 0x000fe200078e00ef */
[----:B------:R-:W-:Y:S02]  /*13800*/  LEA R22, P3, R5, R0, 0x2 ;  /* 0x0000000005167211 */ /* 0x000fe400078610ff */
[----:B------:R1:W-:Y:S01]  /*13810*/  STL.64 [R1+0x220], R6 ;  /* 0x0002200601007387 */ /* 0x0003e20000100a00 */
[-C--:B------:R-:W-:Y:S02]  /*13820*/  LEA.HI.X.SX32 R243, R14, R4.reuse, 0x2, P0 ;  /* 0x000000040ef37211 */ /* 0x080fe400000f16ff */
[----:B------:R-:W-:-:S02]  /*13830*/  LEA.HI.X.SX32 R11, R11, R4, 0x2, P5 ;  /* 0x000000040b0b7211 */ /* 0x000fc400028f16ff */
[----:B------:R-:W-:Y:S02]  /*13840*/  LEA R248, P2, R246, R0, 0x2 ;  /* 0x00000000f6f87211 */ /* 0x000fe400078410ff */
[----:B------:R-:W-:Y:S01]  /*13850*/  LEA.HI.X.SX32 R239, R250, R4, 0x2, P4 ;  /* 0x00000004faef7211 */ /* 0x000fe200020f16ff */
[----:B------:R-:W-:Y:S01]  /*13860*/  IMAD.MOV.U32 R250, RZ, RZ, R2 ;  /* 0x000000fffffa7224 */ /* 0x000fe200078e0002 */
[----:B-1----:R-:W4:Y:S01]  /*13870*/  LDL.LU R6, [R1+0x2f8] ;  /* 0x0002f80001067983 */ /* 0x002f220000300800 */
[----:B------:R-:W-:-:S03]  /*13880*/  LEA R20, P1, R17, R0, 0x2 ;  /* 0x0000000011147211 */ /* 0x000fc600078210ff */
[----:B------:R-:W4:Y:S01]  /*13890*/  LDL.LU R13, [R1+0x2fc] ;  /* 0x0002fc00010d7983 */ /* 0x000f220000300800 */
[----:B------:R-:W-:-:S03]  /*138a0*/  LEA.HI.X.SX32 R23, R5, R4, 0x2, P3 ;  /* 0x0000000405177211 */ /* 0x000fc600018f16ff */
[----:B------:R-:W4:Y:S01]  /*138b0*/  LDL.LU R244, [R1+0x300] ;  /* 0x0003000001f47983 */ /* 0x000f220000300800 */
[----:B------:R-:W-:-:S03]  /*138c0*/  IMAD.MOV.U32 R2, RZ, RZ, R9 ;  /* 0x000000ffff027224 */ /* 0x000fc600078e0009 */
[----:B------:R-:W4:Y:S01]  /*138d0*/  LDL.LU R247, [R1+0x304] ;  /* 0x0003040001f77983 */ /* 0x000f220000300800 */
[----:B------:R-:W-:-:S03]  /*138e0*/  IMAD.MOV.U32 R9, RZ, RZ, R249 ;  /* 0x000000ffff097224 */ /* 0x000fc600078e00f9 */
[----:B------:R-:W4:Y:S01]  /*138f0*/  LDL.LU R7, [R1+0x308] ;  /* 0x0003080001077983 */ /* 0x000f220000300800 */
[----:B------:R-:W-:-:S03]  /*13900*/  LEA.HI.X.SX32 R249, R246, R4, 0x2, P2 ;  /* 0x00000004f6f97211 */ /* 0x000fc600010f16ff */
[----:B------:R-:W4:Y:S01]  /*13910*/  LDL.LU R14, [R1+0x30c] ;  /* 0x00030c00010e7983 */ /* 0x000f220000300800 */
[----:B------:R-:W-:-:S03]  /*13920*/  LEA.HI.X.SX32 R21, R17, R4, 0x2, P1 ;  /* 0x0000000411157211 */ /* 0x000fc600008f16ff */
[----:B------:R1:W-:Y:S04]  /*13930*/  STL.64 [R1+0x228], R242 ;  /* 0x000228f201007387 */ /* 0x0003e80000100a00 */
[----:B------:R1:W-:Y:S04]  /*13940*/  STL.64 [R1+0x230], R10 ;  /* 0x0002300a01007387 */ /* 0x0003e80000100a00 */
[----:B------:R-:W-:Y:S01]  /*13950*/  STL.64 [R1+0x238], R238 ;  /* 0x000238ee01007387 */ /* 0x000fe20000100a00 */
[----:B-1----:R-:W-:-:S03]  /*13960*/  LEA R242, P0, R18, R0, 0x2 ;  /* 0x0000000012f27211 */ /* 0x002fc600078010ff */
[----:B------:R1:W-:Y:S01]  /*13970*/  STL.64 [R1+0x240], R22 ;  /* 0x0002401601007387 */ /* 0x0003e20000100a00 */
[C---:B------:R-:W-:Y:S02]  /*13980*/  LEA R10, P5, R241.reuse, R0, 0x2 ;  /* 0x00000000f10a7211 */ /* 0x040fe400078a10ff */
[-C--:B------:R-:W-:Y:S02]  /*13990*/  LEA.HI.X.SX32 R243, R18, R4.reuse, 0x2, P0 ;  /* 0x0000000412f37211 */ /* 0x080fe400000f16ff */
[----:B------:R-:W-:Y:S01]  /*139a0*/  LEA.HI.X.SX32 R11, R241, R4, 0x2, P5 ;  /* 0x00000004f10b7211 */ /* 0x000fe200028f16ff */
[----:B-1----:R-:W4:Y:S04]  /*139b0*/  LDL.LU.64 R22, [R1+0x1028] ;  /* 0x0010280001167983 */ /* 0x002f280000300a00 */
[----:B------:R-:W-:Y:S04]  /*139c0*/  STL.64 [R1+0x248], R248 ;  /* 0x000248f801007387 */ /* 0x000fe80000100a00 */
[----:B------:R1:W-:Y:S04]  /*139d0*/  STL.64 [R1+0x250], R20 ;  /* 0x0002501401007387 */ /* 0x0003e80000100a00 */
[----:B-1----:R-:W4:Y:S04]  /*139e0*/  LDL.LU.64 R20, [R1+0x1020] ;  /* 0x0010200001147983 */ /* 0x002f280000300a00 */
[----:B------:R-:W4:Y:S04]  /*139f0*/  LDL.LU R18, [R1+0x1018] ;  /* 0x0010180001127983 */ /* 0x000f280000300800 */
[----:B------:R-:W-:Y:S04]  /*13a00*/  STL.64 [R1+0x258], R242 ;  /* 0x000258f201007387 */ /* 0x000fe80000100a00 */
[----:B------:R1:W-:Y:S04]  /*13a10*/  STL.64 [R1+0x260], R10 ;  /* 0x0002600a01007387 */ /* 0x0003e80000100a00 */
[----:B-1----:R-:W4:Y:S01]  /*13a20*/  LDL.LU R11, [R1+0x1014] ;  /* 0x00101400010b7983 */ /* 0x002f220000300800 */
[----:B------:R-:W-:Y:S01]  /*13a30*/  LEA R238, P4, R19, R0, 0x2 ;  /* 0x0000000013ee7211 */ /* 0x000fe200078810ff */
[----:B------:R-:W-:-:S03]  /*13a40*/  IMAD.MOV.U32 R5, RZ, RZ, R8 ;  /* 0x000000ffff057224 */ /* 0x000fc600078e0008 */
[----:B------:R-:W-:Y:S02]  /*13a50*/  LEA.HI.X.SX32 R239, R19, R4, 0x2, P4 ;  /* 0x0000000413ef7211 */ /* 0x000fe400020f16ff */
[CC--:B------:R-:W-:Y:S01]  /*13a60*/  LEA R8, P3, R12.reuse, R0.reuse, 0x2 ;  /* 0x000000000c087211 */ /* 0x0c0fe200078610ff */
[----:B------:R-:W4:Y:S01]  /*13a70*/  LDL.LU R19, [R1+0x1010] ;  /* 0x0010100001137983 */ /* 0x000f220000300800 */
[----:B------:R-:W-:Y:S01]  /*13a80*/  IMAD.MOV.U32 R246, RZ, RZ, R245 ;  /* 0x000000fffff67224 */ /* 0x000fe200078e00f5 */
[C---:B------:R-:W-:Y:S01]  /*13a90*/  LEA R248, P2, R3.reuse, R0, 0x2 ;  /* 0x0000000003f87211 */ /* 0x040fe200078410ff */
[----:B------:R-:W-:Y:S01]  /*13aa0*/  IMAD.MOV.U32 R245, RZ, RZ, R16 ;  /* 0x000000fffff57224 */ /* 0x000fe200078e0010 */
[----:B------:R1:W-:Y:S02]  /*13ab0*/  STL.64 [R1+0x268], R238 ;  /* 0x000268ee01007387 */ /* 0x0003e40000100a00 */
[-C--:B------:R-:W-:Y:S01]  /*13ac0*/  LEA.HI.X.SX32 R249, R3, R4.reuse, 0x2, P2 ;  /* 0x0000000403f97211 */ /* 0x080fe200010f16ff */
[----:B-1----:R-:W-:Y:S01]  /*13ad0*/  IMAD.MOV.U32 R239, RZ, RZ, R9 ;  /* 0x000000ffffef7224 */ /* 0x002fe200078e0009 */
[----:B------:R-:W-:-:S02]  /*13ae0*/  LEA.HI.X.SX32 R9, R12, R4, 0x2, P3 ;  /* 0x000000040c097211 */ /* 0x000fc400018f16ff */
[----:B------:R-:W4:Y:S04]  /*13af0*/  LDL.LU R12, [R1+0x100c] ;  /* 0x00100c00010c7983 */ /* 0x000f280000300800 */
[----:B------:R1:W-:Y:S04]  /*13b00*/  STL.64 [R1+0x270], R8 ;  /* 0x0002700801007387 */ /* 0x0003e80000100a00 */
[----:B------:R-:W4:Y:S04]  /*13b10*/  LDL.LU R3, [R1+0x1008] ;  /* 0x0010080001037983 */ /* 0x000f280000300800 */
[----:B------:R1:W-:Y:S01]  /*13b20*/  STL.64 [R1+0x278], R248 ;  /* 0x000278f801007387 */ /* 0x0003e20000100a00 */
[----:B--2---:R-:W-:-:S02]  /*13b30*/  LEA R16, P1, R15, R0, 0x2 ;  /* 0x000000000f107211 */ /* 0x004fc400078210ff */
[----:B---3--:R-:W-:Y:S02]  /*13b40*/  LEA R242, P0, R240, R0, 0x2 ;  /* 0x00000000f0f27211 */ /* 0x008fe400078010ff */
[----:B------:R-:W-:Y:S02]  /*13b50*/  LEA.HI.X.SX32 R17, R15, R4, 0x2, P1 ;  /* 0x000000040f117211 */ /* 0x000fe400008f16ff */
[----:B----4-:R-:W-:Y:S01]  /*13b60*/  LEA R10, P5, R252, R0, 0x2 ;  /* 0x00000000fc0a7211 */ /* 0x010fe200078a10ff */
[----:B------:R-:W2:Y:S01]  /*13b70*/  LDL.LU R15, [R1+0x1004] ;  /* 0x00100400010f7983 */ /* 0x000ea20000300800 */
[----:B------:R-:W-:-:S03]  /*13b80*/  LEA.HI.X.SX32 R243, R240, R4, 0x2, P0 ;  /* 0x00000004f0f37211 */ /* 0x000fc600000f16ff */
[----:B------:R-:W-:Y:S04]  /*13b90*/  STL.64 [R1+0x280], R16 ;  /* 0x0002801001007387 */ /* 0x000fe80000100a00 */
[----:B------:R-:W3:Y:S04]  /*13ba0*/  LDL.LU R240, [R1+0x1000] ;  /* 0x0010000001f07983 */ /* 0x000ee80000300800 */
[----:B------:R-:W-:Y:S01]  /*13bb0*/  STL.64 [R1+0x288], R242 ;  /* 0x000288f201007387 */ /* 0x000fe20000100a00 */
[-C--:B------:R-:W-:Y:S02]  /*13bc0*/  LEA R238, P4, R251, R0.reuse, 0x2 ;  /* 0x00000000fbee7211 */ /* 0x080fe400078810ff */
[----:B-1----:R-:W-:-:S04]  /*13bd0*/  LEA R8, P3, R6, R0, 0x2 ;  /* 0x0000000006087211 */ /* 0x002fc800078610ff */
[----:B------:R-:W-:Y:S02]  /*13be0*/  LEA.HI.X.SX32 R9, R6, R4, 0x2, P3 ;  /* 0x0000000406097211 */ /* 0x000fe400018f16ff */
[----:B------:R-:W-:-:S04]  /*13bf0*/  LEA R248, P2, R13, R0, 0x2 ;  /* 0x000000000df87211 */ /* 0x000fc800078410ff */
[-C--:B------:R-:W-:Y:S01]  /*13c00*/  LEA.HI.X.SX32 R249, R13, R4.reuse, 0x2, P2 ;  /* 0x000000040df97211 */ /* 0x080fe200010f16ff */
[----:B------:R-:W-:Y:S01]  /*13c10*/  IMAD.MOV.U32 R241, RZ, RZ, R11 ;  /* 0x000000fffff17224 */ /* 0x000fe200078e000b */
[----:B------:R-:W-:-:S05]  /*13c20*/  LEA.HI.X.SX32 R11, R252, R4, 0x2, P5 ;  /* 0x00000004fc0b7211 */ /* 0x000fca00028f16ff */
[----:B------:R1:W-:Y:S04]  /*13c30*/  STL.64 [R1+0x290], R10 ;  /* 0x0002900a01007387 */ /* 0x0003e80000100a00 */
[----:B-1----:R-:W4:Y:S01]  /*13c40*/  LDL.LU R10, [R1+0xffc] ;  /* 0x000ffc00010a7983 */ /* 0x002f220000300800 */
[----:B------:R-:W-:Y:S01]  /*13c50*/  IMAD.MOV.U32 R11, RZ, RZ, R239 ;  /* 0x000000ffff0b7224 */ /* 0x000fe200078e00ef */
[----:B------:R-:W-:-:S05]  /*13c60*/  LEA.HI.X.SX32 R239, R251, R4, 0x2, P4 ;  /* 0x00000004fbef7211 */ /* 0x000fca00020f16ff */
[----:B------:R-:W-:Y:S04]  /*13c70*/  STL.64 [R1+0x298], R238 ;  /* 0x000298ee01007387 */ /* 0x000fe80000100a00 */
[----:B------:R-:W3:Y:S04]  /*13c80*/  LDL.LU R6, [R1+0x33c] ;  /* 0x00033c0001067983 */ /* 0x000ee80000300800 */
[----:B------:R1:W-:Y:S04]  /*13c90*/  STL.64 [R1+0x2a0], R8 ;  /* 0x0002a00801007387 */ /* 0x0003e80000100a00 */
[----:B------:R-:W3:Y:S01]  /*13ca0*/  LDL.LU R13, [R1+0x344] ;  /* 0x00034400010d7983 */ /* 0x000ee20000300800 */
[----:B------:R-:W-:-:S02]  /*13cb0*/  LEA R16, P1, R244, R0, 0x2 ;  /* 0x00000000f4107211 */ /* 0x000fc400078210ff */
[C---:B------:R-:W-:Y:S02]  /*13cc0*/  LEA R242, P0, R247.reuse, R0, 0x2 ;  /* 0x00000000f7f27211 */ /* 0x040fe400078010ff */
[----:B------:R-:W-:Y:S02]  /*13cd0*/  LEA.HI.X.SX32 R17, R244, R4, 0x2, P1 ;  /* 0x00000004f4117211 */ /* 0x000fe400008f16ff */
[----:B-1----:R-:W-:Y:S01]  /*13ce0*/  LEA R8, P3, R2, R0, 0x2 ;  /* 0x0000000002087211 */ /* 0x002fe200078610ff */
[----:B------:R-:W-:Y:S02]  /*13cf0*/  IMAD.MOV.U32 R9, RZ, RZ, R2 ;  /* 0x000000ffff097224 */ /* 0x000fe400078e0002 */
[----:B------:R-:W3:Y:S01]  /*13d00*/  LDL.LU R2, [R1+0x34c] ;  /* 0x00034c0001027983 */ /* 0x000ee20000300800 */
[----:B------:R-:W-:-:S03]  /*13d10*/  LEA.HI.X.SX32 R243, R247, R4, 0x2, P0 ;  /* 0x00000004f7f37211 */ /* 0x000fc600000f16ff */
[----:B------:R1:W-:Y:S01]  /*13d20*/  STL.64 [R1+0x2a8], R248 ;  /* 0x0002a8f801007387 */ /* 0x0003e20000100a00 */
[----:B------:R-:W-:-:S03]  /*13d30*/  IMAD.MOV.U32 R251, RZ, RZ, R245 ;  /* 0x000000fffffb7224 */ /* 0x000fc600078e00f5 */
[----:B------:R1:W-:Y:S01]  /*13d40*/  STL.64 [R1+0x2b0], R16 ;  /* 0x0002b01001007387 */ /* 0x0003e20000100a00 */
[-C--:B------:R-:W-:Y:S01]  /*13d50*/  LEA R244, P0, R11, R0.reuse, 0x2 ;  /* 0x000000000bf47211 */ /* 0x080fe200078010ff */
[----:B------:R-:W-:Y:S02]  /*13d60*/  IMAD.MOV.U32 R245, RZ, RZ, R11 ;  /* 0x000000fffff57224 */ /* 0x000fe400078e000b */
[----:B------:R-:W-:Y:S02]  /*13d70*/  IMAD.MOV.U32 R239, RZ, RZ, R250 ;  /* 0x000000ffffef7224 */ /* 0x000fe400078e00fa */
[----:B-1----:R-:W-:Y:S01]  /*13d80*/  IMAD.MOV.U32 R249, RZ, RZ, R241 ;  /* 0x000000fffff97224 */ /* 0x002fe200078e00f1 */
[----:B------:R-:W3:Y:S04]  /*13d90*/  LDL.LU R17, [R1+0x354] ;  /* 0x0003540001117983 */ /* 0x000ee80000300800 */
[----:B------:R-:W3:Y:S04]  /*13da0*/  LDL.LU R16, [R1+0x35c] ;  /* 0x00035c0001107983 */ /* 0x000ee80000300800 */
[----:B------:R-:W3:Y:S01]  /*13db0*/  LDL.LU R241, [R1+0x364] ;  /* 0x0003640001f17983 */ /* 0x000ee20000300800 */
[----:B------:R-:W-:-:S03]  /*13dc0*/  LEA R238, P4, R14, R0, 0x2 ;  /* 0x000000000eee7211 */ /* 0x000fc600078810ff */
[----:B------:R-:W3:Y:S04]  /*13dd0*/  LDL.LU R247, [R1+0x36c] ;  /* 0x00036c0001f77983 */ /* 0x000ee80000300800 */
[----:B------:R1:W-:Y:S01]  /*13de0*/  STL.64 [R1+0x2b8], R242 ;  /* 0x0002b8f201007387 */ /* 0x0003e20000100a00 */
[----:B------:R-:W-:-:S03]  /*13df0*/  LEA R250, P2, R5, R0, 0x2 ;  /* 0x0000000005fa7211 */ /* 0x000fc600078410ff */
[----:B-1----:R-:W3:Y:S04]  /*13e00*/  LDL.LU R243, [R1+0x374] ;  /* 0x0003740001f37983 */ /* 0x002ee80000300800 */
[----:B------:R-:W3:Y:S01]  /*13e10*/  LDL.LU R242, [R1+0x37c] ;  /* 0x00037c0001f27983 */ /* 0x000ee20000300800 */
[----:B------:R-:W-:Y:S02]  /*13e20*/  LEA.HI.X.SX32 R9, R9, R4, 0x2, P3 ;  /* 0x0000000409097211 */ /* 0x000fe400018f16ff */
[----:B------:R-:W-:Y:S02]  /*13e30*/  LEA R248, P1, R246, R0, 0x2 ;  /* 0x00000000f6f87211 */ /* 0x000fe400078210ff */
[----:B------:R-:W-:Y:S01]  /*13e40*/  LEA.HI.X.SX32 R245, R245, R4, 0x2, P0 ;  /* 0x00000004f5f57211 */ /* 0x000fe200000f16ff */
[----:B----4-:R-:W-:Y:S01]  /*13e50*/  IMAD.MOV.U32 R252, RZ, RZ, R10 ;  /* 0x000000fffffc7224 */ /* 0x010fe200078e000a */
[----:B------:R-:W-:-:S04]  /*13e60*/  LEA R10, P5, R7, R0, 0x2 ;  /* 0x00000000070a7211 */ /* 0x000fc800078a10ff */
[----:B------:R-:W-:Y:S02]  /*13e70*/  LEA.HI.X.SX32 R11, R7, R4, 0x2, P5 ;  /* 0x00000004070b7211 */ /* 0x000fe400028f16ff */
[----:B------:R-:W4:Y:S04]  /*13e80*/  LDL.LU R7, [R1+0x384] ;  /* 0x0003840001077983 */ /* 0x000f280000300800 */
[----:B------:R1:W-:Y:S02]  /*13e90*/  STL.64 [R1+0x2c0], R10 ;  /* 0x0002c00a01007387 */ /* 0x0003e40000100a00 */
[----:B-1----:R-:W-:Y:S01]  /*13ea0*/  LEA R10, P5, R239, R0, 0x2 ;  /* 0x00000000ef0a7211 */ /* 0x002fe200078a10ff */
[----:B------:R-:W-:Y:S01]  /*13eb0*/  IMAD.MOV.U32 R11, RZ, RZ, R239 ;  /* 0x000000ffff0b7224 */ /* 0x000fe200078e00ef */
[----:B------:R-:W-:-:S02]  /*13ec0*/  LEA.HI.X.SX32 R239, R14, R4, 0x2, P4 ;  /* 0x000000040eef7211 */ /* 0x000fc400020f16ff */
[----:B------:R-:W4:Y:S04]  /*13ed0*/  LDL.LU R14, [R1+0x394] ;  /* 0x00039400010e7983 */ /* 0x000f280000300800 */
[----:B------:R1:W-:Y:S04]  /*13ee0*/  STL.64 [R1+0x2c8], R238 ;  /* 0x0002c8ee01007387 */ /* 0x0003e80000100a00 */
[----:B------:R2:W-:Y:S01]  /*13ef0*/  STL.64 [R1+0x2d0], R8 ;  /* 0x0002d00801007387 */ /* 0x0005e20000100a00 */
[----:B-1----:R-:W-:Y:S01]  /*13f00*/  LEA R238, P4, R251, R0, 0x2 ;  /* 0x00000000fbee7211 */ /* 0x002fe200078810ff */
[----:B------:R-:W-:Y:S01]  /*13f10*/  IMAD.MOV.U32 R239, RZ, RZ, R251 ;  /* 0x000000ffffef7224 */ /* 0x000fe200078e00fb */
[----:B------:R-:W-:Y:S01]  /*13f20*/  LEA.HI.X.SX32 R251, R5, R4, 0x2, P2 ;  /* 0x0000000405fb7211 */ /* 0x000fe200010f16ff */
[----:B--2---:R-:W-:-:S02]  /*13f30*/  IMAD.MOV.U32 R5, RZ, RZ, R15 ;  /* 0x000000ffff057224 */ /* 0x004fc400078e000f */
[----:B------:R-:W2:Y:S01]  /*13f40*/  LDL.LU R15, [R1+0x39c] ;  /* 0x00039c00010f7983 */ /* 0x000ea20000300800 */
[----:B------:R-:W-:-:S03]  /*13f50*/  LEA R8, P3, R252, R0, 0x2 ;  /* 0x00000000fc087211 */ /* 0x000fc600078610ff */
[----:B------:R1:W-:Y:S01]  /*13f60*/  STL.64 [R1+0x2d8], R250 ;  /* 0x0002d8fa01007387 */ /* 0x0003e20000100a00 */
[----:B------:R-:W-:Y:S02]  /*13f70*/  IMAD.MOV.U32 R9, RZ, RZ, R252 ;  /* 0x000000ffff097224 */ /* 0x000fe400078e00fc */
[----:B---3--:R-:W-:Y:S02]  /*13f80*/  IMAD.MOV.U32 R252, RZ, RZ, R240 ;  /* 0x000000fffffc7224 */ /* 0x008fe400078e00f0 */
[----:B------:R-:W3:Y:S01]  /*13f90*/  LDL.LU R240, [R1+0x3a4] ;  /* 0x0003a40001f07983 */ /* 0x000ee20000300800 */
[----:B------:R-:W-:Y:S02]  /*13fa0*/  LEA.HI.X.SX32 R11, R11, R4, 0x2, P5 ;  /* 0x000000040b0b7211 */ /* 0x000fe400028f16ff */
[----:B-1----:R-:W-:Y:S01]  /*13fb0*/  LEA R250, P2, R249, R0, 0x2 ;  /* 0x00000000f9fa7211 */ /* 0x002fe200078410ff */
[----:B------:R-:W-:Y:S01]  /*13fc0*/  IMAD.MOV.U32 R251, RZ, RZ, R249 ;  /* 0x000000fffffb7224 */ /* 0x000fe200078e00f9 */
[----:B------:R-:W-:-:S02]  /*13fd0*/  LEA.HI.X.SX32 R249, R246, R4, 0x2, P1 ;  /* 0x00000004f6f97211 */ /* 0x000fc400008f16ff */
[----:B------:R-:W3:Y:S01]  /*13fe0*/  LDL.LU R246, [R1+0x3ac] ;  /* 0x0003ac0001f67983 */ /* 0x000ee20000300800 */
[----:B------:R-:W-:-:S03]  /*13ff0*/  LEA.HI.X.SX32 R239, R239, R4, 0x2, P4 ;  /* 0x00000004efef7211 */ /* 0x000fc600020f16ff */
[----:B------:R1:W-:Y:S01]  /*14000*/  STL.64 [R1+0x2e0], R248 ;  /* 0x0002e0f801007387 */ /* 0x0003e20000100a00 */
[-C--:B------:R-:W-:Y:S02]  /*14010*/  LEA.HI.X.SX32 R9, R9, R4.reuse, 0x2, P3 ;  /* 0x0000000409097211 */ /* 0x080fe400018f16ff */
[----:B------:R-:W-:Y:S01]  /*14020*/  LEA.HI.X.SX32 R251, R251, R4, 0x2, P2 ;  /* 0x00000004fbfb7211 */ /* 0x000fe200010f16ff */
[----:B------:R1:W-:Y:S04]  /*14030*/  STL.64 [R1+0x2e8], R244 ;  /* 0x0002e8f401007387 */ /* 0x0003e80000100a00 */
[----:B------:R1:W-:Y:S02]  /*14040*/  STL.64 [R1+0x2f0], R10 ;  /* 0x0002f00a01007387 */ /* 0x0003e40000100a00 */
[----:B-1----:R-:W-:-:S02]  /*14050*/  LEA R248, P1, R6, R0, 0x2 ;  /* 0x0000000006f87211 */ /* 0x002fc400078210ff */
[----:B------:R1:W-:Y:S02]  /*14060*/  STL.64 [R1+0x2f8], R238 ;  /* 0x0002f8ee01007387 */ /* 0x0003e40000100a00 */
[----:B------:R-:W-:Y:S02]  /*14070*/  LEA.HI.X.SX32 R249, R6, R4, 0x2, P1 ;  /* 0x0000000406f97211 */ /* 0x000fe400008f16ff */
[----:B------:R1:W-:Y:S01]  /*14080*/  STL.64 [R1+0x300], R8 ;  /* 0x0003000801007387 */ /* 0x0003e20000100a00 */
[----:B------:R-:W-:-:S03]  /*14090*/  LEA R244, P0, R13, R0, 0x2 ;  /* 0x000000000df47211 */ /* 0x000fc600078010ff */
[----:B------:R1:W-:Y:S01]  /*140a0*/  STL.64 [R1+0x308], R250 ;  /* 0x000308fa01007387 */ /* 0x0003e20000100a00 */
[----:B------:R-:W-:-:S03]  /*140b0*/  LEA.HI.X.SX32 R245, R13, R4, 0x2, P0 ;  /* 0x000000040df57211 */ /* 0x000fc600000f16ff */
[----:B------:R-:W3:Y:S04]  /*140c0*/  LDL.LU R6, [R1+0xff8] ;  /* 0x000ff80001067983 */ /* 0x000ee80000300800 */
[----:B------:R1:W-:Y:S04]  /*140d0*/  STL.64 [R1+0x310], R248 ;  /* 0x000310f801007387 */ /* 0x0003e80000100a00 */
[----:B------:R-:W3:Y:S01]  /*140e0*/  LDL.LU R13, [R1+0xff4] ;  /* 0x000ff400010d7983 */ /* 0x000ee20000300800 */
[-C--:B------:R-:W-:Y:S02]  /*140f0*/  LEA R10, P5, R2, R0.reuse, 0x2 ;  /* 0x00000000020a7211 */ /* 0x080fe400078a10ff */
[----:B-1----:R-:W-:-:S02]  /*14100*/  LEA R238, P4, R17, R0, 0x2 ;  /* 0x0000000011ee7211 */ /* 0x002fc400078810ff */
[----:B------:R-:W-:Y:S02]  /*14110*/  LEA R8, P3, R16, R0, 0x2 ;  /* 0x0000000010087211 */ /* 0x000fe400078610ff */
[----:B------:R-:W-:Y:S01]  /*14120*/  LEA.HI.X.SX32 R11, R2, R4, 0x2, P5 ;  /* 0x00000004020b7211 */ /* 0x000fe200028f16ff */
[----:B------:R1:W-:Y:S01]  /*14130*/  STL.64 [R1+0x318], R244 ;  /* 0x000318f401007387 */ /* 0x0003e20000100a00 */
[----:B------:R-:W-:Y:S02]  /*14140*/  LEA R250, P2, R241, R0, 0x2 ;  /* 0x00000000f1fa7211 */ /* 0x000fe400078410ff */
[----:B------:R-:W-:Y:S01]  /*14150*/  LEA.HI.X.SX32 R239, R17, R4, 0x2, P4 ;  /* 0x0000000411ef7211 */ /* 0x000fe200020f16ff */
[----:B------:R-:W3:Y:S01]  /*14160*/  LDL.LU R2, [R1+0xff0] ;  /* 0x000ff00001027983 */ /* 0x000ee20000300800 */
[----:B------:R-:W-:Y:S02]  /*14170*/  LEA R248, P1, R247, R0, 0x2 ;  /* 0x00000000f7f87211 */ /* 0x000fe400078210ff */
[-C--:B------:R-:W-:Y:S01]  /*14180*/  LEA.HI.X.SX32 R9, R16, R4.reuse, 0x2, P3 ;  /* 0x0000000410097211 */ /* 0x080fe200018f16ff */
[----:B------:R1:W-:Y:S01]  /*14190*/  STL.64 [R1+0x320], R10 ;  /* 0x0003200a01007387 */ /* 0x0003e20000100a00 */
[----:B------:R-:W-:-:S02]  /*141a0*/  LEA.HI.X.SX32 R251, R241, R4, 0x2, P2 ;  /* 0x00000004f1fb7211 */ /* 0x000fc400010f16ff */
[----:B-1----:R-:W-:Y:S01]  /*141b0*/  LEA R244, P0, R243, R0, 0x2 ;  /* 0x00000000f3f47211 */ /* 0x002fe200078010ff */
[----:B------:R-:W3:Y:S01]  /*141c0*/  LDL.LU R17, [R1+0xfec] ;  /* 0x000fec0001117983 */ /* 0x000ee20000300800 */
[----:B------:R-:W-:-:S03]  /*141d0*/  LEA.HI.X.SX32 R249, R247, R4, 0x2, P1 ;  /* 0x00000004f7f97211 */ /* 0x000fc600008f16ff */
[----:B------:R4:W-:Y:S01]  /*141e0*/  STL.64 [R1+0x328], R238 ;  /* 0x000328ee01007387 */ /* 0x0009e20000100a00 */
[----:B------:R-:W-:Y:S02]  /*141f0*/  LEA.HI.X.SX32 R245, R243, R4, 0x2, P0 ;  /* 0x00000004f3f57211 */ /* 0x000fe400000f16ff */
[C---:B------:R-:W-:Y:S01]  /*14200*/  LEA R10, P5, R242.reuse, R0, 0x2 ;  /* 0x00000000f20a7211 */ /* 0x040fe200078a10ff */
[----:B------:R-:W3:Y:S04]  /*14210*/  LDL.LU R16, [R1+0xfe8] ;  /* 0x000fe80001107983 */ /* 0x000ee80000300800 */
[----:B------:R-:W-:Y:S01]  /*14220*/  STL.64 [R1+0x330], R8 ;  /* 0x0003300801007387 */ /* 0x000fe20000100a00 */
[----:B------:R-:W-:-:S03]  /*14230*/  LEA.HI.X.SX32 R11, R242, R4, 0x2, P5 ;  /* 0x00000004f20b7211 */ /* 0x000fc600028f16ff */
[----:B------:R-:W3:Y:S04]  /*14240*/  LDL.LU R241, [R1+0xfe4] ;  /* 0x000fe40001f17983 */ /* 0x000ee80000300800 */
[----:B------:R1:W-:Y:S04]  /*14250*/  STL.64 [R1+0x338], R250 ;  /* 0x000338fa01007387 */ /* 0x0003e80000100a00 */
[----:B------:R-:W3:Y:S04]  /*14260*/  LDL.LU R247, [R1+0xfe0] ;  /* 0x000fe00001f77983 */ /* 0x000ee80000300800 */
[----:B------:R2:W-:Y:S04]  /*14270*/  STL.64 [R1+0x340], R248 ;  /* 0x000340f801007387 */ /* 0x0005e80000100a00 */
[----:B------:R-:W3:Y:S04]  /*14280*/  LDL.LU R243, [R1+0xfdc] ;  /* 0x000fdc0001f37983 */ /* 0x000ee80000300800 */
[----:B------:R3:W-:Y:S04]  /*14290*/  STL.64 [R1+0x348], R244 ;  /* 0x000348f401007387 */ /* 0x0007e80000100a00 */
[----:B------:R-:W3:Y:S04]  /*142a0*/  LDL.LU R242, [R1+0xfd8] ;  /* 0x000fd80001f27983 */ /* 0x000ee80000300800 */
[----:B------:R-:W-:Y:S01]  /*142b0*/  STL.64 [R1+0x350], R10 ;  /* 0x0003500a01007387 */ /* 0x000fe20000100a00 */
[----:B----4-:R-:W-:-:S04]  /*142c0*/  LEA R238, P4, R7, R0, 0x2 ;  /* 0x0000000007ee7211 */ /* 0x010fc800078810ff */
[----:B------:R-:W-:-:S05]  /*142d0*/  LEA.HI.X.SX32 R239, R7, R4, 0x2, P4 ;  /* 0x0000000407ef7211 */ /* 0x000fca00020f16ff */
[----:B------:R-:W-:Y:S01]  /*142e0*/  STL.64 [R1+0x358], R238 ;  /* 0x000358ee01007387 */ /* 0x000fe20000100a00 */
[----:B-1----:R-:W-:-:S04]  /*142f0*/  LEA R250, P2, R14, R0, 0x2 ;  /* 0x000000000efa7211 */ /* 0x002fc800078410ff */
[----:B------:R-:W-:Y:S02]  /*14300*/  LEA.HI.X.SX32 R251, R14, R4, 0x2, P2 ;  /* 0x000000040efb7211 */ /* 0x000fe400010f16ff */
[----:B--2---:R-:W-:-:S04]  /*14310*/  LEA R248, P1, R15, R0, 0x2 ;  /* 0x000000000ff87211 */ /* 0x004fc800078210ff */
[----:B------:R-:W-:Y:S02]  /*14320*/  LEA.HI.X.SX32 R249, R15, R4, 0x2, P1 ;  /* 0x000000040ff97211 */ /* 0x000fe400008f16ff */
[----:B---3--:R-:W-:-:S04]  /*14330*/  LEA R244, P0, R240, R0, 0x2 ;  /* 0x00000000f0f47211 */ /* 0x008fc800078010ff */
[----:B------:R-:W-:Y:S02]  /*14340*/  LEA.HI.X.SX32 R245, R240, R4, 0x2, P0 ;  /* 0x00000004f0f57211 */ /* 0x000fe400000f16ff */
[----:B------:R-:W-:-:S04]  /*14350*/  LEA R8, P3, R13, R0, 0x2 ;  /* 0x000000000d087211 */ /* 0x000fc800078610ff */
[----:B------:R-:W-:-:S05]  /*14360*/  LEA.HI.X.SX32 R9, R13, R4, 0x2, P3 ;  /* 0x000000040d097211 */ /* 0x000fca00018f16ff */
[----:B------:R1:W-:Y:S04]  /*14370*/  STL.64 [R1+0x360], R8 ;  /* 0x0003600801007387 */ /* 0x0003e80000100a00 */
[----:B-1----:R-:W2:Y:S04]  /*14380*/  LDL.LU.64 R8, [R1+0xfd0] ;  /* 0x000fd00001087983 */ /* 0x002ea80000300a00 */
[----:B------:R-:W3:Y:S04]  /*14390*/  LDL.LU R14, [R1+0xfcc] ;  /* 0x000fcc00010e7983 */ /* 0x000ee80000300800 */
[----:B------:R-:W-:Y:S04]  /*143a0*/  STL.64 [R1+0x368], R250 ;  /* 0x000368fa01007387 */ /* 0x000fe80000100a00 */
[----:B------:R-:W4:Y:S04]  /*143b0*/  LDL.LU R15, [R1+0xfc8] ;  /* 0x000fc800010f7983 */ /* 0x000f280000300800 */
[----:B------:R1:W-:Y:S04]  /*143c0*/  STL.64 [R1+0x370], R248 ;  /* 0x000370f801007387 */ /* 0x0003e80000100a00 */
[----:B------:R-:W4:Y:S01]  /*143d0*/  LDL.LU R240, [R1+0xfc4] ;  /* 0x000fc40001f07983 */ /* 0x000f220000300800 */
[-C--:B------:R-:W-:Y:S01]  /*143e0*/  LEA R10, P5, R246, R0.reuse, 0x2 ;  /* 0x00000000f60a7211 */ /* 0x080fe200078a10ff */
[----:B------:R-:W-:Y:S01]  /*143f0*/  IMAD.MOV.U32 R7, RZ, RZ, R12 ;  /* 0x000000ffff077224 */ /* 0x000fe200078e000c */
[----:B------:R-:W-:-:S02]  /*14400*/  LEA R238, P4, R247, R0, 0x2 ;  /* 0x00000000f7ee7211 */ /* 0x000fc400078810ff */
[-C--:B------:R-:W-:Y:S02]  /*14410*/  LEA.HI.X.SX32 R11, R246, R4.reuse, 0x2, P5 ;  /* 0x00000004f60b7211 */ /* 0x080fe400028f16ff */
[----:B------:R-:W-:Y:S01]  /*14420*/  LEA.HI.X.SX32 R239, R247, R4, 0x2, P4 ;  /* 0x00000004f7ef7211 */ /* 0x000fe200020f16ff */
[----:B------:R1:W-:Y:S04]  /*14430*/  STL.64 [R1+0x378], R244 ;  /* 0x000378f401007387 */ /* 0x0003e80000100a00 */
[----:B------:R3:W-:Y:S04]  /*14440*/  STL.64 [R1+0x380], R10 ;  /* 0x0003800a01007387 */ /* 0x0007e80000100a00 */
[----:B------:R-:W4:Y:S01]  /*14450*/  LDL.LU R247, [R1+0xfc0] ;  /* 0x000fc00001f77983 */ /* 0x000f220000300800 */
[----:B-1----:R-:W-:-:S03]  /*14460*/  LEA R248, P1, R242, R0, 0x2 ;  /* 0x00000000f2f87211 */ /* 0x002fc600078210ff */
[----:B------:R4:W-:Y:S01]  /*14470*/  STL.64 [R1+0x388], R238 ;  /* 0x000388ee01007387 */ /* 0x0009e20000100a00 */
[C---:B------:R-:W-:Y:S02]  /*14480*/  LEA R244, P0, R243.reuse, R0, 0x2 ;  /* 0x00000000f3f47211 */ /* 0x040fe400078010ff */
[-C--:B------:R-:W-:Y:S02]  /*14490*/  LEA.HI.X.SX32 R249, R242, R4.reuse, 0x2, P1 ;  /* 0x00000004f2f97211 */ /* 0x080fe400008f16ff */
[----:B------:R-:W-:Y:S02]  /*144a0*/  LEA.HI.X.SX32 R245, R243, R4, 0x2, P0 ;  /* 0x00000004f3f57211 */ /* 0x000fe400000f16ff */
[CC--:B--2---:R-:W-:Y:S02]  /*144b0*/  LEA R12, P3, R8.reuse, R0.reuse, 0x2 ;  /* 0x00000000080c7211 */ /* 0x0c4fe400078610ff */
[----:B------:R-:W-:Y:S02]  /*144c0*/  LEA R250, P2, R9, R0, 0x2 ;  /* 0x0000000009fa7211 */ /* 0x000fe400078410ff */
[----:B------:R-:W-:-:S02]  /*144d0*/  LEA.HI.X.SX32 R13, R8, R4, 0x2, P3 ;  /* 0x00000004080d7211 */ /* 0x000fc400018f16ff */
[----:B------:R-:W-:Y:S01]  /*144e0*/  LEA.HI.X.SX32 R251, R9, R4, 0x2, P2 ;  /* 0x0000000409fb7211 */ /* 0x000fe200010f16ff */
[----:B------:R-:W2:Y:S01]  /*144f0*/  LDL.LU R8, [R1+0xfbc] ;  /* 0x000fbc0001087983 */ /* 0x000ea20000300800 */
[----:B---3--:R-:W-:-:S03]  /*14500*/  LEA R10, P5, R14, R0, 0x2 ;  /* 0x000000000e0a7211 */ /* 0x008fc600078a10ff */
[----:B------:R1:W-:Y:S01]  /*14510*/  STL.64 [R1+0x390], R12 ;  /* 0x0003900c01007387 */ /* 0x0003e20000100a00 */
[----:B----4-:R-:W-:-:S03]  /*14520*/  LEA R238, P4, R15, R0, 0x2 ;  /* 0x000000000fee7211 */ /* 0x010fc600078810ff */
[----:B------:R-:W2:Y:S01]  /*14530*/  LDL.LU R9, [R1+0xfb8] ;  /* 0x000fb80001097983 */ /* 0x000ea20000300800 */
[----:B------:R-:W-:-:S03]  /*14540*/  LEA.HI.X.SX32 R11, R14, R4, 0x2, P5 ;  /* 0x000000040e0b7211 */ /* 0x000fc600028f16ff */
[----:B------:R3:W-:Y:S01]  /*14550*/  STL.64 [R1+0x398], R250 ;  /* 0x000398fa01007387 */ /* 0x0007e20000100a00 */
[----:B------:R-:W-:Y:S02]  /*14560*/  LEA.HI.X.SX32 R239, R15, R4, 0x2, P4 ;  /* 0x000000040fef7211 */ /* 0x000fe400020f16ff */
[C---:B-1----:R-:W-:Y:S01]  /*14570*/  LEA R12, P3, R240.reuse, R0, 0x2 ;  /* 0x00000000f00c7211 */ /* 0x042fe200078610ff */
[----:B------:R-:W4:Y:S04]  /*14580*/  LDL.LU R242, [R1+0xfb4] ;  /* 0x000fb40001f27983 */ /* 0x000f280000300800 */
[----:B------:R1:W-:Y:S01]  /*14590*/  STL.64 [R1+0x3a0], R248 ;  /* 0x0003a0f801007387 */ /* 0x0003e20000100a00 */
[----:B------:R-:W-:Y:S02]  /*145a0*/  LEA.HI.X.SX32 R13, R240, R4, 0x2, P3 ;  /* 0x00000004f00d7211 */ /* 0x000fe400018f16ff */
[C---:B---3--:R-:W-:Y:S01]  /*145b0*/  LEA R250, P2, R241.reuse, R0, 0x2 ;  /* 0x00000000f1fa7211 */ /* 0x048fe200078410ff */
[----:B------:R-:W4:Y:S04]  /*145c0*/  LDL.LU R243, [R1+0xfb0] ;  /* 0x000fb00001f37983 */ /* 0x000f280000300800 */
[----:B------:R3:W-:Y:S01]  /*145d0*/  STL.64 [R1+0x3a8], R244 ;  /* 0x0003a8f401007387 */ /* 0x0007e20000100a00 */
[----:B------:R-:W-:-:S02]  /*145e0*/  LEA.HI.X.SX32 R251, R241, R4, 0x2, P2 ;  /* 0x00000004f1fb7211 */ /* 0x000fc400010f16ff */
[C---:B-1----:R-:W-:Y:S01]  /*145f0*/  LEA R248, P1, R16.reuse, R0, 0x2 ;  /* 0x0000000010f87211 */ /* 0x042fe200078210ff */
[----:B------:R-:W2:Y:S04]  /*14600*/  LDL.LU R14, [R1+0xfac] ;  /* 0x000fac00010e7983 */ /* 0x000ea80000300800 */
[----:B------:R1:W-:Y:S01]  /*14610*/  STL.64 [R1+0x3b0], R10 ;  /* 0x0003b00a01007387 */ /* 0x0003e20000100a00 */
[----:B------:R-:W-:-:S03]  /*14620*/  LEA.HI.X.SX32 R249, R16, R4, 0x2, P1 ;  /* 0x0000000410f97211 */ /* 0x000fc600008f16ff */
[----:B------:R-:W2:Y:S04]  /*14630*/  LDL.LU R15, [R1+0xfa8] ;  /* 0x000fa800010f7983 */ /* 0x000ea80000300800 */
[----:B------:R1:W-:Y:S04]  /*14640*/  STL.64 [R1+0x3b8], R238 ;  /* 0x0003b8ee01007387 */ /* 0x0003e80000100a00 */
[----:B------:R-:W4:Y:S04]  /*14650*/  LDL.LU R240, [R1+0xfa4] ;  /* 0x000fa40001f07983 */ /* 0x000f280000300800 */
[----:B------:R-:W-:Y:S04]  /*14660*/  STL.64 [R1+0x3c0], R12 ;  /* 0x0003c00c01007387 */ /* 0x000fe80000100a00 */
[----:B------:R-:W4:Y:S04]  /*14670*/  LDL.LU R241, [R1+0xfa0] ;  /* 0x000fa00001f17983 */ /* 0x000f280000300800 */
[----:B------:R-:W-:Y:S01]  /*14680*/  STL.64 [R1+0x3c8], R250 ;  /* 0x0003c8fa01007387 */ /* 0x000fe20000100a00 */
[----:B---3--:R-:W-:-:S03]  /*14690*/  LEA R244, P0, R17, R0, 0x2 ;  /* 0x0000000011f47211 */ /* 0x008fc600078010ff */
[----:B------:R-:W3:Y:S01]  /*146a0*/  LDL.LU R16, [R1+0xf9c] ;  /* 0x000f9c0001107983 */ /* 0x000ee20000300800 */
[----:B-1----:R-:W-:-:S03]  /*146b0*/  LEA R10, P5, R252, R0, 0x2 ;  /* 0x00000000fc0a7211 */ /* 0x002fc600078a10ff */
[----:B------:R1:W-:Y:S01]  /*146c0*/  STL.64 [R1+0x3d0], R248 ;  /* 0x0003d0f801007387 */ /* 0x0003e20000100a00 */
[----:B------:R-:W-:Y:S02]  /*146d0*/  LEA R238, P4, R5, R0, 0x2 ;  /* 0x0000000005ee7211 */ /* 0x000fe400078810ff */
[-C--:B------:R-:W-:Y:S02]  /*146e0*/  LEA.HI.X.SX32 R245, R17, R4.reuse, 0x2, P0 ;  /* 0x0000000411f57211 */ /* 0x080fe400000f16ff */
[----:B------:R-:W-:Y:S01]  /*146f0*/  LEA.HI.X.SX32 R11, R252, R4, 0x2, P5 ;  /* 0x00000004fc0b7211 */ /* 0x000fe200028f16ff */
[----:B------:R-:W3:Y:S01]  /*14700*/  LDL.LU R17, [R1+0xf98] ;  /* 0x000f980001117983 */ /* 0x000ee20000300800 */
[----:B-1----:R-:W-:-:S04]  /*14710*/  LEA R248, P1, R3, R0, 0x2 ;  /* 0x0000000003f87211 */ /* 0x002fc800078210ff */
[----:B------:R-:W-:Y:S02]  /*14720*/  LEA.HI.X.SX32 R249, R3, R4, 0x2, P1 ;  /* 0x0000000403f97211 */ /* 0x000fe400008f16ff */
[----:B------:R-:W1:Y:S01]  /*14730*/  S2R R3, SR_TID.X ;  /* 0x0000000000037919 */ /* 0x000e620000002100 */
[----:B------:R-:W-:Y:S02]  /*14740*/  LEA R12, P3, R2, R0, 0x2 ;  /* 0x00000000020c7211 */ /* 0x000fe400078610ff */
[----:B------:R-:W-:Y:S01]  /*14750*/  LEA.HI.X.SX32 R239, R5, R4, 0x2, P4 ;  /* 0x0000000405ef7211 */ /* 0x000fe200020f16ff */
[----:B------:R1:W-:Y:S01]  /*14760*/  STL.64 [R1+0x3d8], R244 ;  /* 0x0003d8f401007387 */ /* 0x0003e20000100a00 */
[----:B------:R-:W-:Y:S02]  /*14770*/  LEA R250, P2, R6, R0, 0x2 ;  /* 0x0000000006fa7211 */ /* 0x000fe400078410ff */
[-C--:B------:R-:W-:Y:S01]  /*14780*/  LEA.HI.X.SX32 R13, R2, R4.reuse, 0x2, P3 ;  /* 0x00000004020d7211 */ /* 0x080fe200018f16ff */
[----:B------:R1:W-:Y:S01]  /*14790*/  STL.64 [R1+0x3e0], R10 ;  /* 0x0003e00a01007387 */ /* 0x0003e20000100a00 */
[----:B------:R-:W-:-:S02]  /*147a0*/  LEA.HI.X.SX32 R251, R6, R4, 0x2, P2 ;  /* 0x0000000406fb7211 */ /* 0x000fc400010f16ff */
[C---:B-1----:R-:W-:Y:S01]  /*147b0*/  LEA R244, P0, R7.reuse, R0, 0x2 ;  /* 0x0000000007f47211 */ /* 0x042fe200078010ff */
[----:B------:R-:W2:Y:S03]  /*147c0*/  LDL.LU.64 R10, [R1+0xf90] ;  /* 0x000f9000010a7983 */ /* 0x000ea60000300a00 */
[----:B------:R-:W-:Y:S01]  /*147d0*/  LEA.HI.X.SX32 R245, R7, R4, 0x2, P0 ;  /* 0x0000000407f57211 */ /* 0x000fe200000f16ff */
[----:B------:R1:W-:Y:S04]  /*147e0*/  STL.64 [R1+0x3e8], R238 ;  /* 0x0003e8ee01007387 */ /* 0x0003e80000100a00 */
[----:B-1----:R-:W4:Y:S04]  /*147f0*/  LDL.LU.64 R238, [R1+0xf88] ;  /* 0x000f880001ee7983 */ /* 0x002f280000300a00 */
[----:B------:R-:W3:Y:S04]  /*14800*/  LDL.LU R2, [R1+0xf80] ;  /* 0x000f800001027983 */ /* 0x000ee80000300800 */
[----:B------:R1:W-:Y:S04]  /*14810*/  STL.64 [R1+0x3f0], R12 ;  /* 0x0003f00c01007387 */ /* 0x0003e80000100a00 */
[----:B-1----:R-:W2:Y:S04]  /*14820*/  LDL.LU.64 R12, [R1+0xf78] ;  /* 0x000f7800010c7983 */ /* 0x002ea80000300a00 */
[----:B------:R-:W4:Y:S04]  /*14830*/  LDL.LU R6, [R1+0xf70] ;  /* 0x000f700001067983 */ /* 0x000f280000300800 */
[----:B------:R-:W-:Y:S04]  /*14840*/  STL.64 [R1+0x3f8], R250 ;  /* 0x0003f8fa01007387 */ /* 0x000fe80000100a00 */
[----:B------:R1:W-:Y:S04]  /*14850*/  STL.64 [R1+0x408], R244 ;  /* 0x000408f401007387 */ /* 0x0003e80000100a00 */
[----:B------:R1:W-:Y:S01]  /*14860*/  STL.64 [R1+0x400], R248 ;  /* 0x000400f801007387 */ /* 0x0003e20000100a00 */
[----:B------:R-:W-:-:S04]  /*14870*/  SHF.R.U32.HI R3, RZ, 0x6, R3 ;  /* 0x00000006ff037819 */ /* 0x000fc80000011603 */
[----:B------:R-:W-:Y:S01]  /*14880*/  SGXT.U32 R3, R3, 0x1 ;  /* 0x000000010303781a */ /* 0x000fe20000000000 */
[----:B------:R-:W3:Y:S01]  /*14890*/  LDL.LU R7, [R1+0x470] ;  /* 0x0004700001077983 */ /* 0x000ee20000300800 */
[----:B------:R-:W-:Y:S01]  /*148a0*/  ULDC UR11, c[0x0][0x240] ;  /* 0x00009000000b7ab9 */ /* 0x000fe20000000800 */
[----:B------:R-:W-:Y:S01]  /*148b0*/  ULDC UR7, c[0x0][0x240] ;  /* 0x0000900000077ab9 */ /* 0x000fe20000000800 */
[----:B------:R-:W-:Y:S01]  /*148c0*/  ULDC UR12, c[0x0][0x240] ;  /* 0x00009000000c7ab9 */ /* 0x000fe20000000800 */
[----:B-1----:R-:W2:Y:S01]  /*148d0*/  LDL.LU R244, [R1+0x46c] ;  /* 0x00046c0001f47983 */ /* 0x002ea20000300800 */
[----:B------:R-:W-:Y:S01]  /*148e0*/  ULDC UR8, c[0x0][0x240] ;  /* 0x0000900000087ab9 */ /* 0x000fe20000000800 */
[----:B------:R-:W-:Y:S01]  /*148f0*/  ULDC UR9, c[0x0][0x240] ;  /* 0x0000900000097ab9 */ /* 0x000fe20000000800 */
[----:B------:R-:W-:Y:S01]  /*14900*/  ULDC UR23, c[0x0][0x240] ;  /* 0x0000900000177ab9 */ /* 0x000fe20000000800 */
[----:B------:R-:W4:Y:S01]  /*14910*/  LDL.LU R245, [R1+0x468] ;  /* 0x0004680001f57983 */ /* 0x000f220000300800 */
        /* <DEDUP_REMOVED lines=15> */
[----:B------:R-:W4:Y:S04]  /*14a10*/  LDL.LU R250, [R1+0x458] ;  /* 0x0004580001fa7983 */ /* 0x000f280000300800 */
[----:B------:R-:W4:Y:S04]  /*14a20*/  LDL.LU R251, [R1+0x454] ;  /* 0x0004540001fb7983 */ /* 0x000f280000300800 */
[----:B------:R-:W4:Y:S04]  /*14a30*/  LDL.LU R252, [R1+0x450] ;  /* 0x0004500001fc7983 */ /* 0x000f280000300800 */
[----:B------:R-:W4:Y:S04]  /*14a40*/  LDL.LU R5, [R1+0x420] ;  /* 0x0004200001057983 */ /* 0x000f280000300800 */
[----:B------:R1:W-:Y:S04]  /*14a50*/  STL.64 [R1+0x1c80], R192 ;  /* 0x001c80c001007387 */ /* 0x0003e80000100a00 */
[----:B-1----:R-:W4:Y:S04]  /*14a60*/  LDL.LU R192, [R1+0x428] ;  /* 0x0004280001c07983 */ /* 0x002f280000300800 */
        /* <DEDUP_REMOVED lines=15> */
[----:B------:R-:W-:Y:S04]  /*14b60*/  STL.64 [R1+0x1c50], R18 ;  /* 0x001c501201007387 */ /* 0x000fe80000100a00 */
[----:B------:R-:W-:Y:S04]  /*14b70*/  STL.64 [R1+0x1c48], R26 ;  /* 0x001c481a01007387 */ /* 0x000fe80000100a00 */
[----:B------:R-:W-:Y:S04]  /*14b80*/  STL.64 [R1+0x1c40], R34 ;  /* 0x001c402201007387 */ /* 0x000fe80000100a00 */
[----:B------:R-:W-:Y:S04]  /*14b90*/  STL.64 [R1+0x1c38], R42 ;  /* 0x001c382a01007387 */ /* 0x000fe80000100a00 */
[----:B------:R-:W-:Y:S04]  /*14ba0*/  STL.64 [R1+0x1c30], R50 ;  /* 0x001c303201007387 */ /* 0x000fe80000100a00 */
[----:B------:R1:W-:Y:S04]  /*14bb0*/  STL.64 [R1+0x1c28], R58 ;  /* 0x001c283a01007387 */ /* 0x0003e80000100a00 */
[----:B------:R-:W-:Y:S04]  /*14bc0*/  STL.64 [R1+0x1c20], R66 ;  /* 0x001c204201007387 */ /* 0x000fe80000100a00 */
        /* <DEDUP_REMOVED lines=20> */
[----:B------:R-:W-:Y:S01]  /*14d10*/  STL.64 [R1+0x1b78], R234 ;  /* 0x001b78ea01007387 */ /* 0x000fe20000100a00 */
[----:B---3--:R-:W-:-:S02]  /*14d20*/  IMAD R7, R7, UR4, RZ ;  /* 0x0000000407077c24 */ /* 0x008fc4000f8e02ff */
[----:B--2---:R-:W-:Y:S02]  /*14d30*/  IMAD R244, R244, UR4, RZ ;  /* 0x00000004f4f47c24 */ /* 0x004fe4000f8e02ff */
[----:B----4-:R-:W-:Y:S02]  /*14d40*/  IMAD R245, R245, UR4, RZ ;  /* 0x00000004f5f57c24 */ /* 0x010fe4000f8e02ff */
[----:B------:R-:W-:Y:S02]  /*14d50*/  IMAD R246, R246, UR4, RZ ;  /* 0x00000004f6f67c24 */ /* 0x000fe4000f8e02ff */
[----:B------:R-:W-:Y:S02]  /*14d60*/  IMAD R248, R248, UR4, RZ ;  /* 0x00000004f8f87c24 */ /* 0x000fe4000f8e02ff */
[----:B------:R-:W-:Y:S02]  /*14d70*/  IMAD R249, R249, UR4, RZ ;  /* 0x00000004f9f97c24 */ /* 0x000fe4000f8e02ff */
[----:B------:R-:W-:-:S02]  /*14d80*/  IMAD R250, R250, UR4, RZ ;  /* 0x00000004fafa7c24 */ /* 0x000fc4000f8e02ff */
[----:B------:R-:W-:Y:S02]  /*14d90*/  IMAD R251, R251, UR4, RZ ;  /* 0x00000004fbfb7c24 */ /* 0x000fe4000f8e02ff */
[----:B------:R-:W-:Y:S02]  /*14da0*/  IMAD R252, R252, UR4, RZ ;  /* 0x00000004fcfc7c24 */ /* 0x000fe4000f8e02ff */
[----:B-1----:R-:W-:Y:S02]  /*14db0*/  IMAD R58, R5, UR4, RZ ;  /* 0x00000004053a7c24 */ /* 0x002fe4000f8e02ff */
[----:B------:R-:W2:Y:S04]  /*14dc0*/  LDL.LU R5, [R1+0x4c4] ;  /* 0x0004c40001057983 */ /* 0x000ea80000300800 */
[----:B------:R-:W3:Y:S04]  /*14dd0*/  LDL.LU R34, [R1+0x4e0] ;  /* 0x0004e00001227983 */ /* 0x000ee80000300800 */
[----:B------:R-:W4:Y:S04]  /*14de0*/  LDL.LU R35, [R1+0x4cc] ;  /* 0x0004cc0001237983 */ /* 0x000f280000300800 */
[----:B------:R-:W4:Y:S01]  /*14df0*/  LDL.LU R26, [R1+0x4d4] ;  /* 0x0004d400011a7983 */ /* 0x000f220000300800 */
[----:B------:R-:W-:-:S03]  /*14e00*/  IMAD R138, R192, UR4, RZ ;  /* 0x00000004c08a7c24 */ /* 0x000fc6000f8e02ff */
[----:B------:R-:W4:Y:S01]  /*14e10*/  LDL.LU R27, [R1+0x4dc] ;  /* 0x0004dc00011b7983 */ /* 0x000f220000300800 */
[----:B------:R-:W-:-:S03]  /*14e20*/  IMAD R59, R193, UR4, RZ ;  /* 0x00000004c13b7c24 */ /* 0x000fc6000f8e02ff */
[----:B------:R-:W4:Y:S04]  /*14e30*/  LDL.LU R18, [R1+0x4d8] ;  /* 0x0004d80001127983 */ /* 0x000f280000300800 */
[----:B------:R-:W4:Y:S04]  /*14e40*/  LDL.LU R19, [R1+0x4d0] ;  /* 0x0004d00001137983 */ /* 0x000f280000300800 */
[----:B------:R-:W4:Y:S01]  /*14e50*/  LDL.LU R232, [R1+0x4c8] ;  /* 0x0004c80001e87983 */ /* 0x000f220000300800 */
        /* <DEDUP_REMOVED lines=19> */
[----:B------:R-:W4:Y:S01]  /*14f90*/  LDL.LU R200, [R1+0x41c] ;  /* 0x00041c0001c87983 */ /* 0x000f220000300800 */
[----:B------:R-:W-:-:S02]  /*14fa0*/  LEA R90, P3, R7, R0, 0x2 ;  /* 0x00000000075a7211 */ /* 0x000fc400078610ff */
[C---:B------:R-:W-:Y:S02]  /*14fb0*/  LEA R170, P5, R244.reuse, R0, 0x2 ;  /* 0x00000000f4aa7211 */ /* 0x040fe400078a10ff */
[----:B------:R-:W-:Y:S02]  /*14fc0*/  LEA.HI.X.SX32 R91, R7, R4, 0x2, P3 ;  /* 0x00000004075b7211 */ /* 0x000fe400018f16ff */
[C---:B------:R-:W-:Y:S02]  /*14fd0*/  LEA R178, P3, R249.reuse, R0, 0x2 ;  /* 0x00000000f9b27211 */ /* 0x040fe400078610ff */
[-C--:B------:R-:W-:Y:S02]  /*14fe0*/  LEA.HI.X.SX32 R171, R244, R4.reuse, 0x2, P5 ;  /* 0x00000004f4ab7211 */ /* 0x080fe400028f16ff */
[----:B------:R-:W-:Y:S02]  /*14ff0*/  LEA.HI.X.SX32 R179, R249, R4, 0x2, P3 ;  /* 0x00000004f9b37211 */ /* 0x000fe400018f16ff */
[----:B------:R-:W-:-:S04]  /*15000*/  LEA R42, P3, R123, R0, 0x2 ;  /* 0x000000007b2a7211 */ /* 0x000fc800078610ff */
[----:B------:R-:W-:Y:S01]  /*15010*/  LEA.HI.X.SX32 R43, R123, R4, 0x2, P3 ;  /* 0x000000047b2b7211 */ /* 0x000fe200018f16ff */
[----:B------:R-:W-:Y:S01]  /*15020*/  UMOV UR45, 0x400 ;  /* 0x00000400002d7882 */ /* 0x000fe20000000000 */
[----:B------:R-:W-:Y:S01]  /*15030*/  LOP3.LUT R7, R3, 0x20, RZ, 0xfc, !PT ;  /* 0x0000002003077812 */ /* 0x000fe200078efcff */
[----:B--2---:R-:W-:Y:S01]  /*15040*/  IMAD R5, R5, UR4, RZ ;  /* 0x0000000405057c24 */ /* 0x004fe2000f8e02ff */
[----:B------:R-:W-:Y:S01]  /*15050*/  ULDC UR4, c[0x0][0x230] ;  /* 0x00008c0000047ab9 */ /* 0x000fe20000000800 */
[----:B---3--:R-:W-:Y:S02]  /*15060*/  IMAD R75, R34, UR23, RZ ;  /* 0x00000017224b7c24 */ /* 0x008fe4000f8e02ff */
[----:B----4-:R-:W-:Y:S01]  /*15070*/  IMAD R147, R26, UR7, RZ ;  /* 0x000000071a937c24 */ /* 0x010fe2000f8e02ff */
[----:B------:R-:W-:Y:S01]  /*15080*/  LEA R26, P4, R245, R0, 0x2 ;  /* 0x00000000f51a7211 */ /* 0x000fe200078810ff */
[----:B------:R-:W-:Y:S02]  /*15090*/  IMAD R74, R35, UR6, RZ ;  /* 0x00000006234a7c24 */ /* 0x000fe4000f8e02ff */
[----:B------:R-:W-:Y:S01]  /*150a0*/  IMAD R146, R27, UR8, RZ ;  /* 0x000000081b927c24 */ /* 0x000fe2000f8e02ff */
[----:B------:R-:W-:Y:S01]  /*150b0*/  LEA.HI.X.SX32 R27, R245, R4, 0x2, P4 ;  /* 0x00000004f51b7211 */ /* 0x000fe200020f16ff */
[----:B------:R-:W-:Y:S01]  /*150c0*/  ULDC UR6, c[0x0][0x230] ;  /* 0x00008c0000067ab9 */ /* 0x000fe20000000800 */
[----:B------:R-:W-:-:S02]  /*150d0*/  IMAD R83, R18, UR9, RZ ;  /* 0x0000000912537c24 */ /* 0x000fc4000f8e02ff */
[----:B------:R-:W-:Y:S01]  /*150e0*/  IMAD R155, R232, UR11, RZ ;  /* 0x0000000be89b7c24 */ /* 0x000fe2000f8e02ff */
[-C--:B------:R-:W-:Y:S01]  /*150f0*/  LEA R232, P2, R5, R0.reuse, 0x2 ;  /* 0x0000000005e87211 */ /* 0x080fe200078410ff */
[----:B------:R-:W-:Y:S01]  /*15100*/  IMAD R82, R19, UR10, RZ ;  /* 0x0000000a13527c24 */ /* 0x000fe2000f8e02ff */
[-C--:B------:R-:W-:Y:S01]  /*15110*/  LEA R18, P1, R246, R0.reuse, 0x2 ;  /* 0x00000000f6127211 */ /* 0x080fe200078210ff */
[----:B------:R-:W-:Y:S01]  /*15120*/  ULDC UR9, c[0x0][0x230] ;  /* 0x00008c0000097ab9 */ /* 0x000fe20000000800 */
[----:B------:R-:W-:Y:S01]  /*15130*/  LEA R34, P5, R250, R0, 0x2 ;  /* 0x00000000fa227211 */ /* 0x000fe200078a10ff */
[----:B------:R-:W-:Y:S01]  /*15140*/  ULDC UR8, c[0x0][0x230] ;  /* 0x00008c0000087ab9 */ /* 0x000fe20000000800 */
[----:B------:R-:W-:Y:S01]  /*15150*/  LEA.HI.X.SX32 R19, R246, R4, 0x2, P1 ;  /* 0x00000004f6137211 */ /* 0x000fe200008f16ff */
[----:B------:R-:W-:Y:S01]  /*15160*/  ULDC UR7, c[0x0][0x230] ;  /* 0x00008c0000077ab9 */ /* 0x000fe20000000800 */
[----:B------:R-:W-:Y:S01]  /*15170*/  LEA R106, P1, R252, R0, 0x2 ;  /* 0x00000000fc6a7211 */ /* 0x000fe200078210ff */
[----:B------:R-:W-:Y:S01]  /*15180*/  ULDC.64 UR46, c[0x0][0x208] ;  /* 0x00008200002e7ab9 */ /* 0x000fe20000000a00 */
[-C--:B------:R-:W-:Y:S01]  /*15190*/  LEA.HI.X.SX32 R35, R250, R4.reuse, 0x2, P5 ;  /* 0x00000004fa237211 */ /* 0x080fe200028f16ff */
[----:B------:R-:W-:Y:S01]  /*151a0*/  ULDC.64 UR10, c[0x0][0x238] ;  /* 0x00008e00000a7ab9 */ /* 0x000fe20000000a00 */
[----:B------:R-:W-:-:S02]  /*151b0*/  LEA.HI.X.SX32 R107, R252, R4, 0x2, P1 ;  /* 0x00000004fc6b7211 */ /* 0x000fc400008f16ff */
[----:B------:R-:W-:-:S04]  /*151c0*/  LEA R194, P1, R66, R0, 0x2 ;  /* 0x0000000042c27211 */ /* 0x000fc800078210ff */
[----:B------:R-:W-:Y:S02]  /*151d0*/  LEA.HI.X.SX32 R195, R66, R4, 0x2, P1 ;  /* 0x0000000442c37211 */ /* 0x000fe400008f16ff */
[----:B------:R-:W-:Y:S02]  /*151e0*/  LEA R66, P1, R138, R0, 0x2 ;  /* 0x000000008a427211 */ /* 0x000fe400078210ff */
[----:B------:R-:W-:Y:S01]  /*151f0*/  ISETP.GE.AND P0, PT, R3, UR4, PT ;  /* 0x0000000403007c0c */ /* 0x000fe2000bf06270 */
[----:B------:R-:W1:Y:S01]  /*15200*/  S2UR UR4, SR_CgaCtaId ;  /* 0x00000000000479c3 */ /* 0x000e620000008800 */
[----:B------:R-:W-:Y:S01]  /*15210*/  IMAD R154, R233, UR12, RZ ;  /* 0x0000000ce99a7c24 */ /* 0x000fe2000f8e02ff */
[----:B------:R-:W-:Y:S02]  /*15220*/  LEA.HI.X.SX32 R233, R5, R4, 0x2, P2 ;  /* 0x0000000405e97211 */ /* 0x000fe400010f16ff */
[----:B------:R-:W-:-:S03]  /*15230*/  LEA R98, P2, R248, R0, 0x2 ;  /* 0x00000000f8627211 */ /* 0x000fc600078410ff */
[----:B------:R-:W-:Y:S01]  /*15240*/  STL.64 [R1+0x410], R232 ;  /* 0x000410e801007387 */ /* 0x000fe20000100a00 */
[----:B------:R-:W-:-:S03]  /*15250*/  LEA.HI.X.SX32 R99, R248, R4, 0x2, P2 ;  /* 0x00000004f8637211 */ /* 0x000fc600010f16ff */
[----:B------:R-:W-:Y:S04]  /*15260*/  STL.64 [R1+0x418], R90 ;  /* 0x0004185a01007387 */ /* 0x000fe80000100a00 */
[----:B------:R2:W-:Y:S01]  /*15270*/  STL.64 [R1+0x428], R26 ;  /* 0x0004281a01007387 */ /* 0x0005e20000100a00 */
[----:B------:R-:W-:-:S03]  /*15280*/  LEA R186, P2, R50, R0, 0x2 ;  /* 0x0000000032ba7211 */ /* 0x000fc600078410ff */
[----:B------:R-:W-:Y:S01]  /*15290*/  STL.64 [R1+0x420], R170 ;  /* 0x000420aa01007387 */ /* 0x000fe20000100a00 */
[----:B--2---:R-:W-:-:S03]  /*152a0*/  LEA R26, P4, R251, R0, 0x2 ;  /* 0x00000000fb1a7211 */ /* 0x004fc600078810ff */
[----:B------:R-:W-:Y:S01]  /*152b0*/  STL.64 [R1+0x430], R18 ;  /* 0x0004301201007387 */ /* 0x000fe20000100a00 */
[----:B------:R-:W-:-:S03]  /*152c0*/  LEA.HI.X.SX32 R27, R251, R4, 0x2, P4 ;  /* 0x00000004fb1b7211 */ /* 0x000fc600020f16ff */
[----:B------:R-:W-:Y:S01]  /*152d0*/  STL.64 [R1+0x438], R98 ;  /* 0x0004386201007387 */ /* 0x000fe20000100a00 */
[----:B------:R-:W-:-:S03]  /*152e0*/  LEA R114, P4, R67, R0, 0x2 ;  /* 0x0000000043727211 */ /* 0x000fc600078810ff */
[----:B------:R2:W-:Y:S01]  /*152f0*/  STL.64 [R1+0x448], R34 ;  /* 0x0004482201007387 */ /* 0x0005e20000100a00 */
[----:B------:R-:W-:-:S03]  /*15300*/  LEA.HI.X.SX32 R187, R50, R4, 0x2, P2 ;  /* 0x0000000432bb7211 */ /* 0x000fc600010f16ff */
[----:B------:R-:W-:Y:S01]  /*15310*/  STL.64 [R1+0x440], R178 ;  /* 0x000440b201007387 */ /* 0x000fe20000100a00 */
[----:B------:R-:W-:-:S03]  /*15320*/  LEA R50, P2, R131, R0, 0x2 ;  /* 0x0000000083327211 */ /* 0x000fc600078410ff */
[----:B------:R-:W-:Y:S01]  /*15330*/  STL.64 [R1+0x450], R26 ;  /* 0x0004501a01007387 */ /* 0x000fe20000100a00 */
[----:B--2---:R-:W-:-:S03]  /*15340*/  LEA R34, P5, R122, R0, 0x2 ;  /* 0x000000007a227211 */ /* 0x004fc600078a10ff */
[----:B------:R-:W-:Y:S01]  /*15350*/  STL.64 [R1+0x458], R106 ;  /* 0x0004586a01007387 */ /* 0x000fe20000100a00 */
[-C--:B------:R-:W-:Y:S02]  /*15360*/  LEA.HI.X.SX32 R115, R67, R4.reuse, 0x2, P4 ;  /* 0x0000000443737211 */ /* 0x080fe400020f16ff */
[----:B------:R-:W-:Y:S01]  /*15370*/  LEA.HI.X.SX32 R35, R122, R4, 0x2, P5 ;  /* 0x000000047a237211 */ /* 0x000fe200028f16ff */
[----:B------:R2:W-:Y:S01]  /*15380*/  STL.64 [R1+0x468], R42 ;  /* 0x0004682a01007387 */ /* 0x0005e20000100a00 */
[C---:B------:R-:W-:Y:S02]  /*15390*/  LEA R122, P5, R210.reuse, R0, 0x2 ;  /* 0x00000000d27a7211 */ /* 0x040fe400078a10ff */
[-C--:B------:R-:W-:Y:S01]  /*153a0*/  LEA.HI.X.SX32 R51, R131, R4.reuse, 0x2, P2 ;  /* 0x0000000483337211 */ /* 0x080fe200010f16ff */
[----:B------:R-:W-:Y:S01]  /*153b0*/  STL.64 [R1+0x460], R186 ;  /* 0x000460ba01007387 */ /* 0x000fe20000100a00 */
[----:B------:R-:W-:Y:S02]  /*153c0*/  LEA.HI.X.SX32 R123, R210, R4, 0x2, P5 ;  /* 0x00000004d27b7211 */ /* 0x000fe400028f16ff */
[-C--:B--2---:R-:W-:Y:S01]  /*153d0*/  LEA R42, P3, R130, R0.reuse, 0x2 ;  /* 0x00000000822a7211 */ /* 0x084fe200078610ff */
[----:B------:R-:W-:Y:S01]  /*153e0*/  STL.64 [R1+0x470], R34 ;  /* 0x0004702201007387 */ /* 0x000fe20000100a00 */
[----:B------:R-:W-:-:S02]  /*153f0*/  LEA R202, P4, R139, R0, 0x2 ;  /* 0x000000008bca7211 */ /* 0x000fc400078810ff */
[-C--:B------:R-:W-:Y:S01]  /*15400*/  LEA.HI.X.SX32 R43, R130, R4.reuse, 0x2, P3 ;  /* 0x00000004822b7211 */ /* 0x080fe200018f16ff */
[----:B------:R-:W-:Y:S01]  /*15410*/  STL.64 [R1+0x478], R114 ;  /* 0x0004787201007387 */ /* 0x000fe20000100a00 */
[----:B------:R-:W-:Y:S01]  /*15420*/  LEA.HI.X.SX32 R67, R138, R4, 0x2, P1 ;  /* 0x000000048a437211 */ /* 0x000fe200008f16ff */
[----:B------:R-:W-:Y:S02]  /*15430*/  IMAD R162, R225, UR16, RZ ;  /* 0x00000010e1a27c24 */ /* 0x000fe4000f8e02ff */
[----:B------:R2:W-:Y:S01]  /*15440*/  STL.64 [R1+0x488], R50 ;  /* 0x0004883201007387 */ /* 0x0005e20000100a00 */
[----:B------:R-:W-:Y:S01]  /*15450*/  IMAD R225, R216, UR17, RZ ;  /* 0x00000011d8e17c24 */ /* 0x000fe2000f8e02ff */
[----:B------:R-:W-:Y:S02]  /*15460*/  LEA R130, P3, R58, R0, 0x2 ;  /* 0x000000003a827211 */ /* 0x000fe400078610ff */
[----:B------:R-:W-:Y:S01]  /*15470*/  STL.64 [R1+0x480], R194 ;  /* 0x000480c201007387 */ /* 0x000fe20000100a00 */
[----:B------:R-:W-:-:S03]  /*15480*/  LEA.HI.X.SX32 R203, R139, R4, 0x2, P4 ;  /* 0x000000048bcb7211 */ /* 0x000fc600020f16ff */
[----:B------:R-:W-:Y:S01]  /*15490*/  STL.64 [R1+0x490], R42 ;  /* 0x0004902a01007387 */ /* 0x000fe20000100a00 */
[-C--:B------:R-:W-:Y:S02]  /*154a0*/  LEA R216, P4, R75, R0.reuse, 0x2 ;  /* 0x000000004bd87211 */ /* 0x080fe400078810ff */
[----:B--2---:R-:W-:Y:S01]  /*154b0*/  LEA R50, P2, R59, R0, 0x2 ;  /* 0x000000003b327211 */ /* 0x004fe200078410ff */
[----:B------:R-:W-:Y:S01]  /*154c0*/  STL.64 [R1+0x498], R122 ;  /* 0x0004987a01007387 */ /* 0x000fe20000100a00 */
[----:B------:R-:W-:-:S03]  /*154d0*/  IMAD R163, R224, UR15, RZ ;  /* 0x0000000fe0a37c24 */ /* 0x000fc6000f8e02ff */
[----:B------:R2:W-:Y:S01]  /*154e0*/  STL.64 [R1+0x4a8], R66 ;  /* 0x0004a84201007387 */ /* 0x0005e20000100a00 */
[-C--:B------:R-:W-:Y:S01]  /*154f0*/  LEA.HI.X.SX32 R51, R59, R4.reuse, 0x2, P2 ;  /* 0x000000043b337211 */ /* 0x080fe200010f16ff */
[----:B------:R-:W-:Y:S01]  /*15500*/  IMAD R224, R217, UR18, RZ ;  /* 0x00000012d9e07c24 */ /* 0x000fe2000f8e02ff */
[----:B------:R-:W-:Y:S02]  /*15510*/  LEA.HI.X.SX32 R131, R58, R4, 0x2, P3 ;  /* 0x000000043a837211 */ /* 0x000fe400018f16ff */
[----:B------:R-:W-:Y:S02]  /*15520*/  LEA R210, P5, R74, R0, 0x2 ;  /* 0x000000004ad27211 */ /* 0x000fe400078a10ff */
[----:B------:R-:W-:Y:S02]  /*15530*/  LEA.HI.X.SX32 R217, R75, R4, 0x2, P4 ;  /* 0x000000044bd97211 */ /* 0x000fe400020f16ff */
[----:B--2---:R-:W-:Y:S01]  /*15540*/  LEA R66, P1, R147, R0, 0x2 ;  /* 0x0000000093427211 */ /* 0x004fe200078210ff */
[----:B------:R-:W-:Y:S01]  /*15550*/  STL.64 [R1+0x4a0], R202 ;  /* 0x0004a0ca01007387 */ /* 0x000fe20000100a00 */
[----:B------:R-:W-:-:S02]  /*15560*/  IMAD R193, R193, UR13, RZ ;  /* 0x0000000dc1c17c24 */ /* 0x000fc4000f8e02ff */
[----:B------:R-:W-:Y:S01]  /*15570*/  LEA.HI.X.SX32 R67, R147, R4, 0x2, P1 ;  /* 0x0000000493437211 */ /* 0x000fe200008f16ff */
[----:B------:R-:W-:Y:S01]  /*15580*/  STL.64 [R1+0x4b0], R50 ;  /* 0x0004b03201007387 */ /* 0x000fe20000100a00 */
[-C--:B------:R-:W-:Y:S02]  /*15590*/  LEA R58, P2, R146, R0.reuse, 0x2 ;  /* 0x00000000923a7211 */ /* 0x080fe400078410ff */
[-C--:B------:R-:W-:Y:S01]  /*155a0*/  LEA R138, P3, R83, R0.reuse, 0x2 ;  /* 0x00000000538a7211 */ /* 0x080fe200078610ff */
[----:B------:R-:W-:Y:S01]  /*155b0*/  STL.64 [R1+0x4b8], R130 ;  /* 0x0004b88201007387 */ /* 0x000fe20000100a00 */
[----:B------:R-:W-:Y:S02]  /*155c0*/  LEA R218, P4, R82, R0, 0x2 ;  /* 0x0000000052da7211 */ /* 0x000fe400078810ff */
[----:B------:R-:W-:Y:S01]  /*155d0*/  LEA.HI.X.SX32 R211, R74, R4, 0x2, P5 ;  /* 0x000000044ad37211 */ /* 0x000fe200028f16ff */
[----:B------:R-:W-:Y:S01]  /*155e0*/  STL.64 [R1+0x548], R216 ;  /* 0x000548d801007387 */ /* 0x000fe20000100a00 */
[----:B------:R-:W-:Y:S01]  /*155f0*/  LEA R74, P5, R155, R0, 0x2 ;  /* 0x000000009b4a7211 */ /* 0x000fe200078a10ff */
[----:B------:R-:W-:Y:S01]  /*15600*/  IMAD R192, R192, UR14, RZ ;  /* 0x0000000ec0c07c24 */ /* 0x000fe2000f8e02ff */
[----:B------:R-:W-:Y:S01]  /*15610*/  LEA.HI.X.SX32 R59, R146, R4, 0x2, P2 ;  /* 0x00000004923b7211 */ /* 0x000fe200010f16ff */
[----:B------:R2:W-:Y:S01]  /*15620*/  STL.64 [R1+0x4c8], R66 ;  /* 0x0004c84201007387 */ /* 0x0005e20000100a00 */
[----:B------:R-:W-:-:S02]  /*15630*/  LEA R146, P2, R193, R0, 0x2 ;  /* 0x00000000c1927211 */ /* 0x000fc400078410ff */
[-C--:B------:R-:W-:Y:S02]  /*15640*/  LEA.HI.X.SX32 R139, R83, R4.reuse, 0x2, P3 ;  /* 0x00000004538b7211 */ /* 0x080fe400018f16ff */
[----:B------:R-:W-:Y:S02]  /*15650*/  LEA.HI.X.SX32 R219, R82, R4, 0x2, P4 ;  /* 0x0000000452db7211 */ /* 0x000fe400020f16ff */
[----:B------:R-:W-:Y:S02]  /*15660*/  LEA R82, P4, R163, R0, 0x2 ;  /* 0x00000000a3527211 */ /* 0x000fe400078810ff */
[----:B------:R-:W-:Y:S02]  /*15670*/  LEA.HI.X.SX32 R75, R155, R4, 0x2, P5 ;  /* 0x000000049b4b7211 */ /* 0x000fe400028f16ff */
[-C--:B--2---:R-:W-:Y:S01]  /*15680*/  LEA R66, P1, R154, R0.reuse, 0x2 ;  /* 0x000000009a427211 */ /* 0x084fe200078210ff */
[----:B------:R-:W-:Y:S01]  /*15690*/  STL.64 [R1+0x4c0], R210 ;  /* 0x0004c0d201007387 */ /* 0x000fe20000100a00 */
[----:B------:R-:W-:Y:S01]  /*156a0*/  IMAD R209, R209, UR19, RZ ;  /* 0x00000013d1d17c24 */ /* 0x000fe2000f8e02ff */
[----:B------:R-:W-:-:S02]  /*156b0*/  LEA R226, P3, R192, R0, 0x2 ;  /* 0x00000000c0e27211 */ /* 0x000fc400078610ff */
[-C--:B------:R-:W-:Y:S01]  /*156c0*/  LEA.HI.X.SX32 R67, R154, R4.reuse, 0x2, P1 ;  /* 0x000000049a437211 */ /* 0x080fe200008f16ff */
[----:B------:R-:W-:Y:S01]  /*156d0*/  STL.64 [R1+0x4d0], R58 ;  /* 0x0004d03a01007387 */ /* 0x000fe20000100a00 */
[-C--:B------:R-:W-:Y:S01]  /*156e0*/  LEA.HI.X.SX32 R147, R193, R4.reuse, 0x2, P2 ;  /* 0x00000004c1937211 */ /* 0x080fe200010f16ff */
[----:B------:R-:W-:Y:S01]  /*156f0*/  IMAD R208, R208, UR20, RZ ;  /* 0x00000014d0d07c24 */ /* 0x000fe2000f8e02ff */
[----:B------:R-:W-:Y:S01]  /*15700*/  LEA.HI.X.SX32 R83, R163, R4, 0x2, P4 ;  /* 0x00000004a3537211 */ /* 0x000fe200020f16ff */
[----:B------:R-:W-:Y:S01]  /*15710*/  STL.64 [R1+0x4d8], R138 ;  /* 0x0004d88a01007387 */ /* 0x000fe20000100a00 */
[----:B------:R-:W-:Y:S01]  /*15720*/  IMAD R201, R201, UR21, RZ ;  /* 0x00000015c9c97c24 */ /* 0x000fe2000f8e02ff */
[----:B------:R-:W-:Y:S02]  /*15730*/  LEA R154, P1, R225, R0, 0x2 ;  /* 0x00000000e19a7211 */ /* 0x000fe400078210ff */
[----:B------:R2:W-:Y:S01]  /*15740*/  STL.64 [R1+0x4e8], R74 ;  /* 0x0004e84a01007387 */ /* 0x0005e20000100a00 */
[----:B------:R-:W-:Y:S01]  /*15750*/  IMAD R200, R200, UR22, RZ ;  /* 0x00000016c8c87c24 */ /* 0x000fe2000f8e02ff */
[----:B------:R-:W-:-:S02]  /*15760*/  LEA.HI.X.SX32 R227, R192, R4, 0x2, P3 ;  /* 0x00000004c0e37211 */ /* 0x000fc400018f16ff */
[----:B------:R-:W-:Y:S01]  /*15770*/  STL.64 [R1+0x4e0], R218 ;  /* 0x0004e0da01007387 */ /* 0x000fe20000100a00 */
[----:B------:R-:W-:-:S03]  /*15780*/  LEA R216, P3, R209, R0, 0x2 ;  /* 0x00000000d1d87211 */ /* 0x000fc600078610ff */
[----:B------:R-:W-:Y:S01]  /*15790*/  STL.64 [R1+0x4f0], R66 ;  /* 0x0004f04201007387 */ /* 0x000fe20000100a00 */
[-C--:B------:R-:W-:Y:S02]  /*157a0*/  LEA R234, P2, R224, R0.reuse, 0x2 ;  /* 0x00000000e0ea7211 */ /* 0x080fe400078410ff */
[C---:B--2---:R-:W-:Y:S01]  /*157b0*/  LEA R74, P5, R162.reuse, R0, 0x2 ;  /* 0x00000000a24a7211 */ /* 0x044fe200078a10ff */
[----:B------:R-:W-:Y:S01]  /*157c0*/  STL.64 [R1+0x4f8], R146 ;  /* 0x0004f89201007387 */ /* 0x000fe20000100a00 */
[-C--:B------:R-:W-:Y:S02]  /*157d0*/  LEA.HI.X.SX32 R155, R225, R4.reuse, 0x2, P1 ;  /* 0x00000004e19b7211 */ /* 0x080fe400008f16ff */
[----:B------:R-:W-:Y:S01]  /*157e0*/  LEA.HI.X.SX32 R75, R162, R4, 0x2, P5 ;  /* 0x00000004a24b7211 */ /* 0x000fe200028f16ff */
[----:B------:R2:W-:Y:S01]  /*157f0*/  STL.64 [R1+0x508], R82 ;  /* 0x0005085201007387 */ /* 0x0005e20000100a00 */
[-C--:B------:R-:W-:Y:S02]  /*15800*/  LEA R162, P5, R201, R0.reuse, 0x2 ;  /* 0x00000000c9a27211 */ /* 0x080fe400078a10ff */
[----:B------:R-:W-:-:S02]  /*15810*/  LEA R192, P6, R200, R0, 0x2 ;  /* 0x00000000c8c07211 */ /* 0x000fc400078c10ff */
[-C--:B------:R-:W-:Y:S01]  /*15820*/  LEA.HI.X.SX32 R217, R209, R4.reuse, 0x2, P3 ;  /* 0x00000004d1d97211 */ /* 0x080fe200018f16ff */
[----:B------:R-:W-:Y:S01]  /*15830*/  STL.64 [R1+0x500], R226 ;  /* 0x000500e201007387 */ /* 0x000fe20000100a00 */
[----:B------:R-:W-:Y:S02]  /*15840*/  LEA.HI.X.SX32 R235, R224, R4, 0x2, P2 ;  /* 0x00000004e0eb7211 */ /* 0x000fe400010f16ff */
[C---:B--2---:R-:W-:Y:S01]  /*15850*/  LEA R82, P4, R208.reuse, R0, 0x2 ;  /* 0x00000000d0527211 */ /* 0x044fe200078810ff */
[----:B------:R-:W-:Y:S01]  /*15860*/  STL.64 [R1+0x510], R74 ;  /* 0x0005104a01007387 */ /* 0x000fe20000100a00 */
[-C--:B------:R-:W-:Y:S02]  /*15870*/  LEA.HI.X.SX32 R163, R201, R4.reuse, 0x2, P5 ;  /* 0x00000004c9a37211 */ /* 0x080fe400028f16ff */
[-C--:B------:R-:W-:Y:S01]  /*15880*/  LEA.HI.X.SX32 R83, R208, R4.reuse, 0x2, P4 ;  /* 0x00000004d0537211 */ /* 0x080fe200020f16ff */
[----:B------:R-:W-:Y:S01]  /*15890*/  STL.64 [R1+0x518], R154 ;  /* 0x0005189a01007387 */ /* 0x000fe20000100a00 */
[----:B------:R-:W-:-:S03]  /*158a0*/  LEA.HI.X.SX32 R193, R200, R4, 0x2, P6 ;  /* 0x00000004c8c17211 */ /* 0x000fc600030f16ff */
[----:B------:R-:W-:Y:S01]  /*158b0*/  STL.64 [R1+0x528], R216 ;  /* 0x000528d801007387 */ /* 0x000fe20000100a00 */
[----:B------:R-:W-:-:S03]  /*158c0*/  LOP3.LUT R252, R3, 0x2, RZ, 0xfc, !PT ;  /* 0x0000000203fc7812 */ /* 0x000fc600078efcff */
[----:B------:R-:W-:Y:S01]  /*158d0*/  STL.64 [R1+0x520], R234 ;  /* 0x000520ea01007387 */ /* 0x000fe20000100a00 */
[----:B------:R-:W-:-:S03]  /*158e0*/  LOP3.LUT R251, R3, 0x22, RZ, 0xfc, !PT ;  /* 0x0000002203fb7812 */ /* 0x000fc600078efcff */
[----:B------:R-:W-:Y:S04]  /*158f0*/  STL.64 [R1+0x530], R82 ;  /* 0x0005305201007387 */ /* 0x000fe80000100a00 */
[----:B------:R-:W-:Y:S01]  /*15900*/  STL.64 [R1+0x540], R162 ;  /* 0x000540a201007387 */ /* 0x000fe20000100a00 */
[----:B------:R-:W-:Y:S01]  /*15910*/  ISETP.GE.AND P1, PT, R252, UR6, PT ;  /* 0x00000006fc007c0c */ /* 0x000fe2000bf26270 */
[----:B-1----:R-:W-:Y:S02]  /*15920*/  ULEA UR45, UR4, UR45, 0x18 ;  /* 0x0000002d042d7291 */ /* 0x002fe4000f8ec03f */
[----:B------:R1:W-:Y:S01]  /*15930*/  STL.64 [R1+0x538], R192 ;  /* 0x000538c001007387 */ /* 0x0003e20000100a00 */
[----:B------:R-:W-:Y:S01]  /*15940*/  ISETP.GE.AND P4, PT, R251, UR9, PT ;  /* 0x00000009fb007c0c */ /* 0x000fe2000bf86270 */
[----:B------:R-:W-:Y:S01]  /*15950*/  ULDC UR4, c[0x0][0x230] ;  /* 0x00008c0000047ab9 */ /* 0x000fe20000000800 */
[C---:B------:R-:W-:Y:S01]  /*15960*/  LOP3.LUT R201, R3.reuse, 0x6, RZ, 0xfc, !PT ;  /* 0x0000000603c97812 */ /* 0x040fe200078efcff */
[----:B------:R-:W2:Y:S01]  /*15970*/  LDL.64 R224, [R1+0xb8] ;  /* 0x0000b80001e07983 */ /* 0x000ea20000100a00 */
[----:B------:R-:W-:Y:S01]  /*15980*/  LOP3.LUT R200, R3, 0x24, RZ, 0xfc, !PT ;  /* 0x0000002403c87812 */ /* 0x000fe200078efcff */
[----:B------:R-:W-:Y:S01]  /*15990*/  ULDC UR6, c[0x0][0x230] ;  /* 0x00008c0000067ab9 */ /* 0x000fe20000000800 */
[----:B------:R-:W-:Y:S01]  /*159a0*/  ISETP.GE.AND P3, PT, R7, UR8, PT ;  /* 0x0000000807007c0c */ /* 0x000fe2000bf66270 */
[----:B------:R-:W3:Y:S04]  /*159b0*/  LDL.64 R248, [R1+0x38] ;  /* 0x0000380001f87983 */ /* 0x000ee80000100a00 */
[----:B-1----:R-:W4:Y:S01]  /*159c0*/  LDL.64 R192, [R1+0xb0] ;  /* 0x0000b00001c07983 */ /* 0x002f220000100a00 */
[----:B------:R-:W-:-:S02]  /*159d0*/  SEL R7, R247, RZ, !P1 ;  /* 0x000000fff7077207 */ /* 0x000fc40004800000 */
[----:B------:R-:W-:Y:S02]  /*159e0*/  SEL R4, R247, RZ, !P4 ;  /* 0x000000fff7047207 */ /* 0x000fe40006000000 */
[----:B------:R-:W-:Y:S02]  /*159f0*/  ISETP.GE.AND P1, PT, R201, UR4, PT ;  /* 0x00000004c9007c0c */ /* 0x000fe4000bf26270 */
[----:B------:R-:W-:Y:S02]  /*15a00*/  LOP3.LUT R5, R3, 0x4, RZ, 0xfc, !PT ;  /* 0x0000000403057812 */ /* 0x000fe400078efcff */
[----:B------:R-:W-:Y:S01]  /*15a10*/  SEL R0, R247, RZ, !P0 ;  /* 0x000000fff7007207 */ /* 0x000fe20004000000 */
[----:B------:R-:W-:Y:S01]  /*15a20*/  IMAD.U32 R250, RZ, RZ, UR45 ;  /* 0x0000002dfffa7e24 */ /* 0x000fe2000f8e00ff */
[----:B------:R-:W-:Y:S01]  /*15a30*/  ISETP.GE.AND P4, PT, R200, UR6, PT ;  /* 0x00000006c8007c0c */ /* 0x000fe2000bf86270 */
[----:B------:R-:W-:Y:S01]  /*15a40*/  ULDC UR4, c[0x0][0x230] ;  /* 0x00008c0000047ab9 */ /* 0x000fe20000000800 */
[----:B------:R-:W3:Y:S01]  /*15a50*/  LDL.64 R200, [R1+0x30] ;  /* 0x0000300001c87983 */ /* 0x000ee20000100a00 */
[----:B------:R-:W-:Y:S01]  /*15a60*/  ISETP.GE.AND P2, PT, R5, UR7, PT ;  /* 0x0000000705007c0c */ /* 0x000fe2000bf46270 */
[----:B------:R-:W-:Y:S01]  /*15a70*/  ULDC UR7, c[0x0][0x230] ;  /* 0x00008c0000077ab9 */ /* 0x000fe20000000800 */
[----:B------:R-:W-:Y:S01]  /*15a80*/  ISETP.NE.U32.AND P0, PT, R0, RZ, PT ;  /* 0x000000ff0000720c */ /* 0x000fe20003f05070 */
[----:B------:R-:W-:Y:S01]  /*15a90*/  ULDC UR6, c[0x0][0x230] ;  /* 0x00008c0000067ab9 */ /* 0x000fe20000000800 */
[----:B------:R-:W-:-:S02]  /*15aa0*/  SEL R0, R247, RZ, !P2 ;  /* 0x000000fff7007207 */ /* 0x000fc40005000000 */
[----:B------:R-:W-:Y:S02]  /*15ab0*/  ISETP.NE.U32.AND P2, PT, R7, RZ, PT ;  /* 0x000000ff0700720c */ /* 0x000fe40003f45070 */
[----:B------:R-:W-:Y:S02]  /*15ac0*/  SEL R5, R247, RZ, !P3 ;  /* 0x000000fff7057207 */ /* 0x000fe40005800000 */
[----:B------:R-:W-:Y:S02]  /*15ad0*/  ISETP.NE.U32.AND P3, PT, R0, RZ, PT ;  /* 0x000000ff0000720c */ /* 0x000fe40003f65070 */
[----:B------:R-:W-:Y:S02]  /*15ae0*/  ISETP.NE.U32.AND P5, PT, R5, RZ, PT ;  /* 0x000000ff0500720c */ /* 0x000fe40003fa5070 */
[----:B------:R-:W-:Y:S02]  /*15af0*/  ISETP.NE.U32.AND P6, PT, R4, RZ, PT ;  /* 0x000000ff0400720c */ /* 0x000fe40003fc5070 */
[----:B------:R-:W-:-:S02]  /*15b00*/  IADD3 R0, R6, 0x100000, R250 ;  /* 0x0010000006007810 */ /* 0x000fc40007ffe0fa */
[C---:B------:R-:W-:Y:S02]  /*15b10*/  LOP3.LUT R208, R3.reuse, 0x26, RZ, 0xfc, !PT ;  /* 0x0000002603d07812 */ /* 0x040fe400078efcff */
[----:B------:R-:W-:Y:S02]  /*15b20*/  LOP3.LUT R216, R3, 0x8, RZ, 0xfc, !PT ;  /* 0x0000000803d87812 */ /* 0x000fe400078efcff */
[C---:B------:R-:W-:Y:S02]  /*15b30*/  SEL R4, R247.reuse, RZ, !P1 ;  /* 0x000000fff7047207 */ /* 0x040fe40004800000 */
[----:B------:R-:W-:Y:S01]  /*15b40*/  ISETP.GE.AND P1, PT, R208, UR7, PT ;  /* 0x00000007d0007c0c */ /* 0x000fe2000bf26270 */
[----:B------:R-:W-:Y:S01]  /*15b50*/  ULDC UR7, c[0x0][0x230] ;  /* 0x00008c0000077ab9 */ /* 0x000fe20000000800 */
[----:B------:R-:W-:Y:S01]  /*15b60*/  SEL R7, R247, RZ, !P4 ;  /* 0x000000fff7077207 */ /* 0x000fe20006000000 */
[----:B------:R-:W3:Y:S01]  /*15b70*/  LDL.64 R208, [R1+0xa8] ;  /* 0x0000a80001d07983 */ /* 0x000ee20000100a00 */
[----:B------:R-:W-:Y:S01]  /*15b80*/  ISETP.GE.AND P4, PT, R216, UR4, PT ;  /* 0x00000004d8007c0c */ /* 0x000fe2000bf86270 */
[----:B------:R-:W-:-:S02]  /*15b90*/  ULDC UR4, c[0x0][0x230] ;  /* 0x00008c0000047ab9 */ /* 0x000fc40000000800 */
[----:B------:R-:W3:Y:S04]  /*15ba0*/  LDL.64 R216, [R1+0xa0] ;  /* 0x0000a00001d87983 */ /* 0x000ee80000100a00 */
[----:B------:R-:W-:Y:S01]  /*15bb0*/  @!PT LDS RZ, [RZ] ;  /* 0x00000000fffff984 */ /* 0x000fe20000000800 */
[----:B------:R-:W-:Y:S01]  /*15bc0*/  @!PT LDS RZ, [RZ] ;  /* 0x00000000fffff984 */ /* 0x000fe20000000800 */
[----:B------:R-:W-:Y:S01]  /*15bd0*/  @!PT LDS RZ, [RZ] ;  /* 0x00000000fffff984 */ /* 0x000fe20000000800 */
[----:B--2---:R1:W-:Y:S04]  /*15be0*/  LDGSTS.E [R0+-0x40000], desc[UR46][R224.64], P0 ;  /* 0xc0000000e0007fae */ /* 0x0043e8000812186e */
[----:B----4-:R2:W-:Y:S01]  /*15bf0*/  LDGSTS.E [R0+-0x3fff8], desc[UR46][R192.64], P2 ;  /* 0xc0008000c0007fae */ /* 0x0105e2000912186e */
[----:B-1----:R-:W-:-:S03]  /*15c00*/  LOP3.LUT R225, R6, 0x10, RZ, 0x3c, !PT ;  /* 0x0000001006e17812 */ /* 0x002fc600078e3cff */
[----:B---3--:R-:W-:Y:S01]  /*15c10*/  LDGSTS.E [R0+-0x3e000], desc[UR46][R248.64], P5 ;  /* 0xc2000000f8007fae */ /* 0x008fe2000a92186e */
[----:B--2---:R-:W-:-:S03]  /*15c20*/  LOP3.LUT R192, R3, 0xa, RZ, 0xfc, !PT ;  /* 0x0000000a03c07812 */ /* 0x004fc600078efcff */
[----:B------:R-:W-:Y:S01]  /*15c30*/  STL [R1+0xf6c], R225 ;  /* 0x000f6ce101007387 */ /* 0x000fe20000100800 */
[----:B------:R-:W-:-:S03]  /*15c40*/  ISETP.GE.AND P5, PT, R192, UR4, PT ;  /* 0x00000004c0007c0c */ /* 0x000fc6000bfa6270 */
[----:B------:R-:W-:Y:S01]  /*15c50*/  LDGSTS.E [R0+-0x3dff8], desc[UR46][R200.64], P6 ;  /* 0xc2008000c8007fae */ /* 0x000fe2000b12186e */
[----:B------:R-:W-:Y:S01]  /*15c60*/  LOP3.LUT R244, R3, 0x28, RZ, 0xfc, !PT ;  /* 0x0000002803f47812 */ /* 0x000fe200078efcff */
[----:B------:R-:W-:Y:S02]  /*15c70*/  ULDC UR4, c[0x0][0x230] ;  /* 0x00008c0000047ab9 */ /* 0x000fe40000000800 */
[----:B------:R-:W2:Y:S01]  /*15c80*/  LDL.64 R192, [R1+0x28] ;  /* 0x0000280001c07983 */ /* 0x000ea20000100a00 */
[----:B------:R-:W-:Y:S02]  /*15c90*/  SEL R5, R247, RZ, !P1 ;  /* 0x000000fff7057207 */ /* 0x000fe40004800000 */
[----:B------:R-:W-:Y:S01]  /*15ca0*/  ISETP.NE.U32.AND P0, PT, R4, RZ, PT ;  /* 0x000000ff0400720c */ /* 0x000fe20003f05070 */
[----:B------:R-:W3:Y:S04]  /*15cb0*/  LDL.64 R248, [R1+0x98] ;  /* 0x0000980001f87983 */ /* 0x000ee80000100a00 */
[----:B------:R-:W4:Y:S01]  /*15cc0*/  LDL.64 R200, [R1+0x20] ;  /* 0x0000200001c87983 */ /* 0x000f220000100a00 */
[----:B------:R-:W-:-:S02]  /*15cd0*/  LOP3.LUT R224, R3, 0x2a, RZ, 0xfc, !PT ;  /* 0x0000002a03e07812 */ /* 0x000fc400078efcff */
[----:B------:R-:W-:Y:S02]  /*15ce0*/  SEL R4, R247, RZ, !P4 ;  /* 0x000000fff7047207 */ /* 0x000fe40006000000 */
[----:B------:R-:W-:Y:S01]  /*15cf0*/  ISETP.GE.AND P6, PT, R244, UR6, PT ;  /* 0x00000006f4007c0c */ /* 0x000fe2000bfc6270 */
[----:B------:R-:W-:Y:S01]  /*15d00*/  ULDC UR6, c[0x0][0x230] ;  /* 0x00008c0000067ab9 */ /* 0x000fe20000000800 */
[----:B------:R-:W-:Y:S02]  /*15d10*/  ISETP.NE.U32.AND P1, PT, R7, RZ, PT ;  /* 0x000000ff0700720c */ /* 0x000fe40003f25070 */
[----:B------:R-:W-:Y:S02]  /*15d20*/  ISETP.NE.U32.AND P4, PT, R5, RZ, PT ;  /* 0x000000ff0500720c */ /* 0x000fe40003f85070 */
[----:B------:R-:W-:Y:S02]  /*15d30*/  LOP3.LUT R7, R3, 0xc, RZ, 0xfc, !PT ;  /* 0x0000000c03077812 */ /* 0x000fe400078efcff */
[----:B------:R-:W-:-:S02]  /*15d40*/  SEL R5, R247, RZ, !P5 ;  /* 0x000000fff7057207 */ /* 0x000fc40006800000 */
[----:B------:R-:W-:Y:S01]  /*15d50*/  ISETP.GE.AND P5, PT, R224, UR7, PT ;  /* 0x00000007e0007c0c */ /* 0x000fe2000bfa6270 */
[----:B------:R-:W-:Y:S01]  /*15d60*/  ULDC UR7, c[0x0][0x230] ;  /* 0x00008c0000077ab9 */ /* 0x000fe20000000800 */
[----:B------:R-:W-:Y:S02]  /*15d70*/  ISETP.NE.U32.AND P2, PT, R4, RZ, PT ;  /* 0x000000ff0400720c */ /* 0x000fe40003f45070 */
[----:B------:R-:W-:Y:S02]  /*15d80*/  SEL R244, R247, RZ, !P6 ;  /* 0x000000fff7f47207 */ /* 0x000fe40007000000 */
[----:B------:R-:W-:Y:S02]  /*15d90*/  IADD3 R4, R250, 0x100000, R225 ;  /* 0x00100000fa047810 */ /* 0x000fe40007ffe0e1 */
[----:B------:R-:W-:Y:S01]  /*15da0*/  ISETP.GE.AND P6, PT, R7, UR4, PT ;  /* 0x0000000407007c0c */ /* 0x000fe2000bfc6270 */
[----:B------:R-:W-:Y:S01]  /*15db0*/  ULDC UR4, c[0x0][0x230] ;  /* 0x00008c0000047ab9 */ /* 0x000fe20000000800 */
[----:B------:R-:W-:Y:S01]  /*15dc0*/  SEL R7, R247, RZ, !P5 ;  /* 0x000000fff7077207 */ /* 0x000fe20006800000 */
[----:B------:R-:W-:Y:S01]  /*15dd0*/  LDGSTS.E [R4+-0x40000], desc[UR46][R208.64], P3 ;  /* 0xc0000000d0047fae */ /* 0x000fe2000992186e */
[----:B------:R-:W-:-:S02]  /*15de0*/  ISETP.NE.U32.AND P5, PT, R244, RZ, PT ;  /* 0x000000fff400720c */ /* 0x000fc40003fa5070 */
[----:B------:R-:W-:Y:S01]  /*15df0*/  LOP3.LUT R244, R6, 0x20, RZ, 0x3c, !PT ;  /* 0x0000002006f47812 */ /* 0x000fe200078e3cff */
[----:B------:R1:W-:Y:S04]  /*15e00*/  LDGSTS.E [R4+-0x3fff8], desc[UR46][R216.64], P0 ;  /* 0xc0008000d8047fae */ /* 0x0003e8000812186e */
[----:B------:R-:W3:Y:S01]  /*15e10*/  LDL.64 R208, [R1+0x90] ;  /* 0x0000900001d07983 */ /* 0x000ee20000100a00 */
[----:B-1----:R-:W-:-:S03]  /*15e20*/  LOP3.LUT R216, R3, 0xe, RZ, 0xfc, !PT ;  /* 0x0000000e03d87812 */ /* 0x002fc600078efcff */
[----:B------:R-:W-:Y:S04]  /*15e30*/  STL [R1+0xf68], R244 ;  /* 0x000f68f401007387 */ /* 0x000fe80000100800 */
[----:B--2---:R-:W-:Y:S01]  /*15e40*/  LDGSTS.E [R4+-0x3e000], desc[UR46][R192.64], P1 ;  /* 0xc2000000c0047fae */ /* 0x004fe2000892186e */
[----:B------:R-:W-:Y:S01]  /*15e50*/  ISETP.GE.AND P1, PT, R216, UR4, PT ;  /* 0x00000004d8007c0c */ /* 0x000fe2000bf26270 */
[----:B------:R-:W-:Y:S02]  /*15e60*/  ULDC UR4, c[0x0][0x230] ;  /* 0x00008c0000047ab9 */ /* 0x000fe40000000800 */
[----:B----4-:R-:W-:Y:S04]  /*15e70*/  LDGSTS.E [R4+-0x3dff8], desc[UR46][R200.64], P4 ;  /* 0xc2008000c8047fae */ /* 0x010fe8000a12186e */
[----:B------:R-:W2:Y:S04]  /*15e80*/  LDL.LU.64 R192, [R1+0x1c80] ;  /* 0x001c800001c07983 */ /* 0x000ea80000300a00 */
[----:B------:R-:W4:Y:S04]  /*15e90*/  LDL.64 R216, [R1+0x10] ;  /* 0x0000100001d87983 */ /* 0x000f280000100a00 */
[----:B------:R-:W2:Y:S01]  /*15ea0*/  LDL.64 R200, [R1+0x18] ;  /* 0x0000180001c87983 */ /* 0x000ea20000100a00 */
[----:B------:R-:W-:-:S02]  /*15eb0*/  LOP3.LUT R245, R3, 0x2c, RZ, 0xfc, !PT ;  /* 0x0000002c03f57812 */ /* 0x000fc400078efcff */
[----:B------:R-:W-:Y:S02]  /*15ec0*/  ISETP.NE.U32.AND P3, PT, R5, RZ, PT ;  /* 0x000000ff0500720c */ /* 0x000fe40003f65070 */
[----:B------:R-:W-:Y:S02]  /*15ed0*/  SEL R5, R247, RZ, !P6 ;  /* 0x000000fff7057207 */ /* 0x000fe40007000000 */
[----:B------:R-:W-:Y:S02]  /*15ee0*/  ISETP.NE.U32.AND P6, PT, R7, RZ, PT ;  /* 0x000000ff0700720c */ /* 0x000fe40003fc5070 */
[----:B------:R-:W-:Y:S01]  /*15ef0*/  ISETP.GE.AND P4, PT, R245, UR6, PT ;  /* 0x00000006f5007c0c */ /* 0x000fe2000bf86270 */
[----:B------:R-:W-:Y:S01]  /*15f00*/  ULDC UR6, c[0x0][0x230] ;  /* 0x00008c0000067ab9 */ /* 0x000fe20000000800 */
[----:B------:R-:W-:Y:S02]  /*15f10*/  LOP3.LUT R224, R3, 0x10, RZ, 0xfc, !PT ;  /* 0x0000001003e07812 */ /* 0x000fe400078efcff */
[----:B------:R-:W-:-:S02]  /*15f20*/  ISETP.NE.U32.AND P0, PT, R5, RZ, PT ;  /* 0x000000ff0500720c */ /* 0x000fc40003f05070 */
[----:B------:R-:W-:Y:S02]  /*15f30*/  IADD3 R5, R250, 0x100000, R244 ;  /* 0x00100000fa057810 */ /* 0x000fe40007ffe0f4 */
[----:B------:R-:W-:Y:S02]  /*15f40*/  SEL R245, R247, RZ, !P4 ;  /* 0x000000fff7f57207 */ /* 0x000fe40006000000 */
[----:B------:R-:W-:Y:S01]  /*15f50*/  ISETP.GE.AND P4, PT, R224, UR4, PT ;  /* 0x00000004e0007c0c */ /* 0x000fe2000bf86270 */
[----:B---3--:R-:W-:Y:S01]  /*15f60*/  LDGSTS.E [R5+-0x40000], desc[UR46][R248.64], P2 ;  /* 0xc0000000f8057fae */ /* 0x008fe2000912186e */
[----:B------:R-:W-:Y:S01]  /*15f70*/  LOP3.LUT R224, R6, 0x30, RZ, 0x3c, !PT ;  /* 0x0000003006e07812 */ /* 0x000fe200078e3cff */
[----:B------:R-:W-:Y:S02]  /*15f80*/  ULDC UR4, c[0x0][0x230] ;  /* 0x00008c0000047ab9 */ /* 0x000fe40000000800 */
[----:B------:R1:W-:Y:S04]  /*15f90*/  LDGSTS.E [R5+-0x3fff8], desc[UR46][R208.64], P3 ;  /* 0xc0008000d0057fae */ /* 0x0003e8000992186e */
[----:B------:R-:W3:Y:S04]  /*15fa0*/  LDL.64 R248, [R1+0x80] ;  /* 0x0000800001f87983 */ /* 0x000ee80000100a00 */
[----:B------:R-:W-:Y:S04]  /*15fb0*/  STL [R1+0xf64], R224 ;  /* 0x000f64e001007387 */ /* 0x000fe80000100800 */
[----:B--2---:R-:W-:Y:S04]  /*15fc0*/  LDGSTS.E [R5+-0x3e000], desc[UR46][R200.64], P5 ;  /* 0xc2000000c8057fae */ /* 0x004fe8000a92186e */
[----:B----4-:R-:W-:Y:S04]  /*15fd0*/  LDGSTS.E [R5+-0x3dff8], desc[UR46][R216.64], P6 ;  /* 0xc2008000d8057fae */ /* 0x010fe8000b12186e */
[----:B------:R-:W2:Y:S04]  /*15fe0*/  LDL.LU.64 R200, [R1+0x1c78] ;  /* 0x001c780001c87983 */ /* 0x000ea80000300a00 */
[----:B------:R4:W-:Y:S01]  /*15ff0*/  STL.64 [R1+0x1ae8], R4 ;  /* 0x001ae80401007387 */ /* 0x0009e20000100a00 */
[----:B-1----:R-:W-:-:S02]  /*16000*/  LOP3.LUT R209, R3, 0x12, RZ, 0xfc, !PT ;  /* 0x0000001203d17812 */ /* 0x002fc400078efcff */
[----:B------:R-:W-:Y:S01]  /*16010*/  LOP3.LUT R208, R3, 0x30, RZ, 0xfc, !PT ;  /* 0x0000003003d07812 */ /* 0x000fe200078efcff */
[----:B------:R-:W2:Y:S04]  /*16020*/  LDL.64 R216, [R1] ;  /* 0x0000000001d87983 */ /* 0x000ea80000100a00 */
[----:B----4-:R-:W4:Y:S01]  /*16030*/  LDL.64 R4, [R1+0x88] ;  /* 0x0000880001047983 */ /* 0x010f220000100a00 */
[----:B------:R-:W-:Y:S02]  /*16040*/  SEL R7, R247, RZ, !P1 ;  /* 0x000000fff7077207 */ /* 0x000fe40004800000 */
[----:B------:R-:W-:Y:S01]  /*16050*/  ISETP.GE.AND P5, PT, R209, UR4, PT ;  /* 0x00000004d1007c0c */ /* 0x000fe2000bfa6270 */
[----:B------:R-:W-:Y:S01]  /*16060*/  ULDC UR4, c[0x0][0x230] ;  /* 0x00008c0000047ab9 */ /* 0x000fe20000000800 */
[----:B------:R-:W-:Y:S01]  /*16070*/  ISETP.GE.AND P6, PT, R208, UR6, PT ;  /* 0x00000006d0007c0c */ /* 0x000fe2000bfc6270 */
[----:B------:R-:W-:Y:S01]  /*16080*/  ULDC UR6, c[0x0][0x230] ;  /* 0x00008c0000067ab9 */ /* 0x000fe20000000800 */
[----:B------:R-:W2:Y:S01]  /*16090*/  LDL.64 R208, [R1+0x8] ;  /* 0x0000080001d07983 */ /* 0x000ea20000100a00 */
[----:B------:R-:W-:-:S02]  /*160a0*/  ISETP.NE.U32.AND P2, PT, R7, RZ, PT ;  /* 0x000000ff0700720c */ /* 0x000fc40003f45070 */
[----:B------:R-:W-:Y:S02]  /*160b0*/  LOP3.LUT R225, R3, 0x2e, RZ, 0xfc, !PT ;  /* 0x0000002e03e17812 */ /* 0x000fe400078efcff */
[----:B------:R-:W-:Y:S02]  /*160c0*/  SEL R7, R247, RZ, !P4 ;  /* 0x000000fff7077207 */ /* 0x000fe40006000000 */
[----:B------:R-:W-:Y:S01]  /*160d0*/  ISETP.GE.AND P1, PT, R225, UR7, PT ;  /* 0x00000007e1007c0c */ /* 0x000fe2000bf26270 */
[----:B------:R-:W-:Y:S01]  /*160e0*/  ULDC UR7, c[0x0][0x230] ;  /* 0x00008c0000077ab9 */ /* 0x000fe20000000800 */
[----:B------:R-:W-:Y:S02]  /*160f0*/  ISETP.NE.U32.AND P3, PT, R7, RZ, PT ;  /* 0x000000ff0700720c */ /* 0x000fe40003f65070 */
[----:B------:R-:W-:Y:S02]  /*16100*/  IADD3 R7, R250, 0x100000, R224 ;  /* 0x00100000fa077810 */ /* 0x000fe40007ffe0e0 */
[----:B------:R-:W2:Y:S01]  /*16110*/  LDL.64 R224, [R1+0x78] ;  /* 0x0000780001e07983 */ /* 0x000ea20000100a00 */
[----:B------:R-:W-:-:S02]  /*16120*/  SEL R244, R247, RZ, !P1 ;  /* 0x000000fff7f47207 */ /* 0x000fc40004800000 */
[----:B------:R-:W-:Y:S02]  /*16130*/  LOP3.LUT R246, R3, 0x32, RZ, 0xfc, !PT ;  /* 0x0000003203f67812 */ /* 0x000fe400078efcff */
[----:B------:R-:W-:Y:S02]  /*16140*/  ISETP.NE.U32.AND P1, PT, R245, RZ, PT ;  /* 0x000000fff500720c */ /* 0x000fe40003f25070 */
[----:B------:R-:W-:Y:S02]  /*16150*/  ISETP.NE.U32.AND P4, PT, R244, RZ, PT ;  /* 0x000000fff400720c */ /* 0x000fe40003f85070 */
[----:B------:R-:W-:Y:S02]  /*16160*/  LOP3.LUT R245, R3, 0x14, RZ, 0xfc, !PT ;  /* 0x0000001403f57812 */ /* 0x000fe400078efcff */
[C---:B------:R-:W-:Y:S01]  /*16170*/  SEL R244, R247.reuse, RZ, !P5 ;  /* 0x000000fff7f47207 */ /* 0x040fe20006800000 */
[----:B----4-:R-:W-:Y:S04]  /*16180*/  LDGSTS.E [R7+-0x40000], desc[UR46][R4.64], P0 ;  /* 0xc000000004077fae */ /* 0x010fe8000812186e */
[----:B------:R-:W4:Y:S01]  /*16190*/  LDL.64 R4, [R1+0x70] ;  /* 0x0000700001047983 */ /* 0x000f220000100a00 */
[----:B------:R-:W-:Y:S01]  /*161a0*/  ISETP.GE.AND P5, PT, R246, UR7, PT ;  /* 0x00000007f6007c0c */ /* 0x000fe2000bfa6270 */
[----:B------:R-:W-:Y:S01]  /*161b0*/  ULDC UR7, c[0x0][0x230] ;  /* 0x00008c0000077ab9 */ /* 0x000fe20000000800 */
[----:B------:R-:W-:Y:S01]  /*161c0*/  SEL R246, R247, RZ, !P6 ;  /* 0x000000fff7f67207 */ /* 0x000fe20007000000 */
[----:B---3--:R1:W-:Y:S01]  /*161d0*/  LDGSTS.E [R7+-0x3fff8], desc[UR46][R248.64], P2 ;  /* 0xc0008000f8077fae */ /* 0x0083e2000912186e */
[----:B------:R-:W-:Y:S01]  /*161e0*/  ISETP.GE.AND P6, PT, R245, UR4, PT ;  /* 0x00000004f5007c0c */ /* 0x000fe2000bfc6270 */
[----:B------:R-:W-:Y:S01]  /*161f0*/  ULDC UR4, c[0x0][0x230] ;  /* 0x00008c0000047ab9 */ /* 0x000fe20000000800 */
[----:B------:R-:W-:Y:S01]  /*16200*/  ISETP.NE.U32.AND P0, PT, R244, RZ, PT ;  /* 0x000000fff400720c */ /* 0x000fe20003f05070 */
[----:B--2---:R-:W-:Y:S01]  /*16210*/  LDGSTS.E [R7+-0x3e000], desc[UR46][R208.64], P1 ;  /* 0xc2000000d0077fae */ /* 0x004fe2000892186e */
[----:B------:R-:W-:-:S02]  /*16220*/  SEL R244, R247, RZ, !P6 ;  /* 0x000000fff7f47207 */ /* 0x000fc40007000000 */
[----:B------:R-:W-:Y:S01]  /*16230*/  SEL R245, R247, RZ, !P5 ;  /* 0x000000fff7f57207 */ /* 0x000fe20006800000 */
[----:B------:R-:W-:Y:S01]  /*16240*/  LDGSTS.E [R7+-0x3dff8], desc[UR46][R216.64], P4 ;  /* 0xc2008000d8077fae */ /* 0x000fe2000a12186e */
[----:B------:R-:W-:Y:S02]  /*16250*/  ISETP.NE.U32.AND P2, PT, R244, RZ, PT ;  /* 0x000000fff400720c */ /* 0x000fe40003f45070 */
[----:B------:R-:W-:Y:S02]  /*16260*/  LOP3.LUT R244, R3, 0x16, RZ, 0xfc, !PT ;  /* 0x0000001603f47812 */ /* 0x000fe400078efcff */
[----:B------:R-:W-:Y:S02]  /*16270*/  ISETP.NE.U32.AND P6, PT, R245, RZ, PT ;  /* 0x000000fff500720c */ /* 0x000fe40003fc5070 */
[----:B------:R-:W-:Y:S02]  /*16280*/  LOP3.LUT R245, R3, 0x34, RZ, 0xfc, !PT ;  /* 0x0000003403f57812 */ /* 0x000fe400078efcff */
[----:B-1----:R-:W-:-:S02]  /*16290*/  LOP3.LUT R249, R6, 0x40, RZ, 0x3c, !PT ;  /* 0x0000004006f97812 */ /* 0x002fc400078e3cff */
[----:B------:R-:W-:Y:S01]  /*162a0*/  ISETP.GE.AND P1, PT, R244, UR4, PT ;  /* 0x00000004f4007c0c */ /* 0x000fe2000bf26270 */
[----:B------:R-:W-:Y:S01]  /*162b0*/  ULDC UR4, c[0x0][0x230] ;  /* 0x00008c0000047ab9 */ /* 0x000fe20000000800 */
[----:B------:R-:W-:Y:S02]  /*162c0*/  LOP3.LUT R248, R3, 0x36, RZ, 0xfc, !PT ;  /* 0x0000003603f87812 */ /* 0x000fe400078efcff */
[----:B------:R-:W-:Y:S02]  /*162d0*/  ISETP.GE.AND P4, PT, R245, UR6, PT ;  /* 0x00000006f5007c0c */ /* 0x000fe4000bf86270 */
[----:B------:R-:W-:Y:S01]  /*162e0*/  ISETP.NE.U32.AND P5, PT, R246, RZ, PT ;  /* 0x000000fff600720c */ /* 0x000fe20003fa5070 */
[----:B------:R-:W-:Y:S01]  /*162f0*/  STL [R1+0xf60], R249 ;  /* 0x000f60f901007387 */ /* 0x000fe20000100800 */
[----:B------:R-:W-:Y:S01]  /*16300*/  IADD3 R244, R250, 0x100000, R249 ;  /* 0x00100000faf47810 */ /* 0x000fe20007ffe0f9 */
[----:B------:R-:W-:Y:S01]  /*16310*/  ULDC UR6, c[0x0][0x230] ;  /* 0x00008c0000067ab9 */ /* 0x000fe20000000800 */
[----:B------:R-:W-:Y:S01]  /*16320*/  LOP3.LUT R246, R3, 0x18, RZ, 0xfc, !PT ;  /* 0x0000001803f67812 */ /* 0x000fe200078efcff */
[----:B------:R-:W2:Y:S01]  /*16330*/  LDL.LU.64 R208, [R1+0x1c70] ;  /* 0x001c700001d07983 */ /* 0x000ea20000300a00 */
[----:B------:R-:W-:-:S02]  /*16340*/  SEL R245, R247, RZ, !P1 ;  /* 0x000000fff7f57207 */ /* 0x000fc40004800000 */
[----:B------:R-:W-:Y:S01]  /*16350*/  ISETP.GE.AND P1, PT, R248, UR7, PT ;  /* 0x00000007f8007c0c */ /* 0x000fe2000bf26270 */
[----:B------:R-:W-:Y:S01]  /*16360*/  LDGSTS.E [R244+-0x40000], desc[UR46][R224.64], P3 ;  /* 0xc0000000e0f47fae */ /* 0x000fe2000992186e */
[C---:B------:R-:W-:Y:S01]  /*16370*/  SEL R248, R247.reuse, RZ, !P4 ;  /* 0x000000fff7f87207 */ /* 0x040fe20006000000 */
[----:B------:R-:W-:Y:S01]  /*16380*/  ULDC UR7, c[0x0][0x230] ;  /* 0x00008c0000077ab9 */ /* 0x000fe20000000800 */
[----:B------:R-:W-:Y:S01]  /*16390*/  ISETP.GE.AND P3, PT, R246, UR4, PT ;  /* 0x00000004f6007c0c */ /* 0x000fe2000bf66270 */
[----:B------:R-:W3:Y:S01]  /*163a0*/  LDL.LU.64 R216, [R1+0x1c68] ;  /* 0x001c680001d87983 */ /* 0x000ee20000300a00 */
[----:B------:R-:W-:Y:S01]  /*163b0*/  SEL R246, R247, RZ, !P1 ;  /* 0x000000fff7f67207 */ /* 0x000fe20004800000 */
[----:B------:R-:W-:Y:S01]  /*163c0*/  ULDC UR4, c[0x0][0x230] ;  /* 0x00008c0000047ab9 */ /* 0x000fe20000000800 */
[----:B------:R-:W-:Y:S02]  /*163d0*/  ISETP.NE.U32.AND P1, PT, R248, RZ, PT ;  /* 0x000000fff800720c */ /* 0x000fe40003f25070 */
[----:B------:R-:W-:Y:S01]  /*163e0*/  LOP3.LUT R248, R6, 0x50, RZ, 0x3c, !PT ;  /* 0x0000005006f87812 */ /* 0x000fe200078e3cff */
[----:B------:R-:W3:Y:S04]  /*163f0*/  LDL.LU.64 R224, [R1+0x1c60] ;  /* 0x001c600001e07983 */ /* 0x000ee80000300a00 */
[----:B------:R-:W-:Y:S04]  /*16400*/  STL [R1+0xf5c], R248 ;  /* 0x000f5cf801007387 */ /* 0x000fe80000100800 */
[----:B------:R1:W-:Y:S04]  /*16410*/  STL.64 [R1+0x1ac0], R12 ;  /* 0x001ac00c01007387 */ /* 0x0003e80000100a00 */
[----:B----4-:R4:W-:Y:S04]  /*16420*/  LDGSTS.E [R244+-0x3fff8], desc[UR46][R4.64], P0 ;  /* 0xc000800004f47fae */ /* 0x0109e8000812186e */
[----:B------:R-:W-:Y:S04]  /*16430*/  LDGSTS.E [R244+-0x3e000], desc[UR46][R12.64], P5 ;  /* 0xc20000000cf47fae */ /* 0x000fe8000a92186e */
[----:B------:R-:W-:Y:S04]  /*16440*/  LDGSTS.E [R244+-0x3dff8], desc[UR46][R238.64], P6 ;  /* 0xc2008000eef47fae */ /* 0x000fe8000b12186e */
[----:B-1----:R-:W2:Y:S04]  /*16450*/  LDL.64 R12, [R1+0x60] ;  /* 0x00006000010c7983 */ /* 0x002ea80000100a00 */
[----:B------:R1:W-:Y:S04]  /*16460*/  STL.64 [R1+0x1ab8], R238 ;  /* 0x001ab8ee01007387 */ /* 0x0003e80000100a00 */
[----:B-1----:R-:W3:Y:S01]  /*16470*/  LDL.64 R238, [R1+0x68] ;  /* 0x0000680001ee7983 */ /* 0x002ee20000100a00 */
[----:B------:R-:W-:-:S02]  /*16480*/  ISETP.NE.U32.AND P4, PT, R245, RZ, PT ;  /* 0x000000fff500720c */ /* 0x000fc40003f85070 */
[----:B------:R-:W-:Y:S02]  /*16490*/  SEL R245, R247, RZ, !P3 ;  /* 0x000000fff7f57207 */ /* 0x000fe40005800000 */
[----:B------:R-:W-:Y:S02]  /*164a0*/  ISETP.NE.U32.AND P3, PT, R246, RZ, PT ;  /* 0x000000fff600720c */ /* 0x000fe40003f65070 */
[----:B------:R-:W-:Y:S02]  /*164b0*/  ISETP.NE.U32.AND P0, PT, R245, RZ, PT ;  /* 0x000000fff500720c */ /* 0x000fe40003f05070 */
[----:B------:R-:W-:Y:S02]  /*164c0*/  IADD3 R245, R250, 0x100000, R248 ;  /* 0x00100000faf57810 */ /* 0x000fe40007ffe0f8 */
[C---:B------:R-:W-:Y:S02]  /*164d0*/  LOP3.LUT R246, R3.reuse, 0x1a, RZ, 0xfc, !PT ;  /* 0x0000001a03f67812 */ /* 0x040fe400078efcff */
[----:B------:R-:W-:-:S02]  /*164e0*/  LOP3.LUT R249, R3, 0x38, RZ, 0xfc, !PT ;  /* 0x0000003803f97812 */ /* 0x000fc400078efcff */
[C---:B----4-:R-:W-:Y:S02]  /*164f0*/  LOP3.LUT R4, R3.reuse, 0x1c, RZ, 0xfc, !PT ;  /* 0x0000001c03047812 */ /* 0x050fe400078efcff */
[----:B------:R-:W-:Y:S02]  /*16500*/  LOP3.LUT R5, R3, 0x3a, RZ, 0xfc, !PT ;  /* 0x0000003a03057812 */ /* 0x000fe400078efcff */
[----:B------:R-:W-:Y:S01]  /*16510*/  ISETP.GE.AND P5, PT, R246, UR4, PT ;  /* 0x00000004f6007c0c */ /* 0x000fe2000bfa6270 */
[----:B------:R-:W-:Y:S01]  /*16520*/  ULDC UR4, c[0x0][0x230] ;  /* 0x00008c0000047ab9 */ /* 0x000fe20000000800 */
[----:B------:R-:W-:Y:S01]  /*16530*/  ISETP.GE.AND P6, PT, R249, UR6, PT ;  /* 0x00000006f9007c0c */ /* 0x000fe2000bfc6270 */
[----:B------:R-:W-:Y:S01]  /*16540*/  ULDC UR6, c[0x0][0x230] ;  /* 0x00008c0000067ab9 */ /* 0x000fe20000000800 */
[C---:B------:R-:W-:Y:S02]  /*16550*/  SEL R246, R247.reuse, RZ, !P5 ;  /* 0x000000fff7f67207 */ /* 0x040fe40006800000 */
[----:B------:R-:W-:-:S02]  /*16560*/  SEL R249, R247, RZ, !P6 ;  /* 0x000000fff7f97207 */ /* 0x000fc40007000000 */
[----:B------:R-:W-:Y:S01]  /*16570*/  ISETP.GE.AND P5, PT, R5, UR7, PT ;  /* 0x0000000705007c0c */ /* 0x000fe2000bfa6270 */
[----:B------:R-:W-:Y:S01]  /*16580*/  ULDC UR7, c[0x0][0x230] ;  /* 0x00008c0000077ab9 */ /* 0x000fe20000000800 */
[----:B------:R-:W-:Y:S01]  /*16590*/  ISETP.GE.AND P6, PT, R4, UR4, PT ;  /* 0x0000000404007c0c */ /* 0x000fe2000bfc6270 */
[----:B------:R-:W-:Y:S01]  /*165a0*/  ULDC UR4, c[0x0][0x230] ;  /* 0x00008c0000047ab9 */ /* 0x000fe20000000800 */
[----:B------:R-:W4:Y:S04]  /*165b0*/  LDL.64 R4, [R1+0x50] ;  /* 0x0000500001047983 */ /* 0x000f280000100a00 */
[----:B---3--:R1:W-:Y:S04]  /*165c0*/  LDGSTS.E [R245+-0x40000], desc[UR46][R238.64], P2 ;  /* 0xc0000000eef57fae */ /* 0x0083e8000912186e */
[----:B--2---:R2:W-:Y:S04]  /*165d0*/  LDGSTS.E [R245+-0x3fff8], desc[UR46][R12.64], P4 ;  /* 0xc00080000cf57fae */ /* 0x0045e8000a12186e */
[----:B------:R-:W-:Y:S01]  /*165e0*/  LDGSTS.E [R245+-0x3e000], desc[UR46][R10.64], P1 ;  /* 0xc20000000af57fae */ /* 0x000fe2000892186e */
[----:B-1----:R-:W-:-:S03]  /*165f0*/  LOP3.LUT R239, R3, 0x1e, RZ, 0xfc, !PT ;  /* 0x0000001e03ef7812 */ /* 0x002fc600078efcff */
[----:B------:R-:W-:Y:S01]  /*16600*/  LDGSTS.E [R245+-0x3dff8], desc[UR46][R16.64], P3 ;  /* 0xc200800010f57fae */ /* 0x000fe2000992186e */
[----:B--2---:R-:W-:-:S05]  /*16610*/  LOP3.LUT R12, R6, 0x60, RZ, 0x3c, !PT ;  /* 0x00000060060c7812 */ /* 0x004fca00078e3cff */
[----:B------:R-:W-:Y:S04]  /*16620*/  STL [R1+0xf58], R12 ;  /* 0x000f580c01007387 */ /* 0x000fe80000100800 */
[----:B------:R1:W-:Y:S04]  /*16630*/  STL.64 [R1+0x1ab0], R10 ;  /* 0x001ab00a01007387 */ /* 0x0003e80000100a00 */
[----:B-1----:R-:W2:Y:S01]  /*16640*/  LDL.64 R10, [R1+0x58] ;  /* 0x00005800010a7983 */ /* 0x002ea20000100a00 */
[----:B------:R-:W-:Y:S01]  /*16650*/  ISETP.GE.AND P1, PT, R239, UR4, PT ;  /* 0x00000004ef007c0c */ /* 0x000fe2000bf26270 */
[----:B------:R-:W-:Y:S01]  /*16660*/  ULDC UR4, c[0x0][0x230] ;  /* 0x00008c0000047ab9 */ /* 0x000fe20000000800 */
[----:B------:R-:W1:Y:S01]  /*16670*/  S2R R239, SR_TID.X ;  /* 0x0000000000ef7919 */ /* 0x000e620000002100 */
[----:B------:R-:W-:-:S02]  /*16680*/  ISETP.NE.U32.AND P2, PT, R246, RZ, PT ;  /* 0x000000fff600720c */ /* 0x000fc40003f45070 */
[----:B------:R-:W-:Y:S02]  /*16690*/  SEL R248, R247, RZ, !P5 ;  /* 0x000000fff7f87207 */ /* 0x000fe40006800000 */
[----:B------:R-:W-:Y:S02]  /*166a0*/  LOP3.LUT R13, R3, 0x3c, RZ, 0xfc, !PT ;  /* 0x0000003c030d7812 */ /* 0x000fe400078efcff */
[----:B------:R-:W-:Y:S02]  /*166b0*/  SEL R246, R247, RZ, !P6 ;  /* 0x000000fff7f67207 */ /* 0x000fe40007000000 */
[----:B------:R-:W-:Y:S02]  /*166c0*/  ISETP.NE.U32.AND P5, PT, R249, RZ, PT ;  /* 0x000000fff900720c */ /* 0x000fe40003fa5070 */
[----:B------:R-:W-:Y:S02]  /*166d0*/  ISETP.NE.U32.AND P6, PT, R248, RZ, PT ;  /* 0x000000fff800720c */ /* 0x000fe40003fc5070 */
[----:B------:R-:W-:Y:S01]  /*166e0*/  ISETP.GE.AND P3, PT, R13, UR6, PT ;  /* 0x000000060d007c0c */ /* 0x000fe2000bf66270 */
[----:B------:R-:W-:Y:S01]  /*166f0*/  STL.64 [R1+0x1ac8], R244 ;  /* 0x001ac8f401007387 */ /* 0x000fe20000100a00 */
[----:B------:R-:W-:Y:S01]  /*16700*/  ISETP.NE.U32.AND P4, PT, R246, RZ, PT ;  /* 0x000000fff600720c */ /* 0x000fe20003f85070 */
[----:B------:R-:W-:Y:S01]  /*16710*/  USHF.L.U32 UR10, UR10, 0x6, URZ ;  /* 0x000000060a0a7899 */ /* 0x000fe2000800063f */
[----:B------:R-:W-:Y:S01]  /*16720*/  IADD3 R246, R250, 0x100000, R12 ;  /* 0x00100000faf67810 */ /* 0x000fe20007ffe00c */
[----:B------:R-:W-:Y:S01]  /*16730*/  STL.64 [R1+0x1aa8], R16 ;  /* 0x001aa81001007387 */ /* 0x000fe20000100a00 */
[----:B------:R-:W-:Y:S01]  /*16740*/  SEL R249, R247, RZ, !P3 ;  /* 0x000000fff7f97207 */ /* 0x000fe20005800000 */
[----:B------:R-:W-:-:S02]  /*16750*/  ULDC UR6, c[0x0][0x230] ;  /* 0x00008c0000067ab9 */ /* 0x000fc40000000800 */
[----:B------:R-:W3:Y:S01]  /*16760*/  LDL.64 R12, [R1+0x48] ;  /* 0x00004800010c7983 */ /* 0x000ee20000100a00 */
[----:B-1----:R-:W-:-:S04]  /*16770*/  LOP3.LUT R239, R239, 0x3f, RZ, 0xc0, !PT ;  /* 0x0000003fefef7812 */ /* 0x002fc800078ec0ff */
[----:B------:R-:W-:Y:S01]  /*16780*/  ISETP.GE.AND P3, PT, R239, UR4, PT ;  /* 0x00000004ef007c0c */ /* 0x000fe2000bf66270 */
[----:B------:R-:W-:Y:S01]  /*16790*/  ULDC UR4, c[0x0][0x230] ;  /* 0x00008c0000047ab9 */ /* 0x000fe20000000800 */
[----:B------:R-:W1:Y:S01]  /*167a0*/  LDC R239, c[0x0][0x230] ;  /* 0x00008c00ffef7b82 */ /* 0x000e620000000800 */
[----:B------:R-:W-:Y:S01]  /*167b0*/  UIADD3 UR4, UR4, -0x40, URZ ;  /* 0xffffffc004047890 */ /* 0x000fe2000fffe03f */
[----:B--2---:R2:W-:Y:S04]  /*167c0*/  LDGSTS.E [R246+-0x40000], desc[UR46][R10.64], P0 ;  /* 0xc00000000af67fae */ /* 0x0045e8000812186e */
[----:B----4-:R-:W-:Y:S04]  /*167d0*/  LDGSTS.E [R246+-0x3fff8], desc[UR46][R4.64], P2 ;  /* 0xc000800004f67fae */ /* 0x010fe8000912186e */
[----:B------:R-:W-:Y:S01]  /*167e0*/  LDGSTS.E [R246+-0x3e000], desc[UR46][R240.64], P5 ;  /* 0xc2000000f0f67fae */ /* 0x000fe2000a92186e */
[----:B--2---:R-:W-:-:S03]  /*167f0*/  LOP3.LUT R10, R6, 0x70, RZ, 0x3c, !PT ;  /* 0x00000070060a7812 */ /* 0x004fc600078e3cff */
[----:B------:R-:W-:Y:S04]  /*16800*/  LDGSTS.E [R246+-0x3dff8], desc[UR46][R14.64], P6 ;  /* 0xc20080000ef67fae */ /* 0x000fe8000b12186e */
[----:B------:R-:W2:Y:S01]  /*16810*/  LDL.64 R4, [R1+0x40] ;  /* 0x0000400001047983 */ /* 0x000ea20000100a00 */
[----:B------:R-:W-:-:S03]  /*16820*/  ISETP.GE.AND P6, PT, R252, UR4, PT ;  /* 0x00000004fc007c0c */ /* 0x000fc6000bfc6270 */
[----:B------:R4:W-:Y:S04]  /*16830*/  STL [R1+0x11d0], R6 ;  /* 0x0011d00601007387 */ /* 0x0009e80000100800 */
[----:B------:R-:W-:Y:S04]  /*16840*/  STL.64 [R1+0x1ad0], R240 ;  /* 0x001ad0f001007387 */ /* 0x000fe80000100a00 */
[----:B------:R-:W-:Y:S04]  /*16850*/  STL [R1+0xf54], R10 ;  /* 0x000f540a01007387 */ /* 0x000fe80000100800 */
[----:B------:R3:W-:Y:S04]  /*16860*/  STL.64 [R1+0x1ad8], R14 ;  /* 0x001ad80e01007387 */ /* 0x0007e80000100a00 */
[----:B------:R-:W2:Y:S01]  /*16870*/  LDL R252, [R1+0x92c] ;  /* 0x00092c0001fc7983 */ /* 0x000ea20000100800 */
[----:B------:R-:W-:-:S02]  /*16880*/  LOP3.LUT R238, R3, 0x3e, RZ, 0xfc, !PT ;  /* 0x0000003e03ee7812 */ /* 0x000fc400078efcff */
[----:B------:R-:W-:Y:S02]  /*16890*/  SEL R248, R247, RZ, !P1 ;  /* 0x000000fff7f87207 */ /* 0x000fe40004800000 */
[----:B------:R-:W-:Y:S01]  /*168a0*/  ISETP.GE.AND P1, PT, R238, UR7, PT ;  /* 0x00000007ee007c0c */ /* 0x000fe2000bf26270 */
[----:B-1----:R-:W-:Y:S01]  /*168b0*/  VIADD R239, R239, 0x3f ;  /* 0x0000003fefef7836 */ /* 0x002fe20000000000 */
[----:B------:R-:W-:Y:S02]  /*168c0*/  ISETP.NE.U32.AND P0, PT, R248, RZ, PT ;  /* 0x000000fff800720c */ /* 0x000fe40003f05070 */
[C---:B------:R-:W-:Y:S02]  /*168d0*/  ISETP.GE.AND P5, PT, R3.reuse, UR4, PT ;  /* 0x0000000403007c0c */ /* 0x040fe4000bfa6270 */
[----:B----4-:R-:W-:Y:S01]  /*168e0*/  LOP3.LUT R6, R3, 0x20, RZ, 0xfc, !PT ;  /* 0x0000002003067812 */ /* 0x010fe200078efcff */
[----:B------:R-:W-:Y:S01]  /*168f0*/  STL.64 [R1+0x1ae0], R2 ;  /* 0x001ae00201007387 */ /* 0x000fe20000100a00 */
[C---:B------:R-:W-:Y:S01]  /*16900*/  SEL R248, R247.reuse, RZ, !P1 ;  /* 0x000000fff7f87207 */ /* 0x040fe20004800000 */
[----:B------:R-:W-:Y:S01]  /*16910*/  USHF.L.U32 UR11, UR11, 0x6, URZ ;  /* 0x000000060b0b7899 */ /* 0x000fe2000800063f */
[----:B------:R-:W-:Y:S01]  /*16920*/  SEL R247, R247, RZ, !P3 ;  /* 0x000000fff7f77207 */ /* 0x000fe20005800000 */
[----:B------:R-:W-:Y:S01]  /*16930*/  ULDC UR7, c[0x0][0x230] ;  /* 0x00008c0000077ab9 */ /* 0x000fe20000000800 */
[----:B------:R-:W-:-:S02]  /*16940*/  ISETP.NE.U32.AND P1, PT, R249, RZ, PT ;  /* 0x000000fff900720c */ /* 0x000fc40003f25070 */
[----:B------:R-:W-:Y:S02]  /*16950*/  ISETP.NE.U32.AND P2, PT, R247, RZ, PT ;  /* 0x000000fff700720c */ /* 0x000fe40003f45070 */
[----:B------:R-:W-:Y:S02]  /*16960*/  IADD3 R247, R250, 0x100000, R10 ;  /* 0x00100000faf77810 */ /* 0x000fe40007ffe00a */
[----:B------:R-:W-:Y:S02]  /*16970*/  SEL R249, RZ, 0x4, P5 ;  /* 0x00000004fff97807 */ /* 0x000fe40002800000 */
[----:B------:R-:W-:Y:S01]  /*16980*/  ISETP.GT.AND P5, PT, R239, 0x7f, PT ;  /* 0x0000007fef00780c */ /* 0x000fe20003fa4270 */
[----:B---3--:R-:W-:Y:S01]  /*16990*/  LDGSTS.E [R247+-0x40000], desc[UR46][R12.64], P4 ;  /* 0xc00000000cf77fae */ /* 0x008fe2000a12186e */
[----:B------:R-:W-:Y:S02]  /*169a0*/  ISETP.NE.U32.AND P3, PT, R248, RZ, PT ;  /* 0x000000fff800720c */ /* 0x000fe40003f65070 */
[----:B------:R-:W-:-:S02]  /*169b0*/  SEL R248, RZ, 0x4, P6 ;  /* 0x00000004fff87807 */ /* 0x000fc40003000000 */
[----:B------:R-:W-:Y:S02]  /*169c0*/  ISETP.GE.AND P4, PT, R6, UR4, PT ;  /* 0x0000000406007c0c */ /* 0x000fe4000bf86270 */
[----:B------:R-:W-:Y:S02]  /*169d0*/  SEL R250, R249, RZ, P5 ;  /* 0x000000fff9fa7207 */ /* 0x000fe40002800000 */
[----:B------:R-:W-:Y:S02]  /*169e0*/  ISETP.GE.AND P6, PT, R251, UR4, PT ;  /* 0x00000004fb007c0c */ /* 0x000fe4000bfc6270 */
[----:B------:R-:W-:Y:S02]  /*169f0*/  SEL R249, R248, RZ, P5 ;  /* 0x000000fff8f97207 */ /* 0x000fe40002800000 */
[----:B------:R-:W-:Y:S02]  /*16a00*/  SEL R248, RZ, 0x4, P4 ;  /* 0x00000004fff87807 */ /* 0x000fe40002000000 */
[----:B------:R-:W-:-:S02]  /*16a10*/  ISETP.NE.U32.AND P4, PT, R250, RZ, PT ;  /* 0x000000fffa00720c */ /* 0x000fc40003f85070 */
[----:B------:R-:W-:Y:S02]  /*16a20*/  SEL R250, RZ, 0x4, P6 ;  /* 0x00000004fffa7807 */ /* 0x000fe40003000000 */
[----:B------:R-:W-:Y:S01]  /*16a30*/  ISETP.NE.U32.AND P6, PT, R249, RZ, PT ;  /* 0x000000fff900720c */ /* 0x000fe20003fc5070 */
[----:B------:R1:W-:Y:S01]  /*16a40*/  STL.64 [R1+0x1af0], R6 ;  /* 0x001af00601007387 */ /* 0x0003e20000100a00 */
[----:B------:R-:W-:Y:S02]  /*16a50*/  SEL R249, R248, RZ, P5 ;  /* 0x000000fff8f97207 */ /* 0x000fe40002800000 */
[----:B------:R-:W-:Y:S01]  /*16a60*/  SEL R248, R250, RZ, P5 ;  /* 0x000000fffaf87207 */ /* 0x000fe20002800000 */
[----:B------:R-:W3:Y:S04]  /*16a70*/  LDL.64 R14, [R1+0x1b0] ;  /* 0x0001b000010e7983 */ /* 0x000ee80000100a00 */
[----:B------:R-:W4:Y:S04]  /*16a80*/  LDL.64 R240, [R1+0x190] ;  /* 0x0001900001f07983 */ /* 0x000f280000100a00 */
[----:B-1----:R-:W3:Y:S04]  /*16a90*/  LDL.64 R6, [R1+0x1d0] ;  /* 0x0001d00001067983 */ /* 0x002ee80000100a00 */
[----:B------:R-:W4:Y:S04]  /*16aa0*/  LDL.64 R16, [R1+0x170] ;  /* 0x0001700001107983 */ /* 0x000f280000100a00 */
[----:B------:R-:W4:Y:S04]  /*16ab0*/  LDL.64 R244, [R1+0x150] ;  /* 0x0001500001f47983 */ /* 0x000f280000100a00 */
[----:B------:R-:W4:Y:S04]  /*16ac0*/  LDL.64 R10, [R1+0x130] ;  /* 0x00013000010a7983 */ /* 0x000f280000100a00 */
[----:B------:R-:W4:Y:S04]  /*16ad0*/  LDL.64 R238, [R1+0x110] ;  /* 0x0001100001ee7983 */ /* 0x000f280000100a00 */
[----:B------:R-:W4:Y:S04]  /*16ae0*/  LDL.64 R12, [R1+0xf0] ;  /* 0x0000f000010c7983 */ /* 0x000f280000100a00 */
[----:B--2---:R-:W-:Y:S04]  /*16af0*/  LDGSTS.E [R247+-0x3fff8], desc[UR46][R4.64], P0 ;  /* 0xc000800004f77fae */ /* 0x004fe8000812186e */
[----:B------:R-:W-:Y:S04]  /*16b00*/  LDGSTS.E [R247+-0x3e000], desc[UR46][R242.64], P1 ;  /* 0xc2000000f2f77fae */ /* 0x000fe8000892186e */
[----:B------:R-:W-:Y:S04]  /*16b10*/  LDGSTS.E [R247+-0x3dff8], desc[UR46][R8.64], P3 ;  /* 0xc200800008f77fae */ /* 0x000fe8000992186e */
[----:B------:R-:W2:Y:S04]  /*16b20*/  LDL.64 R4, [R1+0xd0] ;  /* 0x0000d00001047983 */ /* 0x000ea80000100a00 */
[----:B------:R1:W-:Y:S01]  /*16b30*/  STL.64 [R1+0x1af8], R242 ;  /* 0x001af8f201007387 */ /* 0x0003e20000100a00 */
[C---:B------:R-:W-:Y:S01]  /*16b40*/  LOP3.LUT R251, R252.reuse, 0x20, RZ, 0x3c, !PT ;  /* 0x00000020fcfb7812 */ /* 0x040fe200078e3cff */
[----:B------:R-:W1:Y:S01]  /*16b50*/  S2R R2, SR_TID.X ;  /* 0x0000000000027919 */ /* 0x000e620000002100 */
[----:B------:R-:W-:-:S02]  /*16b60*/  LOP3.LUT R250, R252, 0x40, RZ, 0x3c, !PT ;  /* 0x00000040fcfa7812 */ /* 0x000fc400078e3cff */
[----:B------:R-:W-:Y:S01]  /*16b70*/  ISETP.NE.U32.AND P0, PT, R249, RZ, PT ;  /* 0x000000fff900720c */ /* 0x000fe20003f05070 */
[----:B------:R-:W0:Y:S04]  /*16b80*/  LDGDEPBAR ;  /* 0x00000000000079af */ /* 0x000e280000000000 */
[----:B-1----:R-:W3:Y:S04]  /*16b90*/  LDL.64 R242, [R1+0x1f0] ;  /* 0x0001f00001f27983 */ /* 0x002ee80000100a00 */
[----:B------:R-:W-:Y:S04]  /*16ba0*/  STL [R1+0xf50], R251 ;  /* 0x000f50fb01007387 */ /* 0x000fe80000100800 */
[----:B------:R1:W-:Y:S04]  /*16bb0*/  STL.64 [R1+0x1b08], R246 ;  /* 0x001b08f601007387 */ /* 0x0003e80000100a00 */
[----:B------:R-:W-:Y:S04]  /*16bc0*/  STL [R1+0xf4c], R250 ;  /* 0x000f4cfa01007387 */ /* 0x000fe80000100800 */
[----:B-1----:R-:W4:Y:S01]  /*16bd0*/  LDL.64 R246, [R1+0x210] ;  /* 0x0002100001f67983 */ /* 0x002f220000100a00 */
[----:B------:R-:W-:-:S04]  /*16be0*/  SHF.R.U32.HI R249, RZ, 0x6, R2 ;  /* 0x00000006fff97819 */ /* 0x000fc80000011602 */
[----:B------:R-:W-:-:S04]  /*16bf0*/  SGXT.U32 R249, R249, 0x1 ;  /* 0x00000001f9f9781a */ /* 0x000fc80000000000 */
[----:B------:R-:W-:Y:S02]  /*16c00*/  LOP3.LUT R249, R249, 0x4, RZ, 0xfc, !PT ;  /* 0x00000004f9f97812 */ /* 0x000fe400078efcff */
[----:B------:R-:W-:Y:S01]  /*16c10*/  ISETP.NE.U32.AND P1, PT, R248, RZ, PT ;  /* 0x000000fff800720c */ /* 0x000fe20003f25070 */
[----:B------:R-:W-:Y:S01]  /*16c20*/  VIADD R248, R252, UR45 ;  /* 0x0000002dfcf87c36 */ /* 0x000fe20008000000 */
[----:B------:R-:W-:Y:S02]  /*16c30*/  ISETP.GE.AND P3, PT, R249, UR4, PT ;  /* 0x00000004f9007c0c */ /* 0x000fe4000bf66270 */
[----:B------:R-:W-:Y:S02]  /*16c40*/  SHF.R.U32.HI R249, RZ, 0x6, R2 ;  /* 0x00000006fff97819 */ /* 0x000fe40000011602 */
[----:B------:R-:W-:Y:S02]  /*16c50*/  SEL R2, RZ, 0x4, P3 ;  /* 0x00000004ff027807 */ /* 0x000fe40001800000 */
[----:B------:R-:W-:-:S02]  /*16c60*/  SGXT.U32 R249, R249, 0x1 ;  /* 0x00000001f9f9781a */ /* 0x000fc40000000000 */
[----:B------:R-:W-:Y:S02]  /*16c70*/  LOP3.LUT R3, R252, 0x60, RZ, 0x3c, !PT ;  /* 0x00000060fc037812 */ /* 0x000fe400078e3cff */
[----:B------:R-:W-:Y:S02]  /*16c80*/  LOP3.LUT R249, R249, 0x6, RZ, 0xfc, !PT ;  /* 0x00000006f9f97812 */ /* 0x000fe400078efcff */
[----:B------:R-:W-:Y:S01]  /*16c90*/  SEL R2, R2, RZ, P5 ;  /* 0x000000ff02027207 */ /* 0x000fe20002800000 */
[----:B------:R-:W-:Y:S01]  /*16ca0*/  STL [R1+0xf48], R3 ;  /* 0x000f480301007387 */ /* 0x000fe20000100800 */
[----:B------:R-:W-:Y:S01]  /*16cb0*/  ISETP.GE.AND P3, PT, R249, UR4, PT ;  /* 0x00000004f9007c0c */ /* 0x000fe2000bf66270 */
[----:B------:R-:W-:Y:S02]  /*16cc0*/  VIADD R249, R251, UR45 ;  /* 0x0000002dfbf97c36 */ /* 0x000fe40008000000 */
[----:B------:R1:W-:Y:S01]  /*16cd0*/  STL.64 [R1+0x1b00], R8 ;  /* 0x001b000801007387 */ /* 0x0003e20000100a00 */
[----:B------:R-:W-:-:S03]  /*16ce0*/  VIADD R251, R3, UR45 ;  /* 0x0000002d03fb7c36 */ /* 0x000fc60008000000 */
[----:B------:R1:W-:Y:S04]  /*16cf0*/  STL [R1+0x1b10], R2 ;  /* 0x001b100201007387 */ /* 0x0003e80000100800 */
[----:B-1----:R-:W2:Y:S04]  /*16d00*/  LDL.64 R8, [R1+0x2d0] ;  /* 0x0002d00001087983 */ /* 0x002ea80000100a00 */
[----:B------:R-:W2:Y:S04]  /*16d10*/  LDL.64 R2, [R1+0x270] ;  /* 0x0002700001027983 */ /* 0x000ea80000100a00 */
[----:B----4-:R-:W-:Y:S04]  /*16d20*/  LDGSTS.E [R248], desc[UR46][R246.64], P2 ;  /* 0x00000000f6f87fae */ /* 0x010fe8000912186e */
[----:B---3--:R-:W-:Y:S04]  /*16d30*/  LDGSTS.E [R248+0x400], desc[UR46][R242.64], P2 ;  /* 0x00400000f2f87fae */ /* 0x008fe8000912186e */
[----:B------:R-:W-:Y:S04]  /*16d40*/  LDGSTS.E [R248+0x800], desc[UR46][R6.64], P2 ;  /* 0x0080000006f87fae */ /* 0x000fe8000912186e */
[----:B------:R-:W-:Y:S04]  /*16d50*/  LDGSTS.E [R248+0xc00], desc[UR46][R14.64], P2 ;  /* 0x00c000000ef87fae */ /* 0x000fe8000912186e */
[----:B------:R-:W-:Y:S04]  /*16d60*/  LDGSTS.E [R248+0x1000], desc[UR46][R240.64], P2 ;  /* 0x01000000f0f87fae */ /* 0x000fe8000912186e */
[----:B------:R-:W-:Y:S04]  /*16d70*/  LDGSTS.E [R248+0x1400], desc[UR46][R16.64], P2 ;  /* 0x0140000010f87fae */ /* 0x000fe8000912186e */
[----:B------:R-:W-:Y:S04]  /*16d80*/  LDGSTS.E [R248+0x1800], desc[UR46][R244.64], P2 ;  /* 0x01800000f4f87fae */ /* 0x000fe8000912186e */
[----:B------:R-:W-:Y:S04]  /*16d90*/  LDGSTS.E [R248+0x1c00], desc[UR46][R10.64], P2 ;  /* 0x01c000000af87fae */ /* 0x000fe8000912186e */
[----:B------:R-:W-:Y:S04]  /*16da0*/  LDGSTS.E [R248+0x2000], desc[UR46][R238.64], P2 ;  /* 0x02000000eef87fae */ /* 0x000fe8000912186e */
[----:B------:R-:W-:Y:S04]  /*16db0*/  LDGSTS.E [R248+0x2400], desc[UR46][R12.64], P2 ;  /* 0x024000000cf87fae */ /* 0x000fe8000912186e */
[----:B--2---:R-:W-:Y:S04]  /*16dc0*/  LDGSTS.E [R248+0x2800], desc[UR46][R4.64], P2 ;  /* 0x0280000004f87fae */ /* 0x004fe8000912186e */
[----:B------:R-:W2:Y:S04]  /*16dd0*/  LDL.64 R246, [R1+0x2f0] ;  /* 0x0002f00001f67983 */ /* 0x000ea80000100a00 */
[----:B------:R-:W3:Y:S04]  /*16de0*/  LDL.64 R12, [R1+0x290] ;  /* 0x00029000010c7983 */ /* 0x000ee80000100a00 */
[----:B------:R-:W4:Y:S04]  /*16df0*/  LDL.64 R4, [R1+0x2b0] ;  /* 0x0002b00001047983 */ /* 0x000f280000100a00 */
[----:B------:R-:W2:Y:S04]  /*16e00*/  LDL.64 R242, [R1+0x310] ;  /* 0x0003100001f27983 */ /* 0x000ea80000100a00 */
[----:B------:R-:W2:Y:S04]  /*16e10*/  LDL.64 R6, [R1+0x330] ;  /* 0x0003300001067983 */ /* 0x000ea80000100a00 */
[----:B------:R-:W2:Y:S04]  /*16e20*/  LDL.64 R14, [R1+0x350] ;  /* 0x00035000010e7983 */ /* 0x000ea80000100a00 */
[----:B------:R-:W2:Y:S04]  /*16e30*/  LDL.64 R240, [R1+0x370] ;  /* 0x0003700001f07983 */ /* 0x000ea80000100a00 */
[----:B------:R-:W2:Y:S04]  /*16e40*/  LDL.64 R16, [R1+0x390] ;  /* 0x0003900001107983 */ /* 0x000ea80000100a00 */
[----:B------:R-:W2:Y:S04]  /*16e50*/  LDL.64 R244, [R1+0x3b0] ;  /* 0x0003b00001f47983 */ /* 0x000ea80000100a00 */
[----:B------:R-:W2:Y:S04]  /*16e60*/  LDL.64 R10, [R1+0x3d0] ;  /* 0x0003d000010a7983 */ /* 0x000ea80000100a00 */
[----:B------:R-:W2:Y:S04]  /*16e70*/  LDL.64 R238, [R1+0x3f0] ;  /* 0x0003f00001ee7983 */ /* 0x000ea80000100a00 */
[----:B------:R-:W-:Y:S04]  /*16e80*/  LDGSTS.E [R248+0x2c00], desc[UR46][R20.64], P2 ;  /* 0x02c0000014f87fae */ /* 0x000fe8000912186e */
[----:B------:R1:W-:Y:S04]  /*16e90*/  STL.64 [R1+0x19d0], R20 ;  /* 0x0019d01401007387 */ /* 0x0003e80000100a00 */
[----:B------:R-:W-:Y:S04]  /*16ea0*/  LDGSTS.E [R248+0x3000], desc[UR46][R28.64], P2 ;  /* 0x030000001cf87fae */ /* 0x000fe8000912186e */
[----:B------:R-:W-:Y:S04]  /*16eb0*/  LDGSTS.E [R248+0x3400], desc[UR46][R36.64], P2 ;  /* 0x0340000024f87fae */ /* 0x000fe8000912186e */
[----:B-1----:R-:W3:Y:S04]  /*16ec0*/  LDL.64 R20, [R1+0x250] ;  /* 0x0002500001147983 */ /* 0x002ee80000100a00 */
[----:B------:R1:W-:Y:S04]  /*16ed0*/  STL.64 [R1+0x19c0], R28 ;  /* 0x0019c01c01007387 */ /* 0x0003e80000100a00 */
[----:B------:R-:W-:Y:S04]  /*16ee0*/  LDGSTS.E [R248+0x3800], desc[UR46][R44.64], P2 ;  /* 0x038000002cf87fae */ /* 0x000fe8000912186e */
[----:B------:R-:W-:Y:S04]  /*16ef0*/  LDGSTS.E [R248+0x3c00], desc[UR46][R52.64], P2 ;  /* 0x03c0000034f87fae */ /* 0x000fe8000912186e */
[----:B-1----:R-:W4:Y:S04]  /*16f00*/  LDL.64 R28, [R1+0x230] ;  /* 0x00023000011c7983 */ /* 0x002f280000100a00 */
[----:B------:R-:W-:Y:S04]  /*16f10*/  LDGSTS.E [R248+0x4000], desc[UR46][R60.64], P2 ;  /* 0x040000003cf87fae */ /* 0x000fe8000912186e */
[----:B------:R-:W-:Y:S04]  /*16f20*/  STL.64 [R1+0x19b8], R36 ;  /* 0x0019b82401007387 */ /* 0x000fe80000100a00 */
        /* <DEDUP_REMOVED lines=44> */
[----:B------:R1:W-:Y:S04]  /*171f0*/  STL.64 [R1+0x1a80], R220 ;  /* 0x001a80dc01007387 */ /* 0x0003e80000100a00 */
[----:B------:R-:W-:Y:S04]  /*17200*/  STL.64 [R1+0x1a88], R228 ;  /* 0x001a88e401007387 */ /* 0x000fe80000100a00 */
[----:B------:R-:W-:Y:S04]  /*17210*/  STL.64 [R1+0x1a90], R236 ;  /* 0x001a90ec01007387 */ /* 0x000fe80000100a00 */
[----:B----4-:R-:W-:Y:S04]  /*17220*/  LDGSTS.E [R248+0x11c00], desc[UR46][R28.64], P2 ;  /* 0x11c000001cf87fae */ /* 0x010fe8000912186e */
[----:B---3--:R-:W-:Y:S04]  /*17230*/  LDGSTS.E [R248+0x12000], desc[UR46][R20.64], P2 ;  /* 0x1200000014f87fae */ /* 0x008fe8000912186e */
[----:B------:R-:W-:Y:S04]  /*17240*/  LDGSTS.E [R248+0x12400], desc[UR46][R2.64], P2 ;  /* 0x1240000002f87fae */ /* 0x000fe8000912186e */
[----:B------:R-:W-:Y:S04]  /*17250*/  LDGSTS.E [R248+0x12800], desc[UR46][R12.64], P2 ;  /* 0x128000000cf87fae */ /* 0x000fe8000912186e */
[----:B------:R-:W-:Y:S04]  /*17260*/  LDGSTS.E [R248+0x12c00], desc[UR46][R4.64], P2 ;  /* 0x12c0000004f87fae */ /* 0x000fe8000912186e */
[----:B------:R-:W-:Y:S04]  /*17270*/  LDGSTS.E [R248+0x13000], desc[UR46][R8.64], P2 ;  /* 0x1300000008f87fae */ /* 0x000fe8000912186e */
[----:B------:R-:W3:Y:S04]  /*17280*/  LDL.64 R12, [R1+0x208] ;  /* 0x00020800010c7983 */ /* 0x000ee80000100a00 */
[----:B------:R-:W4:Y:S04]  /*17290*/  LDL.64 R4, [R1+0x1e8] ;  /* 0x0001e80001047983 */ /* 0x000f280000100a00 */
[----:B-1----:R-:W4:Y:S04]  /*172a0*/  LDL.LU.64 R220, [R1+0x1c8] ;  /* 0x0001c80001dc7983 */ /* 0x002f280000300a00 */
[----:B------:R-:W4:Y:S04]  /*172b0*/  LDL.LU.64 R196, [R1+0x1a8] ;  /* 0x0001a80001c47983 */ /* 0x000f280000300a00 */
[----:B------:R-:W4:Y:S04]  /*172c0*/  LDL.LU.64 R172, [R1+0x188] ;  /* 0x0001880001ac7983 */ /* 0x000f280000300a00 */
[----:B------:R-:W4:Y:S04]  /*172d0*/  LDL.LU.64 R148, [R1+0x168] ;  /* 0x0001680001947983 */ /* 0x000f280000300a00 */
[----:B------:R-:W4:Y:S04]  /*172e0*/  LDL.LU.64 R124, [R1+0x148] ;  /* 0x00014800017c7983 */ /* 0x000f280000300a00 */
[----:B------:R-:W4:Y:S04]  /*172f0*/  LDL.LU.64 R100, [R1+0x128] ;  /* 0x0001280001647983 */ /* 0x000f280000300a00 */
[----:B------:R-:W4:Y:S04]  /*17300*/  LDL.LU.64 R76, [R1+0x108] ;  /* 0x00010800014c7983 */ /* 0x000f280000300a00 */
[----:B------:R-:W4:Y:S04]  /*17310*/  LDL.LU.64 R52, [R1+0xe8] ;  /* 0x0000e80001347983 */ /* 0x000f280000300a00 */
[----:B------:R-:W4:Y:S04]  /*17320*/  LDL.LU.64 R28, [R1+0xc8] ;  /* 0x0000c800011c7983 */ /* 0x000f280000300a00 */
[----:B--2---:R-:W-:Y:S04]  /*17330*/  LDGSTS.E [R248+0x13400], desc[UR46][R246.64], P2 ;  /* 0x13400000f6f87fae */ /* 0x004fe8000912186e */
        /* <DEDUP_REMOVED lines=11> */
[----:B------:R-:W2:Y:S04]  /*173f0*/  LDL.LU.64 R232, [R1+0x1c58] ;  /* 0x001c580001e87983 */ /* 0x000ea80000300a00 */
[----:B------:R-:W2:Y:S04]  /*17400*/  LDL.LU.64 R18, [R1+0x1c50] ;  /* 0x001c500001127983 */ /* 0x000ea80000300a00 */
[----:B------:R-:W2:Y:S04]  /*17410*/  LDL.LU.64 R26, [R1+0x1c48] ;  /* 0x001c4800011a7983 */ /* 0x000ea80000300a00 */
        /* <DEDUP_REMOVED lines=13> */
[----:B------:R-:W2:Y:S04]  /*174f0*/  LDL.LU.64 R82, [R1+0x1c10] ;  /* 0x001c100001527983 */ /* 0x000ea80000300a00 */
        /* <DEDUP_REMOVED lines=14> */
[----:B---3--:R-:W-:Y:S04]  /*175e0*/  LDGSTS.E [R249+0x100], desc[UR46][R12.64], P2 ;  /* 0x001000000cf97fae */ /* 0x008fe8000912186e */
[----:B----4-:R-:W-:Y:S04]  /*175f0*/  LDGSTS.E [R249+0x500], desc[UR46][R4.64], P2 ;  /* 0x0050000004f97fae */ /* 0x010fe8000912186e */
[----:B------:R-:W-:Y:S04]  /*17600*/  LDGSTS.E [R249+0x900], desc[UR46][R220.64], P2 ;  /* 0x00900000dcf97fae */ /* 0x000fe8000912186e */
[----:B------:R-:W3:Y:S04]  /*17610*/  LDL.64 R12, [R1+0x3d8] ;  /* 0x0003d800010c7983 */ /* 0x000ee80000100a00 */
[----:B------:R-:W4:Y:S04]  /*17620*/  LDL.64 R4, [R1+0x3f8] ;  /* 0x0003f80001047983 */ /* 0x000f280000100a00 */
        /* <DEDUP_REMOVED lines=15> */
[----:B------:R-:W-:Y:S04]  /*17720*/  STL.64 [R1+0x1a98], R220 ;  /* 0x001a98dc01007387 */ /* 0x000fe80000100a00 */
[----:B------:R-:W-:Y:S04]  /*17730*/  LDGSTS.E [R249+0x4900], desc[UR46][R78.64], P2 ;  /* 0x049000004ef97fae */ /* 0x000fe8000912186e */
[----:B------:R1:W-:Y:S04]  /*17740*/  STL.64 [R1+0x1aa0], R196 ;  /* 0x001aa0c401007387 */ /* 0x0003e80000100a00 */
        /* <DEDUP_REMOVED lines=25> */
[----:B------:R-:W-:Y:S04]  /*178e0*/  LDGSTS.E [R249+0x10100], desc[UR46][R190.64], P2 ;  /* 0x10100000bef97fae */ /* 0x000fe8000912186e */
[----:B-1----:R-:W4:Y:S04]  /*178f0*/  LDL.LU.64 R196, [R1+0x200] ;  /* 0x0002000001c47983 */ /* 0x002f280000300a00 */
[----:B------:R-:W-:Y:S04]  /*17900*/  LDGSTS.E [R249+0x10500], desc[UR46][R198.64], P2 ;  /* 0x10500000c6f97fae */ /* 0x000fe8000912186e */
[----:B------:R-:W4:Y:S04]  /*17910*/  LDL.LU.64 R236, [R1+0x1e0] ;  /* 0x0001e00001ec7983 */ /* 0x000f280000300a00 */
        /* <DEDUP_REMOVED lines=8> */
[----:B--2---:R-:W-:Y:S04]  /*179a0*/  LDGSTS.E [R249+0x11900], desc[UR46][R44.64], P2 ;  /* 0x119000002cf97fae */ /* 0x004fe8000912186e */
[----:B------:R-:W2:Y:S04]  /*179b0*/  LDL.LU.64 R116, [R1+0x140] ;  /* 0x0001400001747983 */ /* 0x000ea80000300a00 */
[----:B------:R-:W-:Y:S04]  /*179c0*/  LDGSTS.E [R249+0x11d00], desc[UR46][R36.64], P2 ;  /* 0x11d0000024f97fae */ /* 0x000fe8000912186e */
[----:B------:R-:W2:Y:S04]  /*179d0*/  LDL.LU.64 R92, [R1+0x120] ;  /* 0x00012000015c7983 */ /* 0x000ea80000300a00 */
[----:B------:R-:W-:Y:S04]  /*179e0*/  LDGSTS.E [R249+0x12100], desc[UR46][R20.64], P2 ;  /* 0x1210000014f97fae */ /* 0x000fe8000912186e */
[----:B------:R-:W2:Y:S04]  /*179f0*/  LDL.LU.64 R68, [R1+0x100] ;  /* 0x0001000001447983 */ /* 0x000ea80000300a00 */
[----:B------:R-:W-:Y:S04]  /*17a00*/  LDGSTS.E [R249+0x12500], desc[UR46][R2.64], P2 ;  /* 0x1250000002f97fae */ /* 0x000fe8000912186e */
[----:B------:R-:W2:Y:S04]  /*17a10*/  LDL.LU.64 R20, [R1+0xe0] ;  /* 0x0000e00001147983 */ /* 0x000ea80000300a00 */
[----:B------:R-:W2:Y:S04]  /*17a20*/  LDL.LU.64 R36, [R1+0xc0] ;  /* 0x0000c00001247983 */ /* 0x000ea80000300a00 */
        /* <DEDUP_REMOVED lines=10> */
[----:B---3--:R-:W-:Y:S04]  /*17ad0*/  LDGSTS.E [R249+0x15100], desc[UR46][R12.64], P2 ;  /* 0x151000000cf97fae */ /* 0x008fe8000912186e */
[----:B----4-:R-:W-:Y:S04]  /*17ae0*/  LDGSTS.E [R249+0x15500], desc[UR46][R4.64], P2 ;  /* 0x1550000004f97fae */ /* 0x010fe8000912186e */
[----:B------:R-:W-:Y:S04]  /*17af0*/  LDGSTS.E [R249+0x15900], desc[UR46][R90.64], P2 ;  /* 0x159000005af97fae */ /* 0x000fe8000912186e */
[----:B------:R-:W-:Y:S04]  /*17b00*/  LDGSTS.E [R249+0x15d00], desc[UR46][R98.64], P2 ;  /* 0x15d0000062f97fae */ /* 0x000fe8000912186e */
[----:B------:R-:W-:Y:S04]  /*17b10*/  LDGSTS.E [R249+0x16100], desc[UR46][R106.64], P2 ;  /* 0x161000006af97fae */ /* 0x000fe8000912186e */
[----:B------:R-:W3:Y:S04]  /*17b20*/  LDL.LU.64 R90, [R1+0x1c08] ;  /* 0x001c0800015a7983 */ /* 0x000ee80000300a00 */
[----:B------:R-:W4:Y:S04]  /*17b30*/  LDL.LU.64 R98, [R1+0x1c00] ;  /* 0x001c000001627983 */ /* 0x000f280000300a00 */
[----:B------:R-:W4:Y:S04]  /*17b40*/  LDL.LU.64 R106, [R1+0x1bf8] ;  /* 0x001bf800016a7983 */ /* 0x000f280000300a00 */
[----:B------:R-:W-:Y:S04]  /*17b50*/  LDGSTS.E [R249+0x16500], desc[UR46][R114.64], P2 ;  /* 0x1650000072f97fae */ /* 0x000fe8000912186e */
[----:B------:R-:W-:Y:S04]  /*17b60*/  LDGSTS.E [R249+0x16900], desc[UR46][R122.64], P2 ;  /* 0x169000007af97fae */ /* 0x000fe8000912186e */
[----:B------:R-:W-:Y:S04]  /*17b70*/  LDGSTS.E [R249+0x16d00], desc[UR46][R130.64], P2 ;  /* 0x16d0000082f97fae */ /* 0x000fe8000912186e */
[----:B------:R-:W4:Y:S04]  /*17b80*/  LDL.LU.64 R114, [R1+0x1bf0] ;  /* 0x001bf00001727983 */ /* 0x000f280000300a00 */
        /* <DEDUP_REMOVED lines=9> */
[----:B------:R-:W4:Y:S04]  /*17c20*/  LDL.LU.64 R162, [R1+0x1bc0] ;  /* 0x001bc00001a27983 */ /* 0x000f280000300a00 */
[----:B------:R-:W3:Y:S04]  /*17c30*/  LDL.64 R84, [R1+0x220] ;  /* 0x0002200001547983 */ /* 0x000ee80000100a00 */
[----:B------:R-:W4:Y:S04]  /*17c40*/  LDL.64 R60, [R1+0x240] ;  /* 0x00024000013c7983 */ /* 0x000f280000100a00 */
        /* <DEDUP_REMOVED lines=13> */
[----:B------:R-:W4:Y:S01]  /*17d20*/  LDL.64 R4, [R1+0x400] ;  /* 0x0004000001047983 */ /* 0x000f220000100a00 */
[----:B------:R-:W-:-:S05]  /*17d30*/  VIADD R250, R250, UR45 ;  /* 0x0000002dfafa7c36 */ /* 0x000fca0008000000 */
[----:B------:R-:W-:Y:S04]  /*17d40*/  LDGSTS.E [R250+0x200], desc[UR46][R196.64], P2 ;  /* 0x00200000c4fa7fae */ /* 0x000fe8000912186e */
[----:B------:R-:W-:Y:S04]  /*17d50*/  LDGSTS.E [R250+0x600], desc[UR46][R236.64], P2 ;  /* 0x00600000ecfa7fae */ /* 0x000fe8000912186e */
[----:B------:R-:W-:Y:S04]  /*17d60*/  LDGSTS.E [R250+0xa00], desc[UR46][R212.64], P2 ;  /* 0x00a00000d4fa7fae */ /* 0x000fe8000912186e */
[----:B------:R-:W-:Y:S04]  /*17d70*/  LDGSTS.E [R250+0xe00], desc[UR46][R188.64], P2 ;  /* 0x00e00000bcfa7fae */ /* 0x000fe8000912186e */
[----:B------:R-:W-:Y:S04]  /*17d80*/  LDGSTS.E [R250+0x1200], desc[UR46][R164.64], P2 ;  /* 0x01200000a4fa7fae */ /* 0x000fe8000912186e */
[----:B------:R-:W-:Y:S04]  /*17d90*/  LDGSTS.E [R250+0x1600], desc[UR46][R140.64], P2 ;  /* 0x016000008cfa7fae */ /* 0x000fe8000912186e */
        /* <DEDUP_REMOVED lines=24> */
[----:B------:R1:W-:Y:S04]  /*17f20*/  STL.64 [R1+0x19a8], R248 ;  /* 0x0019a8f801007387 */ /* 0x0003e80000100a00 */
[----:B------:R-:W-:Y:S04]  /*17f30*/  LDGSTS.E [R250+0x7a00], desc[UR46][R176.64], P2 ;  /* 0x07a00000b0fa7fae */ /* 0x000fe8000912186e */
[----:B------:R-:W-:Y:S04]  /*17f40*/  LDGSTS.E [R250+0x7e00], desc[UR46][R184.64], P2 ;  /* 0x07e00000b8fa7fae */ /* 0x000fe8000912186e */
[----:B-1----:R-:W2:Y:S04]  /*17f50*/  LDL.LU.64 R248, [R1+0x538] ;  /* 0x0005380001f87983 */ /* 0x002ea80000300a00 */
[----:B------:R-:W-:Y:S04]  /*17f60*/  LDGSTS.E [R250+0x10200], desc[UR46][R192.64], P2 ;  /* 0x10200000c0fa7fae */ /* 0x000fe8000912186e */
[----:B------:R-:W2:Y:S04]  /*17f70*/  LDL.LU.64 R220, [R1+0x1f8] ;  /* 0x0001f80001dc7983 */ /* 0x000ea80000300a00 */
        /* <DEDUP_REMOVED lines=10> */
[----:B---3--:R-:W-:Y:S04]  /*18020*/  LDGSTS.E [R250+0x11a00], desc[UR46][R84.64], P2 ;  /* 0x11a0000054fa7fae */ /* 0x008fe8000912186e */
[----:B------:R-:W3:Y:S04]  /*18030*/  LDL.LU.64 R108, [R1+0x138] ;  /* 0x00013800016c7983 */ /* 0x000ee80000300a00 */
[----:B----4-:R-:W-:Y:S04]  /*18040*/  LDGSTS.E [R250+0x11e00], desc[UR46][R60.64], P2 ;  /* 0x11e000003cfa7fae */ /* 0x010fe8000912186e */
[----:B------:R-:W4:Y:S04]  /*18050*/  LDL.LU.64 R84, [R1+0x118] ;  /* 0x0001180001547983 */ /* 0x000f280000300a00 */
[----:B------:R-:W-:Y:S04]  /*18060*/  LDGSTS.E [R250+0x12200], desc[UR46][R44.64], P2 ;  /* 0x122000002cfa7fae */ /* 0x000fe8000912186e */
[----:B------:R-:W4:Y:S04]  /*18070*/  LDL.LU.64 R60, [R1+0xf8] ;  /* 0x0000f800013c7983 */ /* 0x000f280000300a00 */
[----:B------:R-:W-:Y:S04]  /*18080*/  LDGSTS.E [R250+0x12600], desc[UR46][R2.64], P2 ;  /* 0x1260000002fa7fae */ /* 0x000fe8000912186e */
[----:B------:R-:W4:Y:S04]  /*18090*/  LDL.LU.64 R44, [R1+0xd8] ;  /* 0x0000d800012c7983 */ /* 0x000f280000300a00 */
        /* <DEDUP_REMOVED lines=54> */
[----:B--2---:R-:W-:Y:S04]  /*18400*/  LDGSTS.E [R250+0x17e00], desc[UR46][R248.64], P2 ;  /* 0x17e00000f8fa7fae */ /* 0x004fe8000912186e */
[----:B------:R-:W2:Y:S04]  /*18410*/  LDL.64 R240, [R1+0x548] ;  /* 0x0005480001f07983 */ /* 0x000ea80000100a00 */
        /* <DEDUP_REMOVED lines=38> */
[----:B------:R-:W-:Y:S04]  /*18680*/  LDGSTS.E [R251+0x11700], desc[UR46][R234.64], P2 ;  /* 0x11700000eafb7fae */ /* 0x000fe8000912186e */
[----:B-1----:R-:W3:Y:S04]  /*18690*/  LDL.LU.64 R248, [R1+0x508] ;  /* 0x0005080001f87983 */ /* 0x002ee80000300a00 */
        /* <DEDUP_REMOVED lines=29> */
[----:B------:R-:W4:Y:S04]  /*18870*/  LDL.LU R2, [R1+0x1b10] ;  /* 0x001b100001027983 */ /* 0x000f280000300800 */
[----:B------:R-:W-:Y:S04]  /*18880*/  LDGSTS.E [R251+0x15700], desc[UR46][R244.64], P2 ;  /* 0x15700000f4fb7fae */ /* 0x000fe8000912186e */
[----:B------:R-:W-:Y:S04]  /*18890*/  LDGSTS.E [R251+0x15b00], desc[UR46][R238.64], P2 ;  /* 0x15b00000eefb7fae */ /* 0x000fe8000912186e */
[----:B------:R-:W-:Y:S04]  /*188a0*/  LDGSTS.E [R251+0x15f00], desc[UR46][R246.64], P2 ;  /* 0x15f00000f6fb7fae */ /* 0x000fe8000912186e */
[----:B------:R-:W-:Y:S04]  /*188b0*/  LDGSTS.E [R251+0x16300], desc[UR46][R8.64], P2 ;  /* 0x1630000008fb7fae */ /* 0x000fe8000912186e */
[----:B------:R-:W-:Y:S04]  /*188c0*/  LDGSTS.E [R251+0x16700], desc[UR46][R242.64], P2 ;  /* 0x16700000f2fb7fae */ /* 0x000fe8000912186e */
[----:B------:R-:W-:Y:S04]  /*188d0*/  LDGSTS.E [R251+0x16b00], desc[UR46][R6.64], P2 ;  /* 0x16b0000006fb7fae */ /* 0x000fe8000912186e */
[----:B------:R-:W-:Y:S04]  /*188e0*/  LDGSTS.E [R251+0x16f00], desc[UR46][R4.64], P2 ;  /* 0x16f0000004fb7fae */ /* 0x000fe8000912186e */
[----:B------:R1:W-:Y:S04]  /*188f0*/  LDGSTS.E [R251+0x17300], desc[UR46][R10.64], P2 ;  /* 0x173000000afb7fae */ /* 0x0003e8000912186e */
[----:B------:R-:W4:Y:S04]  /*18900*/  LDL.LU.64 R244, [R1+0x38] ;  /* 0x0000380001f47983 */ /* 0x000f280000300a00 */
[----:B------:R-:W4:Y:S01]  /*18910*/  LDL.LU.64 R238, [R1+0x30] ;  /* 0x0000300001ee7983 */ /* 0x000f220000300a00 */
[----:B-1----:R-:W1:Y:S01]  /*18920*/  S2R R11, SR_TID.X ;  /* 0x00000000000b7919 */ /* 0x002e620000002100 */
[----:B------:R-:W-:-:S02]  /*18930*/  IMAD.U32 R252, RZ, RZ, UR10 ;  /* 0x0000000afffc7e24 */ /* 0x000fc4000f8e00ff */
[----:B------:R-:W4:Y:S04]  /*18940*/  LDL.LU.64 R246, [R1+0x1b08] ;  /* 0x001b080001f67983 */ /* 0x000f280000300a00 */
[----:B------:R-:W4:Y:S04]  /*18950*/  LDL.LU.64 R8, [R1+0x1b00] ;  /* 0x001b000001087983 */ /* 0x000f280000300a00 */
[----:B------:R-:W4:Y:S04]  /*18960*/  LDL.LU.64 R242, [R1+0x1af8] ;  /* 0x001af80001f27983 */ /* 0x000f280000300a00 */
[----:B------:R-:W4:Y:S04]  /*18970*/  LDL.LU.64 R6, [R1+0x1af0] ;  /* 0x001af00001067983 */ /* 0x000f280000300a00 */
[----:B------:R-:W4:Y:S04]  /*18980*/  LDL.LU.64 R4, [R1+0x1ae8] ;  /* 0x001ae80001047983 */ /* 0x000f280000300a00 */
[----:B------:R-:W-:Y:S04]  /*18990*/  STL.64 [R1+0x1878], R250 ;  /* 0x001878fa01007387 */ /* 0x000fe80000100a00 */
[----:B---3--:R-:W-:Y:S04]  /*189a0*/  LDGSTS.E [R251+0x17700], desc[UR46][R248.64], P2 ;  /* 0x17700000f8fb7fae */ /* 0x008fe8000912186e */
[----:B------:R-:W-:Y:S04]  /*189b0*/  LDGSTS.E [R251+0x17b00], desc[UR46][R14.64], P2 ;  /* 0x17b000000efb7fae */ /* 0x000fe8000912186e */
[----:B--2---:R1:W-:Y:S04]  /*189c0*/  LDGSTS.E [R251+0x17f00], desc[UR46][R240.64], P2 ;  /* 0x17f00000f0fb7fae */ /* 0x0043e8000912186e */
[----:B------:R-:W0:Y:S01]  /*189d0*/  LDGDEPBAR ;  /* 0x00000000000079af */ /* 0x000e220000000000 */
[----:B-1----:R-:W-:-:S03]  /*189e0*/  SHF.R.U32.HI R241, RZ, 0x6, R11 ;  /* 0x00000006fff17819 */ /* 0x002fc6000001160b */
[----:B------:R-:W2:Y:S01]  /*189f0*/  LDL.LU.64 R10, [R1+0xa8] ;  /* 0x0000a800010a7983 */ /* 0x000ea20000300a00 */
[----:B------:R-:W-:-:S04]  /*18a00*/  SGXT.U32 R241, R241, 0x1 ;  /* 0x00000001f1f1781a */ /* 0x000fc80000000000 */
[----:B------:R-:W-:Y:S01]  /*18a10*/  LOP3.LUT R241, R241, 0x24, RZ, 0xfc, !PT ;  /* 0x00000024f1f17812 */ /* 0x000fe200078efcff */
[----:B------:R-:W-:Y:S01]  /*18a20*/  BAR.SYNC.DEFER_BLOCKING 0x0 ;  /* 0x0000000000007b1d */ /* 0x000fe20000010000 */
[----:B----4-:R-:W-:Y:S02]  /*18a30*/  ISETP.NE.U32.AND P2, PT, R2, RZ, PT ;  /* 0x000000ff0200720c */ /* 0x010fe40003f45070 */
[----:B------:R-:W-:Y:S02]  /*18a40*/  SEL R2, RZ, 0x4, P3 ;  /* 0x00000004ff027807 */ /* 0x000fe40001800000 */
[----:B------:R-:W-:Y:S01]  /*18a50*/  ISETP.GE.AND P3, PT, R241, UR4, PT ;  /* 0x00000004f1007c0c */ /* 0x000fe2000bf66270 */
[C---:B------:R-:W-:Y:S02]  /*18a60*/  IMAD.WIDE R240, R252.reuse, 0x4, R12 ;  /* 0x00000004fcf07825 */ /* 0x040fe400078e020c */
[----:B------:R-:W3:Y:S02]  /*18a70*/  LDL.LU.64 R12, [R1+0xa0] ;  /* 0x0000a000010c7983 */ /* 0x000ee40000300a00 */
[----:B------:R-:W-:-:S02]  /*18a80*/  IMAD.WIDE R14, R252, 0x4, R16 ;  /* 0x00000004fc0e7825 */ /* 0x000fc400078e0210 */
[----:B------:R-:W-:Y:S04]  /*18a90*/  STL.64 [R1+0x888], R240 ;  /* 0x000888f001007387 */ /* 0x000fe80000100a00 */
[----:B------:R-:W-:Y:S01]  /*18aa0*/  @!PT LDS RZ, [RZ] ;  /* 0x00000000fffff984 */ /* 0x000fe20000000800 */
[----:B------:R-:W-:Y:S01]  /*18ab0*/  @!PT LDS RZ, [RZ] ;  /* 0x00000000fffff984 */ /* 0x000fe20000000800 */
[----:B------:R-:W-:Y:S01]  /*18ac0*/  @!PT LDS RZ, [RZ] ;  /* 0x00000000fffff984 */ /* 0x000fe20000000800 */
[----:B------:R1:W-:Y:S04]  /*18ad0*/  LDGSTS.E [R0+-0x3c000], desc[UR46][R240.64], P4 ;  /* 0xc4000000f0007fae */ /* 0x0003e8000a12186e */
[----:B------:R4:W-:Y:S04]  /*18ae0*/  STL.64 [R1+0x880], R14 ;  /* 0x0008800e01007387 */ /* 0x0009e80000100a00 */
[----:B------:R-:W-:Y:S04]  /*18af0*/  LDGSTS.E [R0+-0x3bff8], desc[UR46][R14.64], P6 ;  /* 0xc40080000e007fae */ /* 0x000fe8000b12186e */
[----:B----4-:R-:W4:Y:S01]  /*18b00*/  LDL.LU.64 R14, [R1+0x28] ;  /* 0x00002800010e7983 */ /* 0x010f220000300a00 */
[----:B------:R-:W-:-:S04]  /*18b10*/  IMAD.WIDE R250, R252, 0x4, R244 ;  /* 0x00000004fcfa7825 */ /* 0x000fc800078e02f4 */
[----:B-1----:R-:W-:Y:S01]  /*18b20*/  IMAD.WIDE R240, R252, 0x4, R238 ;  /* 0x00000004fcf07825 */ /* 0x002fe200078e02ee */
[----:B------:R-:W-:Y:S04]  /*18b30*/  STL.64 [R1+0x870], R250 ;  /* 0x000870fa01007387 */ /* 0x000fe80000100a00 */
[----:B------:R-:W4:Y:S04]  /*18b40*/  LDL.LU.64 R244, [R1+0x20] ;  /* 0x0000200001f47983 */ /* 0x000f280000300a00 */
[----:B------:R3:W-:Y:S04]  /*18b50*/  STL.64 [R1+0x868], R240 ;  /* 0x000868f001007387 */ /* 0x0007e80000100a00 */
[----:B------:R-:W4:Y:S04]  /*18b60*/  LDL.LU.64 R238, [R1+0x98] ;  /* 0x0000980001ee7983 */ /* 0x000f280000300a00 */
[----:B------:R-:W-:Y:S04]  /*18b70*/  LDGSTS.E [R0+-0x3a000], desc[UR46][R250.64], P0 ;  /* 0xc6000000fa007fae */ /* 0x000fe8000812186e */
[----:B------:R3:W-:Y:S01]  /*18b80*/  LDGSTS.E [R0+-0x39ff8], desc[UR46][R240.64], P1 ;  /* 0xc6008000f0007fae */ /* 0x0007e2000892186e */
[----:B------:R-:W1:Y:S02]  /*18b90*/  S2R R17, SR_TID.X ;  /* 0x0000000000117919 */ /* 0x000e640000002100 */
[----:B-1----:R-:W-:-:S04]  /*18ba0*/  SHF.R.U32.HI R17, RZ, 0x6, R17 ;  /* 0x00000006ff117819 */ /* 0x002fc80000011611 */
[----:B------:R-:W-:Y:S01]  /*18bb0*/  SGXT.U32 R17, R17, 0x1 ;  /* 0x000000011111781a */ /* 0x000fe20000000000 */
[----:B--2---:R-:W-:-:S05]  /*18bc0*/  IMAD.WIDE R10, R252, 0x4, R10 ;  /* 0x00000004fc0a7825 */ /* 0x004fca00078e020a */
[----:B------:R1:W-:Y:S04]  /*18bd0*/  STL.64 [R1+0x878], R10 ;  /* 0x0008780a01007387 */ /* 0x0003e80000100a00 */
[----:B------:R-:W-:Y:S01]  /*18be0*/  LDGSTS.E [R4+-0x3c000], desc[UR46][R10.64], P2 ;  /* 0xc40000000a047fae */ /* 0x000fe2000912186e */
[----:B---3--:R-:W-:-:S03]  /*18bf0*/  IMAD.WIDE R240, R252, 0x4, R12 ;  /* 0x00000004fcf07825 */ /* 0x008fc600078e020c */
[----:B------:R-:W2:Y:S04]  /*18c00*/  LDL.LU.64 R12, [R1+0x90] ;  /* 0x00009000010c7983 */ /* 0x000ea80000300a00 */
[----:B------:R3:W-:Y:S04]  /*18c10*/  STL.64 [R1+0x860], R240 ;  /* 0x000860f001007387 */ /* 0x0007e80000100a00 */
[----:B-1----:R-:W2:Y:S01]  /*18c20*/  LDL.LU.64 R10, [R1+0x18] ;  /* 0x00001800010a7983 */ /* 0x002ea20000300a00 */
[----:B------:R-:W-:-:S04]  /*18c30*/  LOP3.LUT R17, R17, 0x26, RZ, 0xfc, !PT ;  /* 0x0000002611117812 */ /* 0x000fc800078efcff */
[----:B------:R-:W-:Y:S02]  /*18c40*/  ISETP.GE.AND P4, PT, R17, UR4, PT ;  /* 0x0000000411007c0c */ /* 0x000fe4000bf86270 */
[----:B------:R-:W1:Y:S01]  /*18c50*/  S2R R17, SR_TID.X ;  /* 0x0000000000117919 */ /* 0x000e620000002100 */
[----:B------:R-:W-:-:S04]  /*18c60*/  SEL R2, R2, RZ, P5 ;  /* 0x000000ff02027207 */ /* 0x000fc80002800000 */
[----:B------:R-:W-:Y:S02]  /*18c70*/  ISETP.NE.U32.AND P6, PT, R2, RZ, PT ;  /* 0x000000ff0200720c */ /* 0x000fe40003fc5070 */
[----:B------:R-:W-:Y:S02]  /*18c80*/  SEL R2, RZ, 0x4, P4 ;  /* 0x00000004ff027807 */ /* 0x000fe40002000000 */
[----:B-1----:R-:W-:Y:S02]  /*18c90*/  SHF.R.U32.HI R16, RZ, 0x6, R17 ;  /* 0x00000006ff107819 */ /* 0x002fe40000011611 */
[----:B------:R-:W-:Y:S01]  /*18ca0*/  SEL R3, RZ, 0x4, P3 ;  /* 0x00000004ff037807 */ /* 0x000fe20001800000 */
[----:B----4-:R-:W-:Y:S01]  /*18cb0*/  IMAD.WIDE R14, R252, 0x4, R14 ;  /* 0x00000004fc0e7825 */ /* 0x010fe200078e020e */
[----:B------:R-:W-:-:S05]  /*18cc0*/  SHF.R.U32.HI R17, RZ, 0x6, R17 ;  /* 0x00000006ff117819 */ /* 0x000fca0000011611 */
[----:B------:R-:W-:Y:S01]  /*18cd0*/  LDGSTS.E [R4+-0x3bff8], desc[UR46][R240.64], P6 ;  /* 0xc4008000f0047fae */ /* 0x000fe2000b12186e */
[----:B------:R-:W-:-:S04]  /*18ce0*/  SGXT.U32 R17, R17, 0x1 ;  /* 0x000000011111781a */ /* 0x000fc80000000000 */
[----:B------:R-:W-:-:S04]  /*18cf0*/  LOP3.LUT R17, R17, 0xa, RZ, 0xfc, !PT ;  /* 0x0000000a11117812 */ /* 0x000fc800078efcff */
[----:B------:R-:W-:Y:S02]  /*18d00*/  ISETP.GE.AND P4, PT, R17, UR4, PT ;  /* 0x0000000411007c0c */ /* 0x000fe4000bf86270 */
[----:B------:R-:W1:Y:S01]  /*18d10*/  S2R R17, SR_TID.X ;  /* 0x0000000000117919 */ /* 0x000e620000002100 */
[----:B------:R-:W-:-:S04]  /*18d20*/  SEL R2, R2, RZ, P5 ;  /* 0x000000ff02027207 */ /* 0x000fc80002800000 */
[----:B------:R-:W-:Y:S02]  /*18d30*/  ISETP.NE.U32.AND P0, PT, R2, RZ, PT ;  /* 0x000000ff0200720c */ /* 0x000fe40003f05070 */
[----:B------:R-:W-:Y:S02]  /*18d40*/  SEL R2, RZ, 0x4, P4 ;  /* 0x00000004ff027807 */ /* 0x000fe40002000000 */
[----:B-1----:R-:W-:-:S04]  /*18d50*/  SHF.R.U32.HI R17, RZ, 0x6, R17 ;  /* 0x00000006ff117819 */ /* 0x002fc80000011611 */
[----:B------:R-:W-:-:S04]  /*18d60*/  SGXT.U32 R17, R17, 0x1 ;  /* 0x000000011111781a */ /* 0x000fc80000000000 */
[----:B------:R-:W-:-:S04]  /*18d70*/  LOP3.LUT R17, R17, 0x28, RZ, 0xfc, !PT ;  /* 0x0000002811117812 */ /* 0x000fc800078efcff */
[----:B------:R-:W-:Y:S02]  /*18d80*/  ISETP.GE.AND P4, PT, R17, UR4, PT ;  /* 0x0000000411007c0c */ /* 0x000fe4000bf86270 */
[----:B------:R-:W1:Y:S01]  /*18d90*/  S2R R17, SR_TID.X ;  /* 0x0000000000117919 */ /* 0x000e620000002100 */
[----:B------:R-:W-:-:S04]  /*18da0*/  SGXT.U32 R16, R16, 0x1 ;  /* 0x000000011010781a */ /* 0x000fc80000000000 */
[----:B------:R-:W-:-:S04]  /*18db0*/  LOP3.LUT R16, R16, 0x8, RZ, 0xfc, !PT ;  /* 0x0000000810107812 */ /* 0x000fc800078efcff */
[----:B------:R-:W-:Y:S02]  /*18dc0*/  ISETP.GE.AND P3, PT, R16, UR4, PT ;  /* 0x0000000410007c0c */ /* 0x000fe4000bf66270 */
[----:B------:R-:W-:Y:S02]  /*18dd0*/  SEL R16, R3, RZ, P5 ;  /* 0x000000ff03107207 */ /* 0x000fe40002800000 */
[----:B------:R-:W-:Y:S02]  /*18de0*/  SEL R3, RZ, 0x4, P3 ;  /* 0x00000004ff037807 */ /* 0x000fe40001800000 */
[----:B------:R-:W-:Y:S02]  /*18df0*/  ISETP.NE.U32.AND P3, PT, R16, RZ, PT ;  /* 0x000000ff1000720c */ /* 0x000fe40003f65070 */
[----:B------:R-:W-:-:S04]  /*18e00*/  SEL R3, R3, RZ, P5 ;  /* 0x000000ff03037207 */ /* 0x000fc80002800000 */
[----:B------:R-:W-:Y:S02]  /*18e10*/  ISETP.NE.U32.AND P1, PT, R3, RZ, PT ;  /* 0x000000ff0300720c */ /* 0x000fe40003f25070 */
[----:B-1----:R-:W-:-:S05]  /*18e20*/  SHF.R.U32.HI R16, RZ, 0x6, R17 ;  /* 0x00000006ff107819 */ /* 0x002fca0000011611 */
[----:B------:R1:W-:Y:S01]  /*18e30*/  LDGSTS.E [R4+-0x3a000], desc[UR46][R14.64], P3 ;  /* 0xc60000000e047fae */ /* 0x0003e2000992186e */
[----:B------:R-:W-:-:S04]  /*18e40*/  SGXT.U32 R16, R16, 0x1 ;  /* 0x000000011010781a */ /* 0x000fc80000000000 */
[----:B------:R-:W-:Y:S02]  /*18e50*/  LOP3.LUT R16, R16, 0x2a, RZ, 0xfc, !PT ;  /* 0x0000002a10107812 */ /* 0x000fe400078efcff */
[----:B------:R-:W-:Y:S02]  /*18e60*/  SEL R3, R2, RZ, P5 ;  /* 0x000000ff02037207 */ /* 0x000fe40002800000 */
[----:B------:R-:W-:Y:S02]  /*18e70*/  SEL R2, RZ, 0x4, P4 ;  /* 0x00000004ff027807 */ /* 0x000fe40002000000 */
[----:B------:R-:W-:Y:S02]  /*18e80*/  ISETP.GE.AND P4, PT, R16, UR4, PT ;  /* 0x0000000410007c0c */ /* 0x000fe4000bf86270 */
[----:B------:R-:W4:Y:S01]  /*18e90*/  S2R R16, SR_TID.X ;  /* 0x0000000000107919 */ /* 0x000f220000002100 */
[----:B------:R-:W-:Y:S02]  /*18ea0*/  SEL R2, R2, RZ, P5 ;  /* 0x000000ff02027207 */ /* 0x000fe40002800000 */
[----:B------:R-:W-:-:S02]  /*18eb0*/  SHF.R.U32.HI R17, RZ, 0x6, R17 ;  /* 0x00000006ff117819 */ /* 0x000fc40000011611 */
[----:B------:R-:W-:Y:S02]  /*18ec0*/  ISETP.NE.U32.AND P2, PT, R3, RZ, PT ;  /* 0x000000ff0300720c */ /* 0x000fe40003f45070 */
[----:B------:R-:W-:Y:S01]  /*18ed0*/  ISETP.NE.U32.AND P3, PT, R2, RZ, PT ;  /* 0x000000ff0200720c */ /* 0x000fe20003f65070 */
[C---:B------:R-:W-:Y:S01]  /*18ee0*/  IMAD.WIDE R2, R252.reuse, 0x4, R244 ;  /* 0x00000004fc027825 */ /* 0x040fe200078e02f4 */
[----:B------:R-:W-:Y:S01]  /*18ef0*/  SGXT.U32 R17, R17, 0x1 ;  /* 0x000000011111781a */ /* 0x000fe20000000000 */
[----:B------:R-:W-:Y:S02]  /*18f00*/  STL.64 [R1+0x858], R14 ;  /* 0x0008580e01007387 */ /* 0x000fe40000100a00 */
[----:B------:R-:W-:Y:S01]  /*18f10*/  IMAD.WIDE R250, R252, 0x4, R238 ;  /* 0x00000004fcfa7825 */ /* 0x000fe200078e02ee */
[----:B------:R-:W-:Y:S01]  /*18f20*/  LOP3.LUT R17, R17, 0xc, RZ, 0xfc, !PT ;  /* 0x0000000c11117812 */ /* 0x000fe200078efcff */
[----:B---3--:R-:W3:Y:S04]  /*18f30*/  LDL.LU.64 R240, [R1+0x10] ;  /* 0x0000100001f07983 */ /* 0x008ee80000300a00 */
[----:B------:R1:W-:Y:S01]  /*18f40*/  STL.64 [R1+0x850], R2 ;  /* 0x0008500201007387 */ /* 0x0003e20000100a00 */
[----:B------:R-:W-:-:S03]  /*18f50*/  ISETP.GE.AND P6, PT, R17, UR4, PT ;  /* 0x0000000411007c0c */ /* 0x000fc6000bfc6270 */
[----:B------:R-:W3:Y:S04]  /*18f60*/  LDL.LU.64 R244, [R1+0x88] ;  /* 0x0000880001f47983 */ /* 0x000ee80000300a00 */
[----:B------:R1:W-:Y:S04]  /*18f70*/  STL.64 [R1+0x848], R250 ;  /* 0x000848fa01007387 */ /* 0x0003e80000100a00 */
[----:B------:R-:W3:Y:S01]  /*18f80*/  LDL.LU.64 R238, [R1+0x80] ;  /* 0x0000800001ee7983 */ /* 0x000ee20000300a00 */
[----:B----4-:R-:W-:-:S03]  /*18f90*/  SHF.R.U32.HI R17, RZ, 0x6, R16 ;  /* 0x00000006ff117819 */ /* 0x010fc60000011610 */
[----:B------:R-:W-:Y:S01]  /*18fa0*/  LDGSTS.E [R4+-0x39ff8], desc[UR46][R2.64], P0 ;  /* 0xc600800002047fae */ /* 0x000fe2000812186e */
[----:B------:R-:W-:Y:S02]  /*18fb0*/  SHF.R.U32.HI R16, RZ, 0x6, R16 ;  /* 0x00000006ff107819 */ /* 0x000fe40000011610 */
[----:B------:R-:W-:Y:S01]  /*18fc0*/  SGXT.U32 R17, R17, 0x1 ;  /* 0x000000011111781a */ /* 0x000fe20000000000 */
[----:B------:R4:W-:Y:S01]  /*18fd0*/  LDGSTS.E [R5+-0x3c000], desc[UR46][R250.64], P1 ;  /* 0xc4000000fa057fae */ /* 0x0009e2000892186e */
[----:B------:R-:W-:-:S03]  /*18fe0*/  SGXT.U32 R16, R16, 0x1 ;  /* 0x000000011010781a */ /* 0x000fc60000000000 */
[----:B-1----:R-:W3:Y:S01]  /*18ff0*/  LDL.LU.64 R2, [R1+0x1ae0] ;  /* 0x001ae00001027983 */ /* 0x002ee20000300a00 */
[----:B------:R-:W-:Y:S02]  /*19000*/  LOP3.LUT R16, R16, 0xe, RZ, 0xfc, !PT ;  /* 0x0000000e10107812 */ /* 0x000fe400078efcff */
[----:B------:R-:W-:Y:S02]  /*19010*/  SEL R15, RZ, 0x4, P4 ;  /* 0x00000004ff0f7807 */ /* 0x000fe40002000000 */
[----:B------:R-:W-:Y:S02]  /*19020*/  SEL R14, RZ, 0x4, P6 ;  /* 0x00000004ff0e7807 */ /* 0x000fe40003000000 */
[----:B------:R-:W-:Y:S02]  /*19030*/  LOP3.LUT R17, R17, 0x2c, RZ, 0xfc, !PT ;  /* 0x0000002c11117812 */ /* 0x000fe400078efcff */
[----:B------:R-:W-:Y:S02]  /*19040*/  ISETP.GE.AND P4, PT, R16, UR4, PT ;  /* 0x0000000410007c0c */ /* 0x000fe4000bf86270 */
[----:B------:R-:W-:-:S02]  /*19050*/  SEL R16, R15, RZ, P5 ;  /* 0x000000ff0f107207 */ /* 0x000fc40002800000 */
[----:B------:R-:W-:Y:S02]  /*19060*/  SEL R14, R14, RZ, P5 ;  /* 0x000000ff0e0e7207 */ /* 0x000fe40002800000 */
[----:B------:R-:W-:Y:S02]  /*19070*/  ISETP.GE.AND P6, PT, R17, UR4, PT ;  /* 0x0000000411007c0c */ /* 0x000fe4000bfc6270 */
[----:B------:R-:W-:Y:S02]  /*19080*/  SEL R15, RZ, 0x4, P4 ;  /* 0x00000004ff0f7807 */ /* 0x000fe40002000000 */
[----:B------:R-:W-:Y:S02]  /*19090*/  ISETP.NE.U32.AND P0, PT, R14, RZ, PT ;  /* 0x000000ff0e00720c */ /* 0x000fe40003f05070 */
[----:B------:R-:W-:Y:S02]  /*190a0*/  SEL R14, RZ, 0x4, P6 ;  /* 0x00000004ff0e7807 */ /* 0x000fe40003000000 */
[----:B------:R-:W-:-:S02]  /*190b0*/  SEL R15, R15, RZ, P5 ;  /* 0x000000ff0f0f7207 */ /* 0x000fc40002800000 */
[----:B----4-:R-:W-:Y:S02]  /*190c0*/  SEL R250, R14, RZ, P5 ;  /* 0x000000ff0efa7207 */ /* 0x010fe40002800000 */
[----:B------:R-:W-:Y:S01]  /*190d0*/  ISETP.NE.U32.AND P1, PT, R15, RZ, PT ;  /* 0x000000ff0f00720c */ /* 0x000fe20003f25070 */
[----:B--2---:R-:W-:-:S05]  /*190e0*/  IMAD.WIDE R12, R252, 0x4, R12 ;  /* 0x00000004fc0c7825 */ /* 0x004fca00078e020c */
[----:B------:R1:W-:Y:S01]  /*190f0*/  STL.64 [R1+0x840], R12 ;  /* 0x0008400c01007387 */ /* 0x0003e20000100a00 */
[----:B------:R-:W-:-:S03]  /*19100*/  IMAD.WIDE R14, R252, 0x4, R10 ;  /* 0x00000004fc0e7825 */ /* 0x000fc600078e020a */
[----:B------:R-:W-:Y:S04]  /*19110*/  LDGSTS.E [R5+-0x3bff8], desc[UR46][R12.64], P2 ;  /* 0xc40080000c057fae */ /* 0x000fe8000912186e */
[----:B------:R-:W2:Y:S04]  /*19120*/  LDL.LU.64 R10, [R1+0x8] ;  /* 0x00000800010a7983 */ /* 0x000ea80000300a00 */
[----:B------:R4:W-:Y:S04]  /*19130*/  STL.64 [R1+0x838], R14 ;  /* 0x0008380e01007387 */ /* 0x0009e80000100a00 */
[----:B-1----:R-:W2:Y:S01]  /*19140*/  LDL.LU.64 R12, [R1] ;  /* 0x00000000010c7983 */ /* 0x002ea20000300a00 */
[----:B------:R-:W-:-:S02]  /*19150*/  ISETP.NE.U32.AND P4, PT, R16, RZ, PT ;  /* 0x000000ff1000720c */ /* 0x000fc40003f85070 */
[----:B------:R-:W-:Y:S01]  /*19160*/  ISETP.NE.U32.AND P2, PT, R250, RZ, PT ;  /* 0x000000fffa00720c */ /* 0x000fe20003f45070 */
[----:B------:R-:W-:Y:S04]  /*19170*/  LDGSTS.E [R5+-0x3a000], desc[UR46][R14.64], P3 ;  /* 0xc60000000e057fae */ /* 0x000fe8000992186e */
[----:B----4-:R-:W4:Y:S01]  /*19180*/  LDL.LU.64 R14, [R1+0x1ad8] ;  /* 0x001ad800010e7983 */ /* 0x010f220000300a00 */
[----:B---3--:R-:W-:-:S05]  /*19190*/  IMAD.WIDE R250, R252, 0x4, R240 ;  /* 0x00000004fcfa7825 */ /* 0x008fca00078e02f0 */
[----:B------:R1:W-:Y:S04]  /*191a0*/  LDGSTS.E [R5+-0x39ff8], desc[UR46][R250.64], P4 ;  /* 0xc6008000fa057fae */ /* 0x0003e8000a12186e */
[----:B------:R1:W-:Y:S01]  /*191b0*/  STL.64 [R1+0x830], R250 ;  /* 0x000830fa01007387 */ /* 0x0003e20000100a00 */
[----:B------:R-:W-:-:S04]  /*191c0*/  LOP3.LUT R17, R3, 0x2e, RZ, 0xfc, !PT ;  /* 0x0000002e03117812 */ /* 0x000fc800078efcff */
[----:B------:R-:W-:Y:S02]  /*191d0*/  ISETP.GE.AND P6, PT, R17, UR4, PT ;  /* 0x0000000411007c0c */ /* 0x000fe4000bfc6270 */
[----:B------:R-:W-:Y:S02]  /*191e0*/  LOP3.LUT R17, R3, 0x10, RZ, 0xfc, !PT ;  /* 0x0000001003117812 */ /* 0x000fe400078efcff */
[----:B------:R-:W-:Y:S02]  /*191f0*/  SEL R16, RZ, 0x4, P6 ;  /* 0x00000004ff107807 */ /* 0x000fe40003000000 */
[----:B------:R-:W-:Y:S02]  /*19200*/  ISETP.GE.AND P6, PT, R17, UR4, PT ;  /* 0x0000000411007c0c */ /* 0x000fe4000bfc6270 */
[----:B------:R-:W-:Y:S02]  /*19210*/  LOP3.LUT R17, R3, 0x12, RZ, 0xfc, !PT ;  /* 0x0000001203117812 */ /* 0x000fe400078efcff */
[----:B------:R-:W-:-:S02]  /*19220*/  SEL R241, R16, RZ, P5 ;  /* 0x000000ff10f17207 */ /* 0x000fc40002800000 */
[----:B------:R-:W-:Y:S02]  /*19230*/  ISETP.GE.AND P3, PT, R17, UR4, PT ;  /* 0x0000000411007c0c */ /* 0x000fe4000bf66270 */
[----:B------:R-:W-:Y:S01]  /*19240*/  ISETP.NE.U32.AND P4, PT, R241, RZ, PT ;  /* 0x000000fff100720c */ /* 0x000fe20003f85070 */
[----:B------:R-:W3:Y:S01]  /*19250*/  LDL.LU.64 R16, [R1+0x78] ;  /* 0x0000780001107983 */ /* 0x000ee20000300a00 */
[C---:B------:R-:W-:Y:S02]  /*19260*/  LOP3.LUT R240, R3.reuse, 0x30, RZ, 0xfc, !PT ;  /* 0x0000003003f07812 */ /* 0x040fe400078efcff */
[C---:B------:R-:W-:Y:S01]  /*19270*/  LOP3.LUT R241, R3.reuse, 0x32, RZ, 0xfc, !PT ;  /* 0x0000003203f17812 */ /* 0x040fe200078efcff */
[----:B------:R1:W-:Y:S02]  /*19280*/  STL.64 [R1+0x17b8], R4 ;  /* 0x0017b80401007387 */ /* 0x0003e40000100a00 */
[----:B-1----:R-:W-:Y:S02]  /*19290*/  LOP3.LUT R251, R3, 0x14, RZ, 0xfc, !PT ;  /* 0x0000001403fb7812 */ /* 0x002fe400078efcff */
[----:B------:R-:W-:-:S02]  /*192a0*/  SEL R5, RZ, 0x4, P6 ;  /* 0x00000004ff057807 */ /* 0x000fc40003000000 */
[----:B------:R-:W-:Y:S02]  /*192b0*/  SEL R4, RZ, 0x4, P3 ;  /* 0x00000004ff047807 */ /* 0x000fe40001800000 */
[----:B------:R-:W-:Y:S02]  /*192c0*/  ISETP.GE.AND P6, PT, R240, UR4, PT ;  /* 0x00000004f0007c0c */ /* 0x000fe4000bfc6270 */
[----:B------:R-:W-:Y:S01]  /*192d0*/  ISETP.GE.AND P3, PT, R241, UR4, PT ;  /* 0x00000004f1007c0c */ /* 0x000fe2000bf66270 */
[----:B------:R-:W-:Y:S01]  /*192e0*/  IMAD.WIDE R240, R252, 0x4, R244 ;  /* 0x00000004fcf07825 */ /* 0x000fe200078e02f4 */
[----:B------:R-:W-:Y:S02]  /*192f0*/  SEL R4, R4, RZ, P5 ;  /* 0x000000ff04047207 */ /* 0x000fe40002800000 */
[----:B------:R-:W-:Y:S01]  /*19300*/  SEL R250, R5, RZ, P5 ;  /* 0x000000ff05fa7207 */ /* 0x000fe20002800000 */
[----:B------:R-:W-:Y:S01]  /*19310*/  IMAD.WIDE R244, R252, 0x4, R238 ;  /* 0x00000004fcf47825 */ /* 0x000fe200078e02ee */
[----:B------:R-:W-:Y:S01]  /*19320*/  LDGSTS.E [R7+-0x3c000], desc[UR46][R240.64], P0 ;  /* 0xc4000000f0077fae */ /* 0x000fe2000812186e */
[----:B------:R-:W-:-:S02]  /*19330*/  ISETP.NE.U32.AND P0, PT, R4, RZ, PT ;  /* 0x000000ff0400720c */ /* 0x000fc40003f05070 */
[----:B------:R-:W-:Y:S01]  /*19340*/  SEL R5, RZ, 0x4, P6 ;  /* 0x00000004ff057807 */ /* 0x000fe20003000000 */
[----:B------:R-:W4:Y:S01]  /*19350*/  LDL.LU.64 R238, [R1+0x70] ;  /* 0x0000700001ee7983 */ /* 0x000f220000300a00 */
[----:B------:R-:W-:Y:S02]  /*19360*/  SEL R4, RZ, 0x4, P3 ;  /* 0x00000004ff047807 */ /* 0x000fe40001800000 */
[----:B------:R-:W-:Y:S01]  /*19370*/  ISETP.NE.U32.AND P6, PT, R250, RZ, PT ;  /* 0x000000fffa00720c */ /* 0x000fe20003fc5070 */
[----:B------:R-:W-:Y:S01]  /*19380*/  LDGSTS.E [R7+-0x3bff8], desc[UR46][R244.64], P1 ;  /* 0xc4008000f4077fae */ /* 0x000fe2000892186e */
[----:B------:R-:W-:-:S03]  /*19390*/  ISETP.GE.AND P3, PT, R251, UR4, PT ;  /* 0x00000004fb007c0c */ /* 0x000fc6000bf66270 */
[----:B------:R1:W-:Y:S04]  /*193a0*/  STL.64 [R1+0x828], R240 ;  /* 0x000828f001007387 */ /* 0x0003e80000100a00 */
[----:B------:R1:W-:Y:S04]  /*193b0*/  STL.64 [R1+0x820], R244 ;  /* 0x000820f401007387 */ /* 0x0003e80000100a00 */
[----:B-1----:R-:W4:Y:S04]  /*193c0*/  LDL.LU.64 R240, [R1+0x1ad0] ;  /* 0x001ad00001f07983 */ /* 0x002f280000300a00 */
[----:B------:R-:W4:Y:S01]  /*193d0*/  LDL.LU.64 R244, [R1+0x1ac8] ;  /* 0x001ac80001f47983 */ /* 0x000f220000300a00 */
[----:B--2---:R-:W-:-:S05]  /*193e0*/  IMAD.WIDE R250, R252, 0x4, R10 ;  /* 0x00000004fcfa7825 */ /* 0x004fca00078e020a */
[----:B------:R-:W-:Y:S01]  /*193f0*/  STL.64 [R1+0x818], R250 ;  /* 0x000818fa01007387 */ /* 0x000fe20000100a00 */
[----:B------:R-:W-:-:S03]  /*19400*/  IMAD.WIDE R12, R252, 0x4, R12 ;  /* 0x00000004fc0c7825 */ /* 0x000fc600078e020c */
[----:B------:R-:W2:Y:S04]  /*19410*/  LDL.LU.64 R10, [R1+0x68] ;  /* 0x00006800010a7983 */ /* 0x000ea80000300a00 */
[----:B------:R1:W-:Y:S04]  /*19420*/  LDGSTS.E [R7+-0x3a000], desc[UR46][R250.64], P2 ;  /* 0xc6000000fa077fae */ /* 0x0003e8000912186e */
[----:B------:R1:W-:Y:S04]  /*19430*/  STL.64 [R1+0x810], R12 ;  /* 0x0008100c01007387 */ /* 0x0003e80000100a00 */
[----:B------:R4:W-:Y:S04]  /*19440*/  LDGSTS.E [R7+-0x39ff8], desc[UR46][R12.64], P4 ;  /* 0xc60080000c077fae */ /* 0x0009e8000a12186e */
[----:B-1----:R-:W2:Y:S01]  /*19450*/  LDL.LU.64 R12, [R1+0x1ac0] ;  /* 0x001ac000010c7983 */ /* 0x002ea20000300a00 */
[----:B------:R-:W-:-:S02]  /*19460*/  LOP3.LUT R251, R3, 0x16, RZ, 0xfc, !PT ;  /* 0x0000001603fb7812 */ /* 0x000fc400078efcff */
[----:B------:R-:W-:Y:S02]  /*19470*/  SEL R5, R5, RZ, P5 ;  /* 0x000000ff05057207 */ /* 0x000fe40002800000 */
[----:B------:R-:W-:Y:S02]  /*19480*/  ISETP.GE.AND P2, PT, R251, UR4, PT ;  /* 0x00000004fb007c0c */ /* 0x000fe4000bf46270 */
[----:B------:R-:W-:Y:S02]  /*19490*/  LOP3.LUT R251, R3, 0x34, RZ, 0xfc, !PT ;  /* 0x0000003403fb7812 */ /* 0x000fe400078efcff */
[----:B------:R-:W-:Y:S02]  /*194a0*/  ISETP.NE.U32.AND P1, PT, R5, RZ, PT ;  /* 0x000000ff0500720c */ /* 0x000fe40003f25070 */
[----:B------:R-:W-:Y:S02]  /*194b0*/  SEL R5, R4, RZ, P5 ;  /* 0x000000ff04057207 */ /* 0x000fe40002800000 */
[----:B------:R-:W-:-:S02]  /*194c0*/  SEL R4, RZ, 0x4, P3 ;  /* 0x00000004ff047807 */ /* 0x000fc40001800000 */
[----:B------:R-:W-:Y:S02]  /*194d0*/  ISETP.GE.AND P4, PT, R251, UR4, PT ;  /* 0x00000004fb007c0c */ /* 0x000fe4000bf86270 */
[----:B------:R-:W-:Y:S02]  /*194e0*/  LOP3.LUT R251, R3, 0x36, RZ, 0xfc, !PT ;  /* 0x0000003603fb7812 */ /* 0x000fe400078efcff */
[----:B------:R-:W-:Y:S02]  /*194f0*/  ISETP.NE.U32.AND P3, PT, R5, RZ, PT ;  /* 0x000000ff0500720c */ /* 0x000fe40003f65070 */
[----:B------:R-:W-:Y:S02]  /*19500*/  SEL R4, R4, RZ, P5 ;  /* 0x000000ff04047207 */ /* 0x000fe40002800000 */
[----:B------:R-:W-:Y:S02]  /*19510*/  LOP3.LUT R5, R3, 0x18, RZ, 0xfc, !PT ;  /* 0x0000001803057812 */ /* 0x000fe400078efcff */
[----:B------:R-:W-:-:S02]  /*19520*/  SEL R250, RZ, 0x4, P2 ;  /* 0x00000004fffa7807 */ /* 0x000fc40001000000 */
[----:B------:R-:W-:Y:S02]  /*19530*/  ISETP.GE.AND P2, PT, R251, UR4, PT ;  /* 0x00000004fb007c0c */ /* 0x000fe4000bf46270 */
[----:B------:R-:W-:Y:S02]  /*19540*/  SEL R251, RZ, 0x4, P4 ;  /* 0x00000004fffb7807 */ /* 0x000fe40002000000 */
[----:B------:R-:W-:Y:S01]  /*19550*/  ISETP.GE.AND P4, PT, R5, UR4, PT ;  /* 0x0000000405007c0c */ /* 0x000fe2000bf86270 */
[----:B---3--:R-:W-:-:S05]  /*19560*/  IMAD.WIDE R16, R252, 0x4, R16 ;  /* 0x00000004fc107825 */ /* 0x008fca00078e0210 */
[----:B------:R1:W-:Y:S01]  /*19570*/  STL.64 [R1+0x808], R16 ;  /* 0x0008081001007387 */ /* 0x0003e20000100a00 */
[----:B----4-:R-:W-:-:S03]  /*19580*/  IMAD.WIDE R238, R252, 0x4, R238 ;  /* 0x00000004fcee7825 */ /* 0x010fc600078e02ee */
[----:B------:R-:W-:Y:S01]  /*19590*/  LDGSTS.E [R244+-0x3c000], desc[UR46][R16.64], P6 ;  /* 0xc400000010f47fae */ /* 0x000fe2000b12186e */
[----:B------:R-:W-:-:S03]  /*195a0*/  ISETP.NE.U32.AND P6, PT, R4, RZ, PT ;  /* 0x000000ff0400720c */ /* 0x000fc60003fc5070 */
[----:B------:R3:W-:Y:S04]  /*195b0*/  LDGSTS.E [R244+-0x3bff8], desc[UR46][R238.64], P0 ;  /* 0xc4008000eef47fae */ /* 0x0007e8000812186e */
[----:B-1----:R-:W4:Y:S04]  /*195c0*/  LDL.LU.64 R16, [R1+0x60] ;  /* 0x0000600001107983 */ /* 0x002f280000300a00 */
[----:B------:R1:W-:Y:S01]  /*195d0*/  STL.64 [R1+0x800], R238 ;  /* 0x000800ee01007387 */ /* 0x0003e20000100a00 */
[----:B--2---:R-:W-:-:S05]  /*195e0*/  IMAD.WIDE R4, R252, 0x4, R12 ;  /* 0x00000004fc047825 */ /* 0x004fca00078e020c */
[----:B------:R2:W-:Y:S04]  /*195f0*/  STL.64 [R1+0x7f8], R4 ;  /* 0x0007f80401007387 */ /* 0x0005e80000100a00 */
[----:B-1----:R-:W3:Y:S01]  /*19600*/  LDL.LU.64 R238, [R1+0x1ab8] ;  /* 0x001ab80001ee7983 */ /* 0x002ee20000300a00 */
[----:B------:R-:W-:Y:S02]  /*19610*/  SEL R13, R251, RZ, P5 ;  /* 0x000000fffb0d7207 */ /* 0x000fe40002800000 */
[----:B------:R-:W-:Y:S01]  /*19620*/  SEL R250, R250, RZ, P5 ;  /* 0x000000fffafa7207 */ /* 0x000fe20002800000 */
[----:B------:R-:W-:Y:S01]  /*19630*/  IMAD.WIDE R10, R252, 0x4, R10 ;  /* 0x00000004fc0a7825 */ /* 0x000fe200078e020a */
[----:B------:R-:W-:Y:S01]  /*19640*/  LOP3.LUT R251, R3, 0x1a, RZ, 0xfc, !PT ;  /* 0x0000001a03fb7812 */ /* 0x000fe200078efcff */
[----:B------:R-:W-:Y:S01]  /*19650*/  LDGSTS.E [R244+-0x3a000], desc[UR46][R4.64], P1 ;  /* 0xc600000004f47fae */ /* 0x000fe2000892186e */
[----:B------:R-:W-:-:S02]  /*19660*/  ISETP.NE.U32.AND P0, PT, R13, RZ, PT ;  /* 0x000000ff0d00720c */ /* 0x000fc40003f05070 */
[----:B------:R-:W-:Y:S02]  /*19670*/  SEL R12, RZ, 0x4, P2 ;  /* 0x00000004ff0c7807 */ /* 0x000fe40001000000 */
[----:B------:R-:W-:Y:S02]  /*19680*/  SEL R13, RZ, 0x4, P4 ;  /* 0x00000004ff0d7807 */ /* 0x000fe40002000000 */
[----:B------:R-:W-:Y:S02]  /*19690*/  ISETP.NE.U32.AND P2, PT, R250, RZ, PT ;  /* 0x000000fffa00720c */ /* 0x000fe40003f45070 */
[----:B------:R-:W-:Y:S01]  /*196a0*/  ISETP.GE.AND P4, PT, R251, UR4, PT ;  /* 0x00000004fb007c0c */ /* 0x000fe2000bf86270 */
[----:B--2---:R-:W2:Y:S01]  /*196b0*/  LDL.LU.64 R4, [R1+0x58] ;  /* 0x0000580001047983 */ /* 0x004ea20000300a00 */
[----:B---3--:R-:W-:-:S05]  /*196c0*/  IMAD.WIDE R238, R252, 0x4, R238 ;  /* 0x00000004fcee7825 */ /* 0x008fca00078e02ee */
[----:B------:R-:W-:Y:S04]  /*196d0*/  STL.64 [R1+0x7f0], R238 ;  /* 0x0007f0ee01007387 */ /* 0x000fe80000100a00 */
[----:B------:R1:W-:Y:S04]  /*196e0*/  LDGSTS.E [R244+-0x39ff8], desc[UR46][R238.64], P3 ;  /* 0xc6008000eef47fae */ /* 0x0003e8000992186e */
[----:B------:R-:W3:Y:S04]  /*196f0*/  LDL.LU.64 R250, [R1+0x50] ;  /* 0x0000500001fa7983 */ /* 0x000ee80000300a00 */
[----:B------:R4:W-:Y:S04]  /*19700*/  STL.64 [R1+0x7e8], R10 ;  /* 0x0007e80a01007387 */ /* 0x0009e80000100a00 */
[----:B------:R-:W-:Y:S04]  /*19710*/  LDGSTS.E [R245+-0x3c000], desc[UR46][R10.64], P6 ;  /* 0xc40000000af57fae */ /* 0x000fe8000b12186e */
[----:B----4-:R-:W4:Y:S01]  /*19720*/  LDL.LU.64 R10, [R1+0x1ab0] ;  /* 0x001ab000010a7983 */ /* 0x010f220000300a00 */
[----:B------:R-:W-:-:S05]  /*19730*/  IMAD.WIDE R16, R252, 0x4, R16 ;  /* 0x00000004fc107825 */ /* 0x000fca00078e0210 */
[----:B------:R2:W-:Y:S04]  /*19740*/  STL.64 [R1+0x7e0], R16 ;  /* 0x0007e01001007387 */ /* 0x0005e80000100a00 */
[----:B------:R-:W-:Y:S04]  /*19750*/  LDGSTS.E [R245+-0x3bff8], desc[UR46][R16.64], P2 ;  /* 0xc400800010f57fae */ /* 0x000fe8000912186e */
[----:B--2---:R-:W2:Y:S01]  /*19760*/  LDL.LU.64 R16, [R1+0x1aa8] ;  /* 0x001aa80001107983 */ /* 0x004ea20000300a00 */
[----:B------:R-:W-:Y:S02]  /*19770*/  SEL R12, R12, RZ, P5 ;  /* 0x000000ff0c0c7207 */ /* 0x000fe40002800000 */
[----:B-1----:R-:W-:-:S02]  /*19780*/  LOP3.LUT R238, R3, 0x38, RZ, 0xfc, !PT ;  /* 0x0000003803ee7812 */ /* 0x002fc400078efcff */
[----:B------:R-:W-:Y:S02]  /*19790*/  ISETP.NE.U32.AND P1, PT, R12, RZ, PT ;  /* 0x000000ff0c00720c */ /* 0x000fe40003f25070 */
[----:B------:R-:W-:Y:S02]  /*197a0*/  SEL R12, RZ, 0x4, P4 ;  /* 0x00000004ff0c7807 */ /* 0x000fe40002000000 */
[----:B------:R-:W-:Y:S02]  /*197b0*/  SEL R13, R13, RZ, P5 ;  /* 0x000000ff0d0d7207 */ /* 0x000fe40002800000 */
[----:B------:R-:W-:Y:S02]  /*197c0*/  LOP3.LUT R239, R3, 0x3a, RZ, 0xfc, !PT ;  /* 0x0000003a03ef7812 */ /* 0x000fe400078efcff */
[----:B------:R-:W-:Y:S02]  /*197d0*/  ISETP.GE.AND P3, PT, R238, UR4, PT ;  /* 0x00000004ee007c0c */ /* 0x000fe4000bf66270 */
[----:B------:R-:W-:-:S02]  /*197e0*/  SEL R12, R12, RZ, P5 ;  /* 0x000000ff0c0c7207 */ /* 0x000fc40002800000 */
[----:B------:R-:W-:Y:S02]  /*197f0*/  ISETP.NE.U32.AND P4, PT, R13, RZ, PT ;  /* 0x000000ff0d00720c */ /* 0x000fe40003f85070 */
[----:B------:R-:W-:Y:S02]  /*19800*/  ISETP.GE.AND P6, PT, R239, UR4, PT ;  /* 0x00000004ef007c0c */ /* 0x000fe4000bfc6270 */
[----:B------:R-:W-:Y:S02]  /*19810*/  SEL R13, RZ, 0x4, P3 ;  /* 0x00000004ff0d7807 */ /* 0x000fe40001800000 */
[----:B------:R-:W-:Y:S02]  /*19820*/  ISETP.NE.U32.AND P3, PT, R12, RZ, PT ;  /* 0x000000ff0c00720c */ /* 0x000fe40003f65070 */
[----:B------:R-:W-:-:S04]  /*19830*/  LOP3.LUT R12, R3, 0x1e, RZ, 0xfc, !PT ;  /* 0x0000001e030c7812 */ /* 0x000fc800078efcff */
[----:B------:R-:W-:-:S04]  /*19840*/  ISETP.GE.AND P2, PT, R12, UR4, PT ;  /* 0x000000040c007c0c */ /* 0x000fc8000bf46270 */
[----:B------:R-:W-:Y:S01]  /*19850*/  SEL R12, RZ, 0x4, P2 ;  /* 0x00000004ff0c7807 */ /* 0x000fe20001000000 */
[----:B----4-:R-:W-:-:S05]  /*19860*/  IMAD.WIDE R238, R252, 0x4, R10 ;  /* 0x00000004fcee7825 */ /* 0x010fca00078e020a */
[----:B------:R1:W-:Y:S04]  /*19870*/  STL.64 [R1+0x7d8], R238 ;  /* 0x0007d8ee01007387 */ /* 0x0003e80000100a00 */
[----:B------:R1:W-:Y:S02]  /*19880*/  LDGSTS.E [R245+-0x3a000], desc[UR46][R238.64], P0 ;  /* 0xc6000000eef57fae */ /* 0x0003e4000812186e */
[----:B-1----:R-:W-:-:S04]  /*19890*/  LOP3.LUT R239, R3, 0x3c, RZ, 0xfc, !PT ;  /* 0x0000003c03ef7812 */ /* 0x002fc800078efcff */
[----:B------:R-:W-:Y:S01]  /*198a0*/  ISETP.GE.AND P2, PT, R239, UR4, PT ;  /* 0x00000004ef007c0c */ /* 0x000fe2000bf46270 */
[C---:B------:R-:W-:Y:S02]  /*198b0*/  IMAD.WIDE R238, R252.reuse, 0x4, R4 ;  /* 0x00000004fcee7825 */ /* 0x040fe400078e0204 */
[----:B------:R-:W4:Y:S02]  /*198c0*/  LDL.LU.64 R4, [R1+0x48] ;  /* 0x0000480001047983 */ /* 0x000f240000300a00 */
[----:B--2---:R-:W-:-:S05]  /*198d0*/  IMAD.WIDE R16, R252, 0x4, R16 ;  /* 0x00000004fc107825 */ /* 0x004fca00078e0210 */
[----:B------:R3:W-:Y:S04]  /*198e0*/  STL.64 [R1+0x7d0], R16 ;  /* 0x0007d01001007387 */ /* 0x0007e80000100a00 */
[----:B------:R3:W-:Y:S01]  /*198f0*/  LDGSTS.E [R245+-0x39ff8], desc[UR46][R16.64], P1 ;  /* 0xc600800010f57fae */ /* 0x0007e2000892186e */
[----:B------:R-:W-:Y:S02]  /*19900*/  LOP3.LUT R11, R3, 0x1c, RZ, 0xfc, !PT ;  /* 0x0000001c030b7812 */ /* 0x000fe400078efcff */
[----:B------:R-:W-:Y:S01]  /*19910*/  SEL R10, RZ, 0x4, P6 ;  /* 0x00000004ff0a7807 */ /* 0x000fe20003000000 */
[----:B------:R1:W-:Y:S01]  /*19920*/  STL.64 [R1+0x7c8], R238 ;  /* 0x0007c8ee01007387 */ /* 0x0003e20000100a00 */
[----:B---3--:R-:W-:-:S03]  /*19930*/  IMAD.WIDE R16, R252, 0x4, R250 ;  /* 0x00000004fc107825 */ /* 0x008fc600078e02fa */
[----:B------:R-:W-:Y:S01]  /*19940*/  LDGSTS.E [R246+-0x3c000], desc[UR46][R238.64], P4 ;  /* 0xc4000000eef67fae */ /* 0x000fe2000a12186e */
[----:B------:R-:W2:Y:S01]  /*19950*/  S2R R251, SR_TID.X ;  /* 0x0000000000fb7919 */ /* 0x000ea20000002100 */
[----:B------:R-:W-:Y:S02]  /*19960*/  ISETP.GE.AND P6, PT, R11, UR4, PT ;  /* 0x000000040b007c0c */ /* 0x000fe4000bfc6270 */
[----:B------:R-:W-:Y:S02]  /*19970*/  SEL R11, R13, RZ, P5 ;  /* 0x000000ff0d0b7207 */ /* 0x000fe40002800000 */
[----:B------:R-:W-:Y:S01]  /*19980*/  SEL R10, R10, RZ, P5 ;  /* 0x000000ff0a0a7207 */ /* 0x000fe20002800000 */
[----:B------:R-:W-:Y:S01]  /*19990*/  STL.64 [R1+0x17c0], R244 ;  /* 0x0017c0f401007387 */ /* 0x000fe20000100a00 */
[----:B------:R-:W-:Y:S02]  /*199a0*/  ISETP.NE.U32.AND P0, PT, R11, RZ, PT ;  /* 0x000000ff0b00720c */ /* 0x000fe40003f05070 */
[----:B------:R-:W-:Y:S01]  /*199b0*/  SEL R11, RZ, 0x4, P6 ;  /* 0x00000004ff0b7807 */ /* 0x000fe20003000000 */
[----:B------:R3:W-:Y:S01]  /*199c0*/  LDGSTS.E [R246+-0x3bff8], desc[UR46][R16.64], P3 ;  /* 0xc400800010f67fae */ /* 0x0007e2000992186e */
[----:B------:R-:W-:-:S02]  /*199d0*/  ISETP.NE.U32.AND P6, PT, R10, RZ, PT ;  /* 0x000000ff0a00720c */ /* 0x000fc40003fc5070 */
[----:B------:R-:W-:Y:S02]  /*199e0*/  SEL R10, R11, RZ, P5 ;  /* 0x000000ff0b0a7207 */ /* 0x000fe40002800000 */
[----:B------:R-:W-:Y:S02]  /*199f0*/  SEL R11, RZ, 0x4, P2 ;  /* 0x00000004ff0b7807 */ /* 0x000fe40001000000 */
[----:B------:R-:W-:Y:S02]  /*19a00*/  LOP3.LUT R250, R3, 0x3e, RZ, 0xfc, !PT ;  /* 0x0000003e03fa7812 */ /* 0x000fe400078efcff */
[----:B------:R-:W-:Y:S01]  /*19a10*/  ISETP.NE.U32.AND P1, PT, R10, RZ, PT ;  /* 0x000000ff0a00720c */ /* 0x000fe20003f25070 */
[----:B------:R3:W-:Y:S01]  /*19a20*/  STL.64 [R1+0x7c0], R16 ;  /* 0x0007c01001007387 */ /* 0x0007e20000100a00 */
[----:B------:R-:W-:Y:S02]  /*19a30*/  SEL R10, R11, RZ, P5 ;  /* 0x000000ff0b0a7207 */ /* 0x000fe40002800000 */
[----:B------:R-:W-:Y:S01]  /*19a40*/  ISETP.GE.AND P4, PT, R250, UR4, PT ;  /* 0x00000004fa007c0c */ /* 0x000fe2000bf86270 */
[----:B-1----:R-:W4:Y:S01]  /*19a50*/  LDL.LU.64 R238, [R1+0x40] ;  /* 0x0000400001ee7983 */ /* 0x002f220000300a00 */
[----:B------:R-:W-:-:S02]  /*19a60*/  SEL R12, R12, RZ, P5 ;  /* 0x000000ff0c0c7207 */ /* 0x000fc40002800000 */
[----:B------:R-:W-:Y:S02]  /*19a70*/  ISETP.NE.U32.AND P3, PT, R10, RZ, PT ;  /* 0x000000ff0a00720c */ /* 0x000fe40003f65070 */
[----:B------:R-:W-:Y:S02]  /*19a80*/  SEL R10, RZ, 0x4, P4 ;  /* 0x00000004ff0a7807 */ /* 0x000fe40002000000 */
[----:B--2---:R-:W-:Y:S01]  /*19a90*/  LOP3.LUT R251, R251, 0x3f, RZ, 0xc0, !PT ;  /* 0x0000003ffbfb7812 */ /* 0x004fe200078ec0ff */
[----:B---3--:R-:W-:Y:S01]  /*19aa0*/  IMAD.WIDE R16, R252, 0x4, R240 ;  /* 0x00000004fc107825 */ /* 0x008fe200078e02f0 */
[----:B------:R-:W-:Y:S02]  /*19ab0*/  ISETP.NE.U32.AND P2, PT, R12, RZ, PT ;  /* 0x000000ff0c00720c */ /* 0x000fe40003f45070 */
[----:B------:R-:W-:Y:S01]  /*19ac0*/  ISETP.GE.AND P4, PT, R251, UR4, PT ;  /* 0x00000004fb007c0c */ /* 0x000fe2000bf86270 */
[----:B------:R-:W-:Y:S01]  /*19ad0*/  UIADD3 UR4, UR6, -0x80, URZ ;  /* 0xffffff8006047890 */ /* 0x000fe2000fffe03f */
[----:B------:R-:W-:Y:S01]  /*19ae0*/  IMAD.WIDE R12, R252, 0x4, R14 ;  /* 0x00000004fc0c7825 */ /* 0x000fe200078e020e */
[----:B------:R-:W-:Y:S01]  /*19af0*/  STL.64 [R1+0x7b8], R16 ;  /* 0x0007b81001007387 */ /* 0x000fe20000100a00 */
[----:B------:R-:W-:Y:S01]  /*19b00*/  SEL R11, R10, RZ, P5 ;  /* 0x000000ff0a0b7207 */ /* 0x000fe20002800000 */
[----:B------:R-:W-:-:S02]  /*19b10*/  ULDC UR6, c[0x0][0x230] ;  /* 0x00008c0000067ab9 */ /* 0x000fc40000000800 */
[----:B------:R-:W-:Y:S01]  /*19b20*/  LDGSTS.E [R246+-0x3a000], desc[UR46][R16.64], P0 ;  /* 0xc600000010f67fae */ /* 0x000fe2000812186e */
[----:B------:R-:W-:-:S03]  /*19b30*/  ISETP.GE.AND P0, PT, R3, UR4, PT ;  /* 0x0000000403007c0c */ /* 0x000fc6000bf06270 */
[----:B------:R-:W-:Y:S04]  /*19b40*/  STL.64 [R1+0x7b0], R12 ;  /* 0x0007b00c01007387 */ /* 0x000fe80000100a00 */
[----:B------:R4:W-:Y:S01]  /*19b50*/  STL.64 [R1+0x17d0], R2 ;  /* 0x0017d00201007387 */ /* 0x0009e20000100a00 */
[----:B------:R-:W1:Y:S01]  /*19b60*/  S2R R251, SR_TID.X ;  /* 0x0000000000fb7919 */ /* 0x000e620000002100 */
[----:B------:R-:W-:Y:S02]  /*19b70*/  SEL R10, RZ, 0x4, P4 ;  /* 0x00000004ff0a7807 */ /* 0x000fe40002000000 */
[----:B------:R2:W-:Y:S01]  /*19b80*/  LDGSTS.E [R246+-0x39ff8], desc[UR46][R12.64], P6 ;  /* 0xc60080000cf67fae */ /* 0x0005e2000b12186e */
[----:B----4-:R-:W-:-:S05]  /*19b90*/  IMAD.WIDE R2, R252, 0x4, R4 ;  /* 0x00000004fc027825 */ /* 0x010fca00078e0204 */
[----:B------:R-:W-:Y:S04]  /*19ba0*/  STL.64 [R1+0x7a8], R2 ;  /* 0x0007a80201007387 */ /* 0x000fe80000100a00 */
[----:B------:R-:W3:Y:S04]  /*19bb0*/  LDL.LU.64 R244, [R1+0x210] ;  /* 0x0002100001f47983 */ /* 0x000ee80000300a00 */
[----:B------:R-:W4:Y:S01]  /*19bc0*/  LDL.LU.64 R16, [R1+0x208] ;  /* 0x0002080001107983 */ /* 0x000f220000300a00 */
[----:B-1----:R-:W-:Y:S02]  /*19bd0*/  SHF.R.U32.HI R250, RZ, 0x6, R251 ;  /* 0x00000006fffa7819 */ /* 0x002fe400000116fb */
[----:B------:R-:W1:Y:S01]  /*19be0*/  LDC R251, c[0x0][0x230] ;  /* 0x00008c00fffb7b82 */ /* 0x000e620000000800 */
[----:B------:R-:W-:Y:S01]  /*19bf0*/  ISETP.NE.U32.AND P4, PT, R11, RZ, PT ;  /* 0x000000ff0b00720c */ /* 0x000fe20003f85070 */
[----:B------:R-:W-:Y:S01]  /*19c00*/  LDGSTS.E [R247+-0x3c000], desc[UR46][R2.64], P1 ;  /* 0xc400000002f77fae */ /* 0x000fe2000892186e */
[----:B------:R-:W-:Y:S01]  /*19c10*/  SEL R11, RZ, 0x4, P0 ;  /* 0x00000004ff0b7807 */ /* 0x000fe20000000000 */
[----:B-1----:R-:W-:-:S05]  /*19c20*/  VIADD R251, R251, 0x3f ;  /* 0x0000003ffbfb7836 */ /* 0x002fca0000000000 */
[----:B------:R-:W-:Y:S02]  /*19c30*/  ISETP.GT.AND P0, PT, R251, 0xbf, PT ;  /* 0x000000bffb00780c */ /* 0x000fe40003f04270 */
[----:B------:R-:W1:Y:S01]  /*19c40*/  S2R R251, SR_TID.X ;  /* 0x0000000000fb7919 */ /* 0x000e620000002100 */
[----:B------:R-:W-:-:S04]  /*19c50*/  SGXT.U32 R250, R250, 0x1 ;  /* 0x00000001fafa781a */ /* 0x000fc80000000000 */
[----:B------:R-:W-:Y:S02]  /*19c60*/  LOP3.LUT R250, R250, 0x2, RZ, 0xfc, !PT ;  /* 0x00000002fafa7812 */ /* 0x000fe400078efcff */
[----:B------:R-:W-:Y:S02]  /*19c70*/  SEL R10, R10, RZ, P5 ;  /* 0x000000ff0a0a7207 */ /* 0x000fe40002800000 */
[----:B------:R-:W-:Y:S01]  /*19c80*/  ISETP.GE.AND P6, PT, R250, UR4, PT ;  /* 0x00000004fa007c0c */ /* 0x000fe2000bfc6270 */
[----:B------:R2:W-:Y:S01]  /*19c90*/  STL.64 [R1+0x17c8], R6 ;  /* 0x0017c80601007387 */ /* 0x0005e20000100a00 */
[----:B------:R-:W-:Y:S01]  /*19ca0*/  ISETP.NE.U32.AND P5, PT, R10, RZ, PT ;  /* 0x000000ff0a00720c */ /* 0x000fe20003fa5070 */
[----:B------:R-:W-:Y:S01]  /*19cb0*/  IMAD.WIDE R14, R252, 0x4, R238 ;  /* 0x00000004fc0e7825 */ /* 0x000fe200078e02ee */
[----:B------:R-:W-:Y:S01]  /*19cc0*/  SEL R10, RZ, 0x4, P6 ;  /* 0x00000004ff0a7807 */ /* 0x000fe20003000000 */
[----:B------:R-:W4:Y:S01]  /*19cd0*/  LDL.LU.64 R4, [R1+0x1e8] ;  /* 0x0001e80001047983 */ /* 0x000f220000300a00 */
[----:B------:R-:W-:-:S02]  /*19ce0*/  ISETP.GE.AND P6, PT, R6, UR4, PT ;  /* 0x0000000406007c0c */ /* 0x000fc4000bfc6270 */
[----:B-1----:R-:W-:Y:S01]  /*19cf0*/  SHF.R.U32.HI R251, RZ, 0x6, R251 ;  /* 0x00000006fffb7819 */ /* 0x002fe200000116fb */
[----:B------:R-:W-:Y:S01]  /*19d00*/  IMAD.WIDE R238, R252, 0x4, R242 ;  /* 0x00000004fcee7825 */ /* 0x000fe200078e02f2 */
[----:B------:R-:W-:Y:S01]  /*19d10*/  SEL R11, R11, RZ, P0 ;  /* 0x000000ff0b0b7207 */ /* 0x000fe20000000000 */
[----:B------:R-:W-:Y:S01]  /*19d20*/  LDGSTS.E [R247+-0x3bff8], desc[UR46][R14.64], P2 ;  /* 0xc40080000ef77fae */ /* 0x000fe2000912186e */
[----:B------:R-:W-:-:S04]  /*19d30*/  SGXT.U32 R251, R251, 0x1 ;  /* 0x00000001fbfb781a */ /* 0x000fc80000000000 */
[----:B------:R-:W-:-:S04]  /*19d40*/  LOP3.LUT R251, R251, 0x22, RZ, 0xfc, !PT ;  /* 0x00000022fbfb7812 */ /* 0x000fc800078efcff */
[----:B------:R-:W-:Y:S02]  /*19d50*/  ISETP.GE.AND P1, PT, R251, UR4, PT ;  /* 0x00000004fb007c0c */ /* 0x000fe4000bf26270 */
[----:B------:R-:W4:Y:S04]  /*19d60*/  LDL.LU.64 R250, [R1+0x1d0] ;  /* 0x0001d00001fa7983 */ /* 0x000f280000300a00 */
[----:B--2---:R-:W2:Y:S01]  /*19d70*/  LDL.LU.64 R6, [R1+0x1b0] ;  /* 0x0001b00001067983 */ /* 0x004ea20000300a00 */
[----:B------:R-:W-:-:S03]  /*19d80*/  SEL R10, R10, RZ, P0 ;  /* 0x000000ff0a0a7207 */ /* 0x000fc60000000000 */
[----:B------:R-:W2:Y:S01]  /*19d90*/  LDL.LU.64 R2, [R1+0x190] ;  /* 0x0001900001027983 */ /* 0x000ea20000300a00 */
[----:B------:R-:W-:-:S03]  /*19da0*/  SEL R12, RZ, 0x4, P6 ;  /* 0x00000004ff0c7807 */ /* 0x000fc60003000000 */
[----:B------:R1:W-:Y:S01]  /*19db0*/  STL.64 [R1+0x7a0], R14 ;  /* 0x0007a00e01007387 */ /* 0x0003e20000100a00 */
[----:B------:R-:W-:-:S03]  /*19dc0*/  ISETP.NE.U32.AND P6, PT, R11, RZ, PT ;  /* 0x000000ff0b00720c */ /* 0x000fc60003fc5070 */
[----:B------:R-:W2:Y:S01]  /*19dd0*/  LDL.LU.64 R242, [R1+0x1f0] ;  /* 0x0001f00001f27983 */ /* 0x000ea20000300a00 */
[----:B------:R-:W-:Y:S02]  /*19de0*/  SEL R11, RZ, 0x4, P1 ;  /* 0x00000004ff0b7807 */ /* 0x000fe40000800000 */
[----:B------:R-:W-:Y:S01]  /*19df0*/  ISETP.NE.U32.AND P1, PT, R10, RZ, PT ;  /* 0x000000ff0a00720c */ /* 0x000fe20003f25070 */
[----:B------:R1:W-:Y:S01]  /*19e00*/  STL.64 [R1+0x798], R238 ;  /* 0x000798ee01007387 */ /* 0x0003e20000100a00 */
[----:B------:R-:W-:Y:S01]  /*19e10*/  SEL R10, R12, RZ, P0 ;  /* 0x000000ff0c0a7207 */ /* 0x000fe20000000000 */
[----:B------:R-:W-:Y:S02]  /*19e20*/  IMAD.MOV.U32 R12, RZ, RZ, R238 ;  /* 0x000000ffff0c7224 */ /* 0x000fe400078e00ee */
[----:B------:R-:W-:Y:S02]  /*19e30*/  IMAD.MOV.U32 R13, RZ, RZ, R239 ;  /* 0x000000ffff0d7224 */ /* 0x000fe400078e00ef */
[----:B------:R-:W-:Y:S01]  /*19e40*/  IMAD.WIDE R240, R252, 0x4, R8 ;  /* 0x00000004fcf07825 */ /* 0x000fe200078e0208 */
[----:B------:R-:W-:Y:S01]  /*19e50*/  SEL R8, R11, RZ, P0 ;  /* 0x000000ff0b087207 */ /* 0x000fe20000000000 */
[----:B-1----:R-:W2:Y:S01]  /*19e60*/  LDL.LU.64 R14, [R1+0x170] ;  /* 0x00017000010e7983 */ /* 0x002ea20000300a00 */
[----:B------:R-:W-:Y:S01]  /*19e70*/  ISETP.NE.U32.AND P2, PT, R10, RZ, PT ;  /* 0x000000ff0a00720c */ /* 0x000fe20003f45070 */
[----:B------:R-:W-:-:S02]  /*19e80*/  IMAD.U32 R239, RZ, RZ, UR11 ;  /* 0x0000000bffef7e24 */ /* 0x000fc4000f8e00ff */
[----:B------:R1:W-:Y:S01]  /*19e90*/  LDGSTS.E [R247+-0x3a000], desc[UR46][R12.64], P3 ;  /* 0xc60000000cf77fae */ /* 0x0003e2000992186e */
[----:B------:R-:W-:-:S03]  /*19ea0*/  ISETP.NE.U32.AND P3, PT, R8, RZ, PT ;  /* 0x000000ff0800720c */ /* 0x000fc60003f65070 */
[----:B------:R1:W-:Y:S04]  /*19eb0*/  STL.64 [R1+0x790], R240 ;  /* 0x000790f001007387 */ /* 0x0003e80000100a00 */
[----:B------:R2:W-:Y:S01]  /*19ec0*/  LDGSTS.E [R247+-0x39ff8], desc[UR46][R240.64], P4 ;  /* 0xc6008000f0f77fae */ /* 0x0005e2000a12186e */
[----:B---3--:R-:W-:-:S03]  /*19ed0*/  IMAD.WIDE R10, R239, 0x4, R244 ;  /* 0x00000004ef0a7825 */ /* 0x008fc600078e02f4 */
[----:B-1----:R-:W3:Y:S01]  /*19ee0*/  LDL.LU.64 R240, [R1+0x150] ;  /* 0x0001500001f07983 */ /* 0x002ee20000300a00 */
[----:B----4-:R-:W-:-:S03]  /*19ef0*/  IMAD.WIDE R8, R239, 0x4, R16 ;  /* 0x00000004ef087825 */ /* 0x010fc600078e0210 */
[----:B------:R-:W-:Y:S04]  /*19f00*/  STL.64 [R1+0x17b0], R246 ;  /* 0x0017b0f601007387 */ /* 0x000fe80000100a00 */
[----:B------:R-:W4:Y:S04]  /*19f10*/  LDL.LU.64 R244, [R1+0x130] ;  /* 0x0001300001f47983 */ /* 0x000f280000300a00 */
[----:B------:R1:W-:Y:S01]  /*19f20*/  STL.64 [R1+0x788], R10 ;  /* 0x0007880a01007387 */ /* 0x0003e20000100a00 */
[----:B------:R-:W-:-:S03]  /*19f30*/  IMAD.WIDE R12, R239, 0x4, R228 ;  /* 0x00000004ef0c7825 */ /* 0x000fc600078e02e4 */
[----:B------:R-:W0:Y:S01]  /*19f40*/  LDGDEPBAR ;  /* 0x00000000000079af */ /* 0x000e220000000000 */
[----:B-1----:R-:W-:-:S03]  /*19f50*/  IMAD.WIDE R10, R239, 0x4, R196 ;  /* 0x00000004ef0a7825 */ /* 0x002fc600078e02c4 */
[----:B------:R-:W3:Y:S04]  /*19f60*/  LDL.LU.64 R196, [R1+0x1aa0] ;  /* 0x001aa00001c47983 */ /* 0x000ee80000300a00 */
[----:B------:R1:W-:Y:S02]  /*19f70*/  STL.64 [R1+0x780], R8 ;  /* 0x0007800801007387 */ /* 0x0003e40000100a00 */
[C---:B-1----:R-:W-:Y:S02]  /*19f80*/  IMAD.WIDE R8, R239.reuse, 0x4, R220 ;  /* 0x00000004ef087825 */ /* 0x042fe400078e02dc */
[----:B------:R-:W4:Y:S04]  /*19f90*/  LDL.LU.64 R220, [R1+0x1a98] ;  /* 0x001a980001dc7983 */ /* 0x000f280000300a00 */
[----:B------:R-:W-:Y:S04]  /*19fa0*/  STL.64 [R1+0x778], R10 ;  /* 0x0007780a01007387 */ /* 0x000fe80000100a00 */
[----:B------:R-:W3:Y:S01]  /*19fb0*/  LDL.LU.64 R16, [R1+0x110] ;  /* 0x0001100001107983 */ /* 0x000ee20000300a00 */
[----:B------:R-:W-:-:S03]  /*19fc0*/  IMAD.WIDE R4, R239, 0x4, R4 ;  /* 0x00000004ef047825 */ /* 0x000fc600078e0204 */
[----:B------:R1:W-:Y:S02]  /*19fd0*/  STL.64 [R1+0x770], R8 ;  /* 0x0007700801007387 */ /* 0x0003e40000100a00 */
[----:B-1----:R-:W-:-:S04]  /*19fe0*/  IMAD.WIDE R8, R239, 0x4, R236 ;  /* 0x00000004ef087825 */ /* 0x002fc800078e02ec */
[----:B--2---:R-:W-:-:S05]  /*19ff0*/  IMAD.WIDE R10, R239, 0x4, R242 ;  /* 0x00000004ef0a7825 */ /* 0x004fca00078e02f2 */
[----:B------:R-:W-:Y:S04]  /*1a000*/  STL.64 [R1+0x768], R10 ;  /* 0x0007680a01007387 */ /* 0x000fe80000100a00 */
[----:B------:R-:W2:Y:S04]  /*1a010*/  LDL.LU.64 R236, [R1+0x1a90] ;  /* 0x001a900001ec7983 */ /* 0x000ea80000300a00 */
[----:B------:R1:W-:Y:S04]  /*1a020*/  STL.64 [R1+0x760], R4 ;  /* 0x0007600401007387 */ /* 0x0003e80000100a00 */
[----:B-1----:R-:W2:Y:S04]  /*1a030*/  LDL.LU.64 R4, [R1+0xf0] ;  /* 0x0000f00001047983 */ /* 0x002ea80000300a00 */
[----:B------:R1:W-:Y:S04]  /*1a040*/  STL.64 [R1+0x758], R8 ;  /* 0x0007580801007387 */ /* 0x0003e80000100a00 */
[----:B------:R-:W2:Y:S04]  /*1a050*/  LDL.LU.64 R228, [R1+0x1a88] ;  /* 0x001a880001e47983 */ /* 0x000ea80000300a00 */
[----:B------:R-:W-:Y:S01]  /*1a060*/  STL.64 [R1+0x750], R12 ;  /* 0x0007500c01007387 */ /* 0x000fe20000100a00 */
[----:B-1----:R-:W-:-:S04]  /*1a070*/  IMAD.WIDE R8, R239, 0x4, R250 ;  /* 0x00000004ef087825 */ /* 0x002fc800078e02fa */
[C---:B----4-:R-:W-:Y:S02]  /*1a080*/  IMAD.WIDE R10, R239.reuse, 0x4, R220 ;  /* 0x00000004ef0a7825 */ /* 0x050fe400078e02dc */
[----:B------:R-:W4:Y:S04]  /*1a090*/  LDL.LU.64 R220, [R1+0x1a80] ;  /* 0x001a800001dc7983 */ /* 0x000f280000300a00 */
[----:B------:R1:W-:Y:S04]  /*1a0a0*/  STL.64 [R1+0x748], R8 ;  /* 0x0007480801007387 */ /* 0x0003e80000100a00 */
[----:B------:R-:W4:Y:S01]  /*1a0b0*/  LDL.LU.64 R250, [R1+0xd0] ;  /* 0x0000d00001fa7983 */ /* 0x000f220000300a00 */
[----:B------:R-:W-:-:S03]  /*1a0c0*/  IMAD.WIDE R6, R239, 0x4, R6 ;  /* 0x00000004ef067825 */ /* 0x000fc600078e0206 */
[----:B------:R3:W-:Y:S01]  /*1a0d0*/  STL.64 [R1+0x740], R10 ;  /* 0x0007400a01007387 */ /* 0x0007e20000100a00 */
[----:B-1----:R-:W-:-:S03]  /*1a0e0*/  IMAD.WIDE R8, R239, 0x4, R212 ;  /* 0x00000004ef087825 */ /* 0x002fc600078e02d4 */
[----:B------:R-:W4:Y:S01]  /*1a0f0*/  LDL.LU.64 R212, [R1+0x1a78] ;  /* 0x001a780001d47983 */ /* 0x000f220000300a00 */
[----:B---3--:R-:W-:-:S03]  /*1a100*/  IMAD.WIDE R10, R239, 0x4, R204 ;  /* 0x00000004ef0a7825 */ /* 0x008fc600078e02cc */
[----:B------:R-:W3:Y:S04]  /*1a110*/  LDL.LU.64 R204, [R1+0x1a70] ;  /* 0x001a700001cc7983 */ /* 0x000ee80000300a00 */
[----:B------:R1:W-:Y:S04]  /*1a120*/  STL.64 [R1+0x738], R8 ;  /* 0x0007380801007387 */ /* 0x0003e80000100a00 */
[----:B------:R-:W-:Y:S01]  /*1a130*/  STL.64 [R1+0x730], R10 ;  /* 0x0007300a01007387 */ /* 0x000fe20000100a00 */
[----:B-1----:R-:W-:-:S03]  /*1a140*/  IMAD.WIDE R8, R239, 0x4, R196 ;  /* 0x00000004ef087825 */ /* 0x002fc600078e02c4 */
[----:B------:R-:W3:Y:S04]  /*1a150*/  LDL.LU.64 R196, [R1+0x1a68] ;  /* 0x001a680001c47983 */ /* 0x000ee80000300a00 */
[----:B------:R1:W-:Y:S01]  /*1a160*/  STL.64 [R1+0x728], R6 ;  /* 0x0007280601007387 */ /* 0x0003e20000100a00 */
[----:B------:R-:W-:-:S04]  /*1a170*/  IMAD.WIDE R2, R239, 0x4, R2 ;  /* 0x00000004ef027825 */ /* 0x000fc800078e0202 */
[C---:B-1----:R-:W-:Y:S02]  /*1a180*/  IMAD.WIDE R6, R239.reuse, 0x4, R188 ;  /* 0x00000004ef067825 */ /* 0x042fe400078e02bc */
[----:B------:R-:W3:Y:S04]  /*1a190*/  LDL.LU.64 R188, [R1+0x1a60] ;  /* 0x001a600001bc7983 */ /* 0x000ee80000300a00 */
[----:B------:R1:W-:Y:S02]  /*1a1a0*/  STL.64 [R1+0x720], R8 ;  /* 0x0007200801007387 */ /* 0x0003e40000100a00 */
[C---:B-1----:R-:W-:Y:S02]  /*1a1b0*/  IMAD.WIDE R8, R239.reuse, 0x4, R180 ;  /* 0x00000004ef087825 */ /* 0x042fe400078e02b4 */
[----:B------:R-:W3:Y:S04]  /*1a1c0*/  LDL.LU.64 R180, [R1+0x1a58] ;  /* 0x001a580001b47983 */ /* 0x000ee80000300a00 */
[----:B------:R1:W-:Y:S04]  /*1a1d0*/  STL.64 [R1+0x718], R6 ;  /* 0x0007180601007387 */ /* 0x0003e80000100a00 */
[----:B------:R2:W-:Y:S01]  /*1a1e0*/  STL.64 [R1+0x710], R8 ;  /* 0x0007100801007387 */ /* 0x0005e20000100a00 */
[----:B-1----:R-:W-:-:S03]  /*1a1f0*/  IMAD.WIDE R6, R239, 0x4, R172 ;  /* 0x00000004ef067825 */ /* 0x002fc600078e02ac */
[----:B------:R-:W3:Y:S04]  /*1a200*/  LDL.LU.64 R172, [R1+0x1a50] ;  /* 0x001a500001ac7983 */ /* 0x000ee80000300a00 */
[----:B------:R1:W-:Y:S01]  /*1a210*/  STL.64 [R1+0x708], R2 ;  /* 0x0007080201007387 */ /* 0x0003e20000100a00 */
[----:B--2---:R-:W-:-:S04]  /*1a220*/  IMAD.WIDE R8, R239, 0x4, R156 ;  /* 0x00000004ef087825 */ /* 0x004fc800078e029c */
[C---:B-1----:R-:W-:Y:S02]  /*1a230*/  IMAD.WIDE R2, R239.reuse, 0x4, R164 ;  /* 0x00000004ef027825 */ /* 0x042fe400078e02a4 */
[----:B------:R-:W2:Y:S04]  /*1a240*/  LDL.LU.64 R164, [R1+0x1a48] ;  /* 0x001a480001a47983 */ /* 0x000ea80000300a00 */
[----:B------:R1:W-:Y:S04]  /*1a250*/  STL.64 [R1+0x700], R6 ;  /* 0x0007000601007387 */ /* 0x0003e80000100a00 */
[----:B------:R-:W3:Y:S04]  /*1a260*/  LDL.LU.64 R156, [R1+0x1a40] ;  /* 0x001a4000019c7983 */ /* 0x000ee80000300a00 */
[----:B------:R1:W-:Y:S02]  /*1a270*/  STL.64 [R1+0x6f8], R2 ;  /* 0x0006f80201007387 */ /* 0x0003e40000100a00 */
[----:B-1----:R-:W-:-:S02]  /*1a280*/  IMAD.WIDE R6, R239, 0x4, R148 ;  /* 0x00000004ef067825 */ /* 0x002fc400078e0294 */
[----:B------:R1:W-:Y:S04]  /*1a290*/  STL.64 [R1+0x6f0], R8 ;  /* 0x0006f00801007387 */ /* 0x0003e80000100a00 */
[----:B------:R-:W2:Y:S01]  /*1a2a0*/  LDL.LU.64 R148, [R1+0x1a38] ;  /* 0x001a380001947983 */ /* 0x000ea20000300a00 */
[----:B------:R-:W-:-:S05]  /*1a2b0*/  IMAD.WIDE R2, R239, 0x4, R14 ;  /* 0x00000004ef027825 */ /* 0x000fca00078e020e */
[----:B------:R1:W-:Y:S02]  /*1a2c0*/  STL.64 [R1+0x6e8], R2 ;  /* 0x0006e80201007387 */ /* 0x0003e40000100a00 */
[----:B-1----:R-:W-:-:S04]  /*1a2d0*/  IMAD.WIDE R8, R239, 0x4, R132 ;  /* 0x00000004ef087825 */ /* 0x002fc800078e0284 */
[C---:B------:R-:W-:Y:S02]  /*1a2e0*/  IMAD.WIDE R2, R239.reuse, 0x4, R140 ;  /* 0x00000004ef027825 */ /* 0x040fe400078e028c */
[----:B------:R-:W3:Y:S04]  /*1a2f0*/  LDL.LU.64 R140, [R1+0x1a30] ;  /* 0x001a3000018c7983 */ /* 0x000ee80000300a00 */
[----:B------:R1:W-:Y:S04]  /*1a300*/  STL.64 [R1+0x6e0], R6 ;  /* 0x0006e00601007387 */ /* 0x0003e80000100a00 */
[----:B------:R-:W2:Y:S04]  /*1a310*/  LDL.LU.64 R132, [R1+0x1a28] ;  /* 0x001a280001847983 */ /* 0x000ea80000300a00 */
[----:B------:R1:W-:Y:S02]  /*1a320*/  STL.64 [R1+0x6d8], R2 ;  /* 0x0006d80201007387 */ /* 0x0003e40000100a00 */
[----:B-1----:R-:W-:-:S02]  /*1a330*/  IMAD.WIDE R6, R239, 0x4, R124 ;  /* 0x00000004ef067825 */ /* 0x002fc400078e027c */
[----:B------:R1:W-:Y:S04]  /*1a340*/  STL.64 [R1+0x6d0], R8 ;  /* 0x0006d00801007387 */ /* 0x0003e80000100a00 */
[----:B------:R-:W3:Y:S01]  /*1a350*/  LDL.LU.64 R124, [R1+0x1a20] ;  /* 0x001a2000017c7983 */ /* 0x000ee20000300a00 */
[----:B------:R-:W-:-:S05]  /*1a360*/  IMAD.WIDE R2, R239, 0x4, R240 ;  /* 0x00000004ef027825 */ /* 0x000fca00078e02f0 */
[----:B------:R1:W-:Y:S02]  /*1a370*/  STL.64 [R1+0x6c8], R2 ;  /* 0x0006c80201007387 */ /* 0x0003e40000100a00 */
[----:B-1----:R-:W-:-:S04]  /*1a380*/  IMAD.WIDE R8, R239, 0x4, R108 ;  /* 0x00000004ef087825 */ /* 0x002fc800078e026c */
[C---:B------:R-:W-:Y:S02]  /*1a390*/  IMAD.WIDE R2, R239.reuse, 0x4, R116 ;  /* 0x00000004ef027825 */ /* 0x040fe400078e0274 */
        /* <DEDUP_REMOVED lines=16> */
[----:B------:R-:W-:Y:S04]  /*1a4a0*/  STL.64 [R1+0x690], R8 ;  /* 0x0006900801007387 */ /* 0x000fe80000100a00 */
[----:B------:R-:W3:Y:S01]  /*1a4b0*/  LDL.LU.64 R76, [R1+0x19f0] ;  /* 0x0019f000014c7983 */ /* 0x000ee20000300a00 */
[----:B------:R-:W-:-:S05]  /*1a4c0*/  IMAD.WIDE R2, R239, 0x4, R16 ;  /* 0x00000004ef027825 */ /* 0x000fca00078e0210 */
[----:B------:R1:W-:Y:S02]  /*1a4d0*/  STL.64 [R1+0x688], R2 ;  /* 0x0006880201007387 */ /* 0x0003e40000100a00 */
[C---:B-1----:R-:W-:Y:S02]  /*1a4e0*/  IMAD.WIDE R2, R239.reuse, 0x4, R68 ;  /* 0x00000004ef027825 */ /* 0x042fe400078e0244 */
[----:B------:R-:W2:Y:S04]  /*1a4f0*/  LDL.LU.64 R68, [R1+0x19e8] ;  /* 0x0019e80001447983 */ /* 0x000ea80000300a00 */
[----:B------:R1:W-:Y:S02]  /*1a500*/  STL.64 [R1+0x680], R6 ;  /* 0x0006800601007387 */ /* 0x0003e40000100a00 */
[----:B-1----:R-:W-:-:S02]  /*1a510*/  IMAD.WIDE R6, R239, 0x4, R60 ;  /* 0x00000004ef067825 */ /* 0x002fc400078e023c */
[----:B------:R-:W3:Y:S04]  /*1a520*/  LDL.LU.64 R60, [R1+0x19e0] ;  /* 0x0019e000013c7983 */ /* 0x000ee80000300a00 */
[----:B------:R1:W-:Y:S04]  /*1a530*/  STL.64 [R1+0x678], R2 ;  /* 0x0006780201007387 */ /* 0x0003e80000100a00 */
[----:B------:R4:W-:Y:S01]  /*1a540*/  STL.64 [R1+0x670], R6 ;  /* 0x0006700601007387 */ /* 0x0009e20000100a00 */
[----:B-1----:R-:W-:-:S04]  /*1a550*/  IMAD.WIDE R2, R239, 0x4, R4 ;  /* 0x00000004ef027825 */ /* 0x002fc800078e0204 */
[C---:B------:R-:W-:Y:S02]  /*1a560*/  IMAD.WIDE R4, R239.reuse, 0x4, R52 ;  /* 0x00000004ef047825 */ /* 0x040fe400078e0234 */
[----:B------:R-:W2:Y:S04]  /*1a570*/  LDL.LU.64 R52, [R1+0x19d8] ;  /* 0x0019d80001347983 */ /* 0x000ea80000300a00 */
[----:B------:R1:W-:Y:S01]  /*1a580*/  STL.64 [R1+0x668], R2 ;  /* 0x0006680201007387 */ /* 0x0003e20000100a00 */
[----:B----4-:R-:W-:-:S04]  /*1a590*/  IMAD.WIDE R6, R239, 0x4, R44 ;  /* 0x00000004ef067825 */ /* 0x010fc800078e022c */
[C---:B-1----:R-:W-:Y:S02]  /*1a5a0*/  IMAD.WIDE R2, R239.reuse, 0x4, R20 ;  /* 0x00000004ef027825 */ /* 0x042fe400078e0214 */
[----:B------:R-:W4:Y:S04]  /*1a5b0*/  LDL.LU.64 R20, [R1+0x19d0] ;  /* 0x0019d00001147983 */ /* 0x000f280000300a00 */
[----:B------:R1:W-:Y:S04]  /*1a5c0*/  STL.64 [R1+0x660], R4 ;  /* 0x0006600401007387 */ /* 0x0003e80000100a00 */
[----:B------:R-:W3:Y:S04]  /*1a5d0*/  LDL.LU.64 R44, [R1+0x19c8] ;  /* 0x0019c800012c7983 */ /* 0x000ee80000300a00 */
[----:B------:R1:W-:Y:S04]  /*1a5e0*/  STL.64 [R1+0x658], R2 ;  /* 0x0006580201007387 */ /* 0x0003e80000100a00 */
[----:B------:R1:W-:Y:S02]  /*1a5f0*/  STL.64 [R1+0x650], R6 ;  /* 0x0006500601007387 */ /* 0x0003e40000100a00 */
[----:B-1----:R-:W-:-:S04]  /*1a600*/  IMAD.WIDE R4, R239, 0x4, R250 ;  /* 0x00000004ef047825 */ /* 0x002fc800078e02fa */
[C---:B------:R-:W-:Y:S02]  /*1a610*/  IMAD.WIDE R2, R239.reuse, 0x4, R28 ;  /* 0x00000004ef027825 */ /* 0x040fe400078e021c */
[----:B------:R-:W2:Y:S02]  /*1a620*/  LDL.LU.64 R28, [R1+0x19c0] ;  /* 0x0019c000011c7983 */ /* 0x000ea40000300a00 */
[C---:B------:R-:W-:Y:S02]  /*1a630*/  IMAD.WIDE R6, R239.reuse, 0x4, R36 ;  /* 0x00000004ef067825 */ /* 0x040fe400078e0224 */
[----:B------:R1:W-:Y:S04]  /*1a640*/  STL.64 [R1+0x648], R4 ;  /* 0x0006480401007387 */ /* 0x0003e80000100a00 */
[----:B------:R-:W3:Y:S04]  /*1a650*/  LDL.LU.64 R36, [R1+0x19b8] ;  /* 0x0019b80001247983 */ /* 0x000ee80000300a00 */
[----:B------:R-:W-:Y:S01]  /*1a660*/  STL.64 [R1+0x640], R2 ;  /* 0x0006400201007387 */ /* 0x000fe20000100a00 */
[----:B-1----:R-:W-:-:S03]  /*1a670*/  IMAD.WIDE R4, R239, 0x4, R18 ;  /* 0x00000004ef047825 */ /* 0x002fc600078e0212 */
[----:B------:R1:W-:Y:S04]  /*1a680*/  STL.64 [R1+0x638], R6 ;  /* 0x0006380601007387 */ /* 0x0003e80000100a00 */
[----:B------:R1:W-:Y:S02]  /*1a690*/  STL.64 [R1+0x630], R4 ;  /* 0x0006300401007387 */ /* 0x0003e40000100a00 */
[----:B-1----:R-:W-:-:S04]  /*1a6a0*/  IMAD.WIDE R6, R239, 0x4, R22 ;  /* 0x00000004ef067825 */ /* 0x002fc800078e0216 */
[----:B------:R-:W-:-:S04]  /*1a6b0*/  IMAD.WIDE R4, R239, 0x4, R24 ;  /* 0x00000004ef047825 */ /* 0x000fc800078e0218 */
[----:B----4-:R-:W-:-:S05]  /*1a6c0*/  IMAD.WIDE R2, R239, 0x4, R20 ;  /* 0x00000004ef027825 */ /* 0x010fca00078e0214 */
[----:B------:R1:W-:Y:S04]  /*1a6d0*/  STL.64 [R1+0x628], R2 ;  /* 0x0006280201007387 */ /* 0x0003e80000100a00 */
[----:B------:R2:W-:Y:S04]  /*1a6e0*/  STL.64 [R1+0x620], R6 ;  /* 0x0006200601007387 */ /* 0x0005e80000100a00 */
[----:B------:R4:W-:Y:S01]  /*1a6f0*/  STL.64 [R1+0x618], R4 ;  /* 0x0006180401007387 */ /* 0x0009e20000100a00 */
[----:B-1----:R-:W-:-:S05]  /*1a700*/  IMAD.WIDE R2, R239, 0x4, R26 ;  /* 0x00000004ef027825 */ /* 0x002fca00078e021a */
[----:B------:R1:W-:Y:S01]  /*1a710*/  STL.64 [R1+0x610], R2 ;  /* 0x0006100201007387 */ /* 0x0003e20000100a00 */
[----:B--2---:R-:W-:-:S04]  /*1a720*/  IMAD.WIDE R6, R239, 0x4, R28 ;  /* 0x00000004ef067825 */ /* 0x004fc800078e021c */
[C---:B----4-:R-:W-:Y:S01]  /*1a730*/  IMAD.WIDE R4, R239.reuse, 0x4, R30 ;  /* 0x00000004ef047825 */ /* 0x050fe200078e021e */
[----:B------:R2:W-:Y:S03]  /*1a740*/  STL.64 [R1+0x608], R6 ;  /* 0x0006080601007387 */ /* 0x0005e60000100a00 */
[C---:B-1----:R-:W-:Y:S01]  /*1a750*/  IMAD.WIDE R2, R239.reuse, 0x4, R32 ;  /* 0x00000004ef027825 */ /* 0x042fe200078e0220 */
[----:B------:R3:W-:Y:S04]  /*1a760*/  STL.64 [R1+0x600], R4 ;  /* 0x0006000401007387 */ /* 0x0007e80000100a00 */
[----:B------:R1:W-:Y:S01]  /*1a770*/  STL.64 [R1+0x5f8], R2 ;  /* 0x0005f80201007387 */ /* 0x0003e20000100a00 */
[----:B--2---:R-:W-:-:S04]  /*1a780*/  IMAD.WIDE R6, R239, 0x4, R34 ;  /* 0x00000004ef067825 */ /* 0x004fc800078e0222 */
[C---:B---3--:R-:W-:Y:S01]  /*1a790*/  IMAD.WIDE R4, R239.reuse, 0x4, R36 ;  /* 0x00000004ef047825 */ /* 0x048fe200078e0224 */
[----:B------:R2:W-:Y:S03]  /*1a7a0*/  STL.64 [R1+0x5f0], R6 ;  /* 0x0005f00601007387 */ /* 0x0005e60000100a00 */
[C---:B-1----:R-:W-:Y:S01]  /*1a7b0*/  IMAD.WIDE R2, R239.reuse, 0x4, R38 ;  /* 0x00000004ef027825 */ /* 0x042fe200078e0226 */
[----:B------:R1:W-:Y:S04]  /*1a7c0*/  STL.64 [R1+0x5e8], R4 ;  /* 0x0005e80401007387 */ /* 0x0003e80000100a00 */
[----:B------:R3:W-:Y:S01]  /*1a7d0*/  STL.64 [R1+0x5e0], R2 ;  /* 0x0005e00201007387 */ /* 0x0007e20000100a00 */
[----:B--2---:R-:W-:-:S04]  /*1a7e0*/  IMAD.WIDE R6, R239, 0x4, R40 ;  /* 0x00000004ef067825 */ /* 0x004fc800078e0228 */
[C---:B-1----:R-:W-:Y:S01]  /*1a7f0*/  IMAD.WIDE R4, R239.reuse, 0x4, R42 ;  /* 0x00000004ef047825 */ /* 0x042fe200078e022a */
[----:B------:R1:W-:Y:S03]  /*1a800*/  STL.64 [R1+0x5d8], R6 ;  /* 0x0005d80601007387 */ /* 0x0003e60000100a00 */
[C---:B---3--:R-:W-:Y:S01]  /*1a810*/  IMAD.WIDE R2, R239.reuse, 0x4, R44 ;  /* 0x00000004ef027825 */ /* 0x048fe200078e022c */
[----:B------:R2:W-:Y:S04]  /*1a820*/  STL.64 [R1+0x5d0], R4 ;  /* 0x0005d00401007387 */ /* 0x0005e80000100a00 */
[----:B------:R3:W-:Y:S01]  /*1a830*/  STL.64 [R1+0x5c8], R2 ;  /* 0x0005c80201007387 */ /* 0x0007e20000100a00 */
[----:B-1----:R-:W-:-:S04]  /*1a840*/  IMAD.WIDE R6, R239, 0x4, R46 ;  /* 0x00000004ef067825 */ /* 0x002fc800078e022e */
[C---:B--2---:R-:W-:Y:S01]  /*1a850*/  IMAD.WIDE R4, R239.reuse, 0x4, R48 ;  /* 0x00000004ef047825 */ /* 0x044fe200078e0230 */
        /* <DEDUP_REMOVED lines=62> */
[----:B------:R-:W2:Y:S04]  /*1ac40*/  LDL.LU.64 R12, [R1+0x218] ;  /* 0x00021800010c7983 */ /* 0x000ea80000300a00 */
[----:B------:R3:W-:Y:S04]  /*1ac50*/  STL.64 [R1+0xf8], R4 ;  /* 0x0000f80401007387 */ /* 0x0007e80000100a00 */
[----:B------:R-:W4:Y:S04]  /*1ac60*/  LDL.LU.64 R240, [R1+0x220] ;  /* 0x0002200001f07983 */ /* 0x000f280000300a00 */
[----:B------:R3:W-:Y:S04]  /*1ac70*/  STL.64 [R1+0xe8], R2 ;  /* 0x0000e80201007387 */ /* 0x0007e80000100a00 */
[----:B------:R-:W4:Y:S04]  /*1ac80*/  LDL.LU.64 R242, [R1+0x228] ;  /* 0x0002280001f27983 */ /* 0x000f280000300a00 */
[----:B------:R-:W4:Y:S04]  /*1ac90*/  LDL.LU.64 R14, [R1+0x230] ;  /* 0x00023000010e7983 */ /* 0x000f280000300a00 */
[----:B------:R-:W4:Y:S04]  /*1aca0*/  LDL.LU.64 R16, [R1+0x238] ;  /* 0x0002380001107983 */ /* 0x000f280000300a00 */
[----:B-1----:R-:W4:Y:S04]  /*1acb0*/  LDL.LU.64 R6, [R1+0x240] ;  /* 0x0002400001067983 */ /* 0x002f280000300a00 */
[----:B------:R-:W4:Y:S01]  /*1acc0*/  LDL.LU.64 R250, [R1+0x248] ;  /* 0x0002480001fa7983 */ /* 0x000f220000300a00 */
[----:B------:R-:W-:-:S03]  /*1acd0*/  IMAD.WIDE R246, R239, 0x4, R106 ;  /* 0x00000004eff67825 */ /* 0x000fc600078e026a */
[----:B------:R-:W4:Y:S04]  /*1ace0*/  LDL.LU.64 R22, [R1+0x250] ;  /* 0x0002500001167983 */ /* 0x000f280000300a00 */
[----:B------:R-:W4:Y:S01]  /*1acf0*/  LDL.LU.64 R244, [R1+0x258] ;  /* 0x0002580001f47983 */ /* 0x000f220000300a00 */
[----:B------:R-:W-:-:S03]  /*1ad00*/  IMAD.WIDE R114, R239, 0x4, R114 ;  /* 0x00000004ef727825 */ /* 0x000fc600078e0272 */
[----:B---3--:R-:W3:Y:S01]  /*1ad10*/  LDL.LU.64 R4, [R1+0x260] ;  /* 0x0002600001047983 */ /* 0x008ee20000300a00 */
[----:B------:R-:W-:-:S03]  /*1ad20*/  IMAD.WIDE R116, R239, 0x4, R116 ;  /* 0x00000004ef747825 */ /* 0x000fc600078e0274 */
[----:B------:R-:W3:Y:S01]  /*1ad30*/  LDL.LU.64 R28, [R1+0x268] ;  /* 0x00026800011c7983 */ /* 0x000ee20000300a00 */
        /* <DEDUP_REMOVED lines=9> */
[----:B------:R-:W-:Y:S01]  /*1add0*/  STL.64 [R1+0x118], R246 ;  /* 0x000118f601007387 */ /* 0x000fe20000100a00 */
[----:B------:R-:W-:-:S03]  /*1ade0*/  IMAD.WIDE R128, R239, 0x4, R128 ;  /* 0x00000004ef807825 */ /* 0x000fc600078e0280 */
[----:B------:R1:W-:Y:S01]  /*1adf0*/  STL.64 [R1+0x17f0], R246 ;  /* 0x0017f0f601007387 */ /* 0x0003e20000100a00 */
[----:B------:R-:W-:-:S03]  /*1ae00*/  IMAD.WIDE R130, R239, 0x4, R130 ;  /* 0x00000004ef827825 */ /* 0x000fc600078e0282 */
[----:B------:R-:W-:Y:S01]  /*1ae10*/  STL.64 [R1+0x17f8], R114 ;  /* 0x0017f87201007387 */ /* 0x000fe20000100a00 */
[----:B------:R-:W-:-:S03]  /*1ae20*/  IMAD.WIDE R132, R239, 0x4, R132 ;  /* 0x00000004ef847825 */ /* 0x000fc600078e0284 */
[----:B------:R-:W-:Y:S01]  /*1ae30*/  STL.64 [R1+0x1908], R116 ;  /* 0x0019087401007387 */ /* 0x000fe20000100a00 */
[----:B------:R-:W-:-:S03]  /*1ae40*/  IMAD.WIDE R134, R239, 0x4, R134 ;  /* 0x00000004ef867825 */ /* 0x000fc600078e0286 */
[----:B------:R-:W-:Y:S01]  /*1ae50*/  STL.64 [R1+0x18b0], R118 ;  /* 0x0018b07601007387 */ /* 0x000fe20000100a00 */
        /* <DEDUP_REMOVED lines=9> */
[----:B------:R1:W-:Y:S01]  /*1aef0*/  STL.64 [R1+0x1858], R128 ;  /* 0x0018588001007387 */ /* 0x0003e20000100a00 */
        /* <DEDUP_REMOVED lines=82> */
[----:B------:R-:W3:Y:S04]  /*1b420*/  LDL.LU.64 R38, [R1+0x290] ;  /* 0x0002900001267983 */ /* 0x000ee80000300a00 */
[----:B------:R-:W3:Y:S04]  /*1b430*/  LDL.LU.64 R40, [R1+0x298] ;  /* 0x0002980001287983 */ /* 0x000ee80000300a00 */
[----:B------:R-:W3:Y:S04]  /*1b440*/  LDL.LU.64 R42, [R1+0x2a0] ;  /* 0x0002a000012a7983 */ /* 0x000ee80000300a00 */
[----:B------:R-:W3:Y:S01]  /*1b450*/  LDL.LU.64 R44, [R1+0x2a8] ;  /* 0x0002a800012c7983 */ /* 0x000ee20000300a00 */
[----:B--2---:R-:W-:-:S03]  /*1b460*/  IMAD.WIDE R8, R239, 0x4, R12 ;  /* 0x00000004ef087825 */ /* 0x004fc600078e020c */
[----:B------:R-:W2:Y:S01]  /*1b470*/  LDL.LU.64 R46, [R1+0x2b0] ;  /* 0x0002b000012e7983 */ /* 0x000ea20000300a00 */
[----:B----4-:R-:W-:-:S03]  /*1b480*/  IMAD.WIDE R10, R239, 0x4, R240 ;  /* 0x00000004ef0a7825 */ /* 0x010fc600078e02f0 */
[----:B------:R-:W4:Y:S04]  /*1b490*/  LDL.LU.64 R48, [R1+0x2b8] ;  /* 0x0002b80001307983 */ /* 0x000f280000300a00 */
[----:B------:R-:W2:Y:S01]  /*1b4a0*/  LDL.LU.64 R240, [R1+0x2c0] ;  /* 0x0002c00001f07983 */ /* 0x000ea20000300a00 */
[----:B------:R-:W-:-:S03]  /*1b4b0*/  IMAD.WIDE R12, R239, 0x4, R242 ;  /* 0x00000004ef0c7825 */ /* 0x000fc600078e02f2 */
[----:B------:R-:W4:Y:S01]  /*1b4c0*/  LDL.LU.64 R242, [R1+0x2c8] ;  /* 0x0002c80001f27983 */ /* 0x000f220000300a00 */
[----:B------:R-:W-:-:S03]  /*1b4d0*/  IMAD.WIDE R18, R239, 0x4, R6 ;  /* 0x00000004ef127825 */ /* 0x000fc600078e0206 */
[----:B------:R-:W4:Y:S01]  /*1b4e0*/  LDL.LU.64 R6, [R1+0x2d0] ;  /* 0x0002d00001067983 */ /* 0x000f220000300a00 */
[----:B------:R-:W-:-:S03]  /*1b4f0*/  IMAD.WIDE R20, R239, 0x4, R250 ;  /* 0x00000004ef147825 */ /* 0x000fc600078e02fa */
[----:B------:R-:W4:Y:S04]  /*1b500*/  LDL.LU.64 R56, [R1+0x2d8] ;  /* 0x0002d80001387983 */ /* 0x000f280000300a00 */
[----:B------:R-:W4:Y:S01]  /*1b510*/  LDL.LU.64 R250, [R1+0x2e0] ;  /* 0x0002e00001fa7983 */ /* 0x000f220000300a00 */
[----:B------:R-:W-:-:S03]  /*1b520*/  IMAD.WIDE R24, R239, 0x4, R244 ;  /* 0x00000004ef187825 */ /* 0x000fc600078e02f4 */
[----:B------:R-:W4:Y:S04]  /*1b530*/  LDL.LU.64 R60, [R1+0x2e8] ;  /* 0x0002e800013c7983 */ /* 0x000f280000300a00 */
[----:B------:R-:W4:Y:S01]  /*1b540*/  LDL.LU.64 R244, [R1+0x2f0] ;  /* 0x0002f00001f47983 */ /* 0x000f220000300a00 */
[----:B---3--:R-:W-:-:S03]  /*1b550*/  IMAD.WIDE R26, R239, 0x4, R4 ;  /* 0x00000004ef1a7825 */ /* 0x008fc600078e0204 */
[----:B------:R-:W3:Y:S01]  /*1b560*/  LDL.LU.64 R4, [R1+0x2f8] ;  /* 0x0002f80001047983 */ /* 0x000ee20000300a00 */
[----:B------:R-:W-:-:S03]  /*1b570*/  IMAD.WIDE R30, R239, 0x4, R2 ;  /* 0x00000004ef1e7825 */ /* 0x000fc600078e0202 */
[----:B------:R-:W3:Y:S04]  /*1b580*/  LDL.LU.64 R2, [R1+0x300] ;  /* 0x0003000001027983 */ /* 0x000ee80000300a00 */
        /* <DEDUP_REMOVED lines=8> */
[----:B------:R-:W4:Y:S01]  /*1b610*/  LDL.LU.64 R242, [R1+0x338] ;  /* 0x0003380001f27983 */ /* 0x000f220000300a00 */
[----:B------:R-:W-:-:S03]  /*1b620*/  IMAD.WIDE R54, R239, 0x4, R6 ;  /* 0x00000004ef367825 */ /* 0x000fc600078e0206 */
[----:B------:R-:W4:Y:S04]  /*1b630*/  LDL.LU.64 R6, [R1+0x340] ;  /* 0x0003400001067983 */ /* 0x000f280000300a00 */
[----:B------:R-:W4:Y:S01]  /*1b640*/  LDL.LU.64 R84, [R1+0x348] ;  /* 0x0003480001547983 */ /* 0x000f220000300a00 */
[----:B------:R-:W-:-:S03]  /*1b650*/  IMAD.WIDE R58, R239, 0x4, R250 ;  /* 0x00000004ef3a7825 */ /* 0x000fc600078e02fa */
[----:B------:R-:W4:Y:S01]  /*1b660*/  LDL.LU.64 R250, [R1+0x350] ;  /* 0x0003500001fa7983 */ /* 0x000f220000300a00 */
[----:B------:R-:W-:-:S03]  /*1b670*/  IMAD.WIDE R62, R239, 0x4, R244 ;  /* 0x00000004ef3e7825 */ /* 0x000fc600078e02f4 */
        /* <DEDUP_REMOVED lines=19> */
[----:B-1----:R-:W2:Y:S01]  /*1b7b0*/  LDL.LU.64 R246, [R1+0x3d0] ;  /* 0x0003d00001f67983 */ /* 0x002ea20000300a00 */
        /* <DEDUP_REMOVED lines=8> */
[----:B------:R-:W3:Y:S04]  /*1b840*/  LDL.LU.64 R4, [R1+0x3f8] ;  /* 0x0003f80001047983 */ /* 0x000ee80000300a00 */
        /* <DEDUP_REMOVED lines=12> */
[----:B------:R-:W-:Y:S04]  /*1b910*/  STL.64 [R1], R130 ;  /* 0x0000008201007387 */ /* 0x000fe80000100a00 */
[----:B------:R-:W4:Y:S01]  /*1b920*/  LDL.LU.64 R6, [R1+0x448] ;  /* 0x0004480001067983 */ /* 0x000f220000300a00 */
[----:B------:R-:W-:-:S04]  /*1b930*/  IMAD.WIDE R194, R239, 0x4, R122 ;  /* 0x00000004efc27825 */ /* 0x000fc800078e027a */
[C---:B------:R-:W-:Y:S02]  /*1b940*/  IMAD.WIDE R122, R239.reuse, 0x4, R250 ;  /* 0x00000004ef7a7825 */ /* 0x040fe400078e02fa */
[----:B------:R-:W2:Y:S02]  /*1b950*/  LDL.LU.64 R250, [R1+0x450] ;  /* 0x0004500001fa7983 */ /* 0x000ea40000300a00 */
[C---:B------:R-:W-:Y:S02]  /*1b960*/  IMAD.WIDE R198, R239.reuse, 0x4, R244 ;  /* 0x00000004efc67825 */ /* 0x040fe400078e02f4 */
[----:B------:R1:W-:Y:S04]  /*1b970*/  STL.64 [R1+0x18], R122 ;  /* 0x0000187a01007387 */ /* 0x0003e80000100a00 */
[----:B------:R-:W2:Y:S01]  /*1b980*/  LDL.LU.64 R244, [R1+0x458] ;  /* 0x0004580001f47983 */ /* 0x000ea20000300a00 */
[----:B---3--:R-:W-:-:S03]  /*1b990*/  IMAD.WIDE R192, R239, 0x4, R4 ;  /* 0x00000004efc07825 */ /* 0x008fc600078e0204 */
[----:B------:R-:W-:Y:S04]  /*1b9a0*/  STL.64 [R1+0x8], R200 ;  /* 0x000008c801007387 */ /* 0x000fe80000100a00 */
[----:B------:R-:W3:Y:S01]  /*1b9b0*/  LDL.LU.64 R4, [R1+0x460] ;  /* 0x0004600001047983 */ /* 0x000ee20000300a00 */
[----:B------:R-:W-:-:S03]  /*1b9c0*/  IMAD.WIDE R186, R239, 0x4, R120 ;  /* 0x00000004efba7825 */ /* 0x000fc600078e0278 */
[----:B------:R-:W-:Y:S01]  /*1b9d0*/  STL.64 [R1+0x10], R194 ;  /* 0x000010c201007387 */ /* 0x000fe20000100a00 */
[----:B------:R-:W-:-:S03]  /*1b9e0*/  IMAD.WIDE R120, R239, 0x4, R2 ;  /* 0x00000004ef787825 */ /* 0x000fc600078e0202 */
[----:B------:R-:W-:Y:S04]  /*1b9f0*/  STL.64 [R1+0x20], R198 ;  /* 0x000020c601007387 */ /* 0x000fe80000100a00 */
[----:B------:R-:W3:Y:S01]  /*1ba00*/  LDL.LU.64 R2, [R1+0x468] ;  /* 0x0004680001027983 */ /* 0x000ee20000300a00 */
[----:B------:R-:W-:-:S03]  /*1ba10*/  IMAD.WIDE R190, R239, 0x4, R118 ;  /* 0x00000004efbe7825 */ /* 0x000fc600078e0276 */
[----:B-1----:R-:W3:Y:S01]  /*1ba20*/  LDL.LU.64 R122, [R1+0x470] ;  /* 0x00047000017a7983 */ /* 0x002ee20000300a00 */
[----:B------:R-:W-:-:S03]  /*1ba30*/  IMAD.WIDE R184, R239, 0x4, R128 ;  /* 0x00000004efb87825 */ /* 0x000fc600078e0280 */
[----:B------:R1:W-:Y:S01]  /*1ba40*/  STL.64 [R1+0x38], R120 ;  /* 0x0000387801007387 */ /* 0x0003e20000100a00 */
[----:B------:R-:W-:-:S04]  /*1ba50*/  IMAD.WIDE R178, R239, 0x4, R126 ;  /* 0x00000004efb27825 */ /* 0x000fc800078e027e */
[----:B------:R-:W-:-:S04]  /*1ba60*/  IMAD.WIDE R124, R239, 0x4, R124 ;  /* 0x00000004ef7c7825 */ /* 0x000fc800078e027c */
[C---:B------:R-:W-:Y:S01]  /*1ba70*/  IMAD.WIDE R182, R239.reuse, 0x4, R116 ;  /* 0x00000004efb67825 */ /* 0x040fe200078e0274 */
[----:B-1----:R-:W3:Y:S04]  /*1ba80*/  LDL.LU.64 R120, [R1+0x478] ;  /* 0x0004780001787983 */ /* 0x002ee80000300a00 */
[----:B------:R-:W-:Y:S04]  /*1ba90*/  STL.64 [R1+0x28], R192 ;  /* 0x000028c001007387 */ /* 0x000fe80000100a00 */
[----:B------:R-:W3:Y:S04]  /*1baa0*/  LDL.LU.64 R118, [R1+0x480] ;  /* 0x0004800001767983 */ /* 0x000ee80000300a00 */
[----:B------:R-:W-:Y:S01]  /*1bab0*/  STL.64 [R1+0x30], R186 ;  /* 0x000030ba01007387 */ /* 0x000fe20000100a00 */
[----:B------:R-:W-:-:S03]  /*1bac0*/  IMAD.WIDE R176, R239, 0x4, R114 ;  /* 0x00000004efb07825 */ /* 0x000fc600078e0272 */
[----:B------:R-:W-:Y:S04]  /*1bad0*/  STL.64 [R1+0x40], R190 ;  /* 0x000040be01007387 */ /* 0x000fe80000100a00 */
[----:B------:R-:W-:Y:S04]  /*1bae0*/  STL.64 [R1+0x48], R184 ;  /* 0x000048b801007387 */ /* 0x000fe80000100a00 */
[----:B------:R-:W-:Y:S04]  /*1baf0*/  STL.64 [R1+0x58], R124 ;  /* 0x0000587c01007387 */ /* 0x000fe80000100a00 */
[----:B------:R-:W-:Y:S04]  /*1bb00*/  STL.64 [R1+0x50], R178 ;  /* 0x000050b201007387 */ /* 0x000fe80000100a00 */
[----:B------:R-:W-:Y:S01]  /*1bb10*/  STL.64 [R1+0x60], R182 ;  /* 0x000060b601007387 */ /* 0x000fe20000100a00 */
[----:B----4-:R-:W-:-:S03]  /*1bb20*/  IMAD.WIDE R114, R239, 0x4, R6 ;  /* 0x00000004ef727825 */ /* 0x010fc600078e0206 */
[----:B------:R-:W4:Y:S01]  /*1bb30*/  LDL.LU.64 R6, [R1+0x488] ;  /* 0x0004880001067983 */ /* 0x000f220000300a00 */
[----:B--2---:R-:W-:-:S03]  /*1bb40*/  IMAD.WIDE R170, R239, 0x4, R246 ;  /* 0x00000004efaa7825 */ /* 0x004fc600078e02f6 */
[----:B------:R-:W-:Y:S01]  /*1bb50*/  STL.64 [R1+0x68], R176 ;  /* 0x000068b001007387 */ /* 0x000fe20000100a00 */
[----:B------:R-:W-:-:S03]  /*1bb60*/  IMAD.WIDE R174, R239, 0x4, R250 ;  /* 0x00000004efae7825 */ /* 0x000fc600078e02fa */
[----:B------:R1:W-:Y:S01]  /*1bb70*/  STL.64 [R1+0x78], R114 ;  /* 0x0000787201007387 */ /* 0x0003e20000100a00 */
[----:B------:R-:W-:-:S03]  /*1bb80*/  IMAD.WIDE R168, R239, 0x4, R244 ;  /* 0x00000004efa87825 */ /* 0x000fc600078e02f4 */
[----:B-1----:R-:W2:Y:S04]  /*1bb90*/  LDL.LU.64 R114, [R1+0x490] ;  /* 0x0004900001727983 */ /* 0x002ea80000300a00 */
[----:B------:R-:W2:Y:S01]  /*1bba0*/  LDL.LU.64 R250, [R1+0x498] ;  /* 0x0004980001fa7983 */ /* 0x000ea20000300a00 */
[----:B---3--:R-:W-:-:S03]  /*1bbb0*/  IMAD.WIDE R162, R239, 0x4, R4 ;  /* 0x00000004efa27825 */ /* 0x008fc600078e0204 */
[----:B------:R-:W3:Y:S04]  /*1bbc0*/  LDL.LU.64 R244, [R1+0x4a0] ;  /* 0x0004a00001f47983 */ /* 0x000ee80000300a00 */
[----:B------:R-:W-:Y:S04]  /*1bbd0*/  STL.64 [R1+0x70], R170 ;  /* 0x000070aa01007387 */ /* 0x000fe80000100a00 */
[----:B------:R-:W3:Y:S04]  /*1bbe0*/  LDL.LU.64 R116, [R1+0x4a8] ;  /* 0x0004a80001747983 */ /* 0x000ee80000300a00 */
[----:B------:R-:W3:Y:S04]  /*1bbf0*/  LDL.LU.64 R4, [R1+0x4b0] ;  /* 0x0004b00001047983 */ /* 0x000ee80000300a00 */
[----:B------:R-:W-:Y:S04]  /*1bc00*/  STL.64 [R1+0x80], R174 ;  /* 0x000080ae01007387 */ /* 0x000fe80000100a00 */
[----:B------:R-:W3:Y:S04]  /*1bc10*/  LDL.LU.64 R246, [R1+0x4b8] ;  /* 0x0004b80001f67983 */ /* 0x000ee80000300a00 */
[----:B------:R-:W-:Y:S04]  /*1bc20*/  STL.64 [R1+0x88], R168 ;  /* 0x000088a801007387 */ /* 0x000fe80000100a00 */
[----:B------:R-:W-:Y:S01]  /*1bc30*/  STL.64 [R1+0x90], R162 ;  /* 0x000090a201007387 */ /* 0x000fe20000100a00 */
[----:B------:R-:W-:-:S03]  /*1bc40*/  IMAD.WIDE R166, R239, 0x4, R122 ;  /* 0x00000004efa67825 */ /* 0x000fc600078e027a */
[----:B------:R-:W3:Y:S01]  /*1bc50*/  LDL.LU.64 R134, [R1+0x4c0] ;  /* 0x0004c00001867983 */ /* 0x000ee20000300a00 */
[----:B------:R-:W-:-:S03]  /*1bc60*/  IMAD.WIDE R2, R239, 0x4, R2 ;  /* 0x00000004ef027825 */ /* 0x000fc600078e0202 */
        /* <DEDUP_REMOVED lines=8> */
[----:B------:R-:W-:Y:S04]  /*1bcf0*/  STL.64 [R1+0xa0], R166 ;  /* 0x0000a0a601007387 */ /* 0x000fe80000100a00 */
[----:B------:R-:W-:Y:S04]  /*1bd00*/  STL.64 [R1+0x98], R2 ;  /* 0x0000980201007387 */ /* 0x000fe80000100a00 */
[----:B------:R-:W-:Y:S04]  /*1bd10*/  STL.64 [R1+0xa8], R160 ;  /* 0x0000a8a001007387 */ /* 0x000fe80000100a00 */
[----:B------:R4:W-:Y:S02]  /*1bd20*/  STL.64 [R1+0x17d8], R2 ;  /* 0x0017d80201007387 */ /* 0x0009e40000100a00 */
[----:B----4-:R-:W-:-:S02]  /*1bd30*/  IMAD.WIDE R2, R239, 0x4, R6 ;  /* 0x00000004ef027825 */ /* 0x010fc400078e0206 */
[----:B------:R-:W4:Y:S02]  /*1bd40*/  LDL.LU.64 R6, [R1+0x500] ;  /* 0x0005000001067983 */ /* 0x000f240000300a00 */
[----:B------:R-:W-:-:S05]  /*1bd50*/  IMAD.WIDE R154, R239, 0x4, R118 ;  /* 0x00000004ef9a7825 */ /* 0x000fca00078e0276 */
[----:B------:R-:W-:Y:S04]  /*1bd60*/  STL.64 [R1+0xb0], R154 ;  /* 0x0000b09a01007387 */ /* 0x000fe80000100a00 */
[----:B------:R1:W-:Y:S04]  /*1bd70*/  STL.64 [R1+0xb8], R2 ;  /* 0x0000b80201007387 */ /* 0x0003e80000100a00 */
[----:B------:R-:W4:Y:S01]  /*1bd80*/  LDL.LU.64 R118, [R1+0x510] ;  /* 0x0005100001767983 */ /* 0x000f220000300a00 */
[----:B--2---:R-:W-:-:S03]  /*1bd90*/  IMAD.WIDE R158, R239, 0x4, R114 ;  /* 0x00000004ef9e7825 */ /* 0x004fc600078e0272 */
[----:B------:R-:W2:Y:S01]  /*1bda0*/  LDL.LU.64 R114, [R1+0x518] ;  /* 0x0005180001727983 */ /* 0x000ea20000300a00 */
[----:B------:R-:W-:-:S04]  /*1bdb0*/  IMAD.WIDE R250, R239, 0x4, R250 ;  /* 0x00000004effa7825 */ /* 0x000fc800078e02fa */
[C---:B---3--:R-:W-:Y:S02]  /*1bdc0*/  IMAD.WIDE R146, R239.reuse, 0x4, R244 ;  /* 0x00000004ef927825 */ /* 0x048fe400078e02f4 */
[----:B------:R-:W3:Y:S02]  /*1bdd0*/  LDL.LU.64 R244, [R1+0x520] ;  /* 0x0005200001f47983 */ /* 0x000ee40000300a00 */
[C---:B-1----:R-:W-:Y:S02]  /*1bde0*/  IMAD.WIDE R2, R239.reuse, 0x4, R116 ;  /* 0x00000004ef027825 */ /* 0x042fe400078e0274 */
[----:B------:R-:W-:Y:S02]  /*1bdf0*/  STL.64 [R1+0xc0], R158 ;  /* 0x0000c09e01007387 */ /* 0x000fe40000100a00 */
[C---:B------:R-:W-:Y:S02]  /*1be00*/  IMAD.WIDE R150, R239.reuse, 0x4, R4 ;  /* 0x00000004ef967825 */ /* 0x040fe400078e0204 */
[----:B------:R1:W-:Y:S04]  /*1be10*/  STL.64 [R1+0xd8], R2 ;  /* 0x0000d80201007387 */ /* 0x0003e80000100a00 */
[----:B------:R-:W3:Y:S01]  /*1be20*/  LDL.LU.64 R4, [R1+0x528] ;  /* 0x0005280001047983 */ /* 0x000ee20000300a00 */
[----:B------:R-:W-:-:S03]  /*1be30*/  IMAD.WIDE R152, R239, 0x4, R246 ;  /* 0x00000004ef987825 */ /* 0x000fc600078e02f6 */
[----:B------:R-:W-:Y:S04]  /*1be40*/  STL.64 [R1+0xc8], R250 ;  /* 0x0000c8fa01007387 */ /* 0x000fe80000100a00 */
[----:B------:R-:W3:Y:S04]  /*1be50*/  LDL.LU.64 R116, [R1+0x530] ;  /* 0x0005300001747983 */ /* 0x000ee80000300a00 */
[----:B------:R-:W3:Y:S01]  /*1be60*/  LDL.LU.64 R246, [R1+0x540] ;  /* 0x0005400001f67983 */ /* 0x000ee20000300a00 */
[----:B------:R-:W-:-:S03]  /*1be70*/  IMAD.WIDE R138, R239, 0x4, R134 ;  /* 0x00000004ef8a7825 */ /* 0x000fc600078e0286 */
[----:B------:R-:W-:Y:S01]  /*1be80*/  STL.64 [R1+0xd0], R146 ;  /* 0x0000d09201007387 */ /* 0x000fe20000100a00 */
[----:B-1----:R-:W-:-:S03]  /*1be90*/  IMAD.WIDE R2, R239, 0x4, R132 ;  /* 0x00000004ef027825 */ /* 0x002fc600078e0284 */
[----:B------:R-:W-:Y:S01]  /*1bea0*/  STL.64 [R1+0xe0], R150 ;  /* 0x0000e09601007387 */ /* 0x000fe20000100a00 */
[----:B------:R-:W-:-:S03]  /*1beb0*/  IMAD.WIDE R142, R239, 0x4, R130 ;  /* 0x00000004ef8e7825 */ /* 0x000fc600078e0282 */
[----:B------:R-:W-:Y:S01]  /*1bec0*/  STL.64 [R1+0xf0], R152 ;  /* 0x0000f09801007387 */ /* 0x000fe20000100a00 */
[----:B------:R-:W-:-:S03]  /*1bed0*/  IMAD.WIDE R144, R239, 0x4, R128 ;  /* 0x00000004ef907825 */ /* 0x000fc600078e0280 */
[----:B------:R1:W-:Y:S01]  /*1bee0*/  STL.64 [R1+0x108], R2 ;  /* 0x0001080201007387 */ /* 0x0003e20000100a00 */
[----:B------:R-:W-:-:S03]  /*1bef0*/  IMAD.WIDE R130, R239, 0x4, R126 ;  /* 0x00000004ef827825 */ /* 0x000fc600078e027e */
[----:B------:R-:W-:Y:S04]  /*1bf00*/  STL.64 [R1+0x100], R138 ;  /* 0x0001008a01007387 */ /* 0x000fe80000100a00 */
[----:B------:R-:W-:Y:S01]  /*1bf10*/  STL.64 [R1+0x120], R142 ;  /* 0x0001208e01007387 */ /* 0x000fe20000100a00 */
[----:B-1----:R-:W-:-:S03]  /*1bf20*/  IMAD.WIDE R2, R239, 0x4, R124 ;  /* 0x00000004ef027825 */ /* 0x002fc600078e027c */
[----:B------:R-:W-:Y:S01]  /*1bf30*/  STL.64 [R1+0x130], R144 ;  /* 0x0001309001007387 */ /* 0x000fe20000100a00 */
[----:B------:R-:W-:-:S03]  /*1bf40*/  IMAD.WIDE R134, R239, 0x4, R122 ;  /* 0x00000004ef867825 */ /* 0x000fc600078e027a */
[----:B------:R-:W-:Y:S04]  /*1bf50*/  STL.64 [R1+0x150], R2 ;  /* 0x0001500201007387 */ /* 0x000fe80000100a00 */
[----:B------:R-:W-:Y:S04]  /*1bf60*/  STL.64 [R1+0x140], R130 ;  /* 0x0001408201007387 */ /* 0x000fe80000100a00 */
[----:B------:R-:W-:Y:S01]  /*1bf70*/  STL.64 [R1+0x160], R134 ;  /* 0x0001608601007387 */ /* 0x000fe20000100a00 */
[----:B----4-:R-:W-:-:S04]  /*1bf80*/  IMAD.WIDE R122, R239, 0x4, R6 ;  /* 0x00000004ef7a7825 */ /* 0x010fc800078e0206 */
[C---:B------:R-:W-:Y:S02]  /*1bf90*/  IMAD.WIDE R6, R239.reuse, 0x4, R248 ;  /* 0x00000004ef067825 */ /* 0x040fe400078e02f8 */
[----:B------:R-:W4:Y:S02]  /*1bfa0*/  LDL.LU.64 R248, [R1+0x19b0] ;  /* 0x0019b00001f87983 */ /* 0x000f240000300a00 */
[----:B------:R-:W-:-:S04]  /*1bfb0*/  IMAD.WIDE R136, R239, 0x4, R120 ;  /* 0x00000004ef887825 */ /* 0x000fc800078e0278 */
[C---:B------:R-:W-:Y:S01]  /*1bfc0*/  IMAD.WIDE R126, R239.reuse, 0x4, R118 ;  /* 0x00000004ef7e7825 */ /* 0x040fe200078e0276 */
[----:B------:R-:W-:Y:S03]  /*1bfd0*/  STL.64 [R1+0x170], R136 ;  /* 0x0001708801007387 */ /* 0x000fe60000100a00 */
[C---:B--2---:R-:W-:Y:S01]  /*1bfe0*/  IMAD.WIDE R128, R239.reuse, 0x4, R114 ;  /* 0x00000004ef807825 */ /* 0x044fe200078e0272 */
[----:B------:R-:W-:Y:S04]  /*1bff0*/  STL.64 [R1+0x180], R122 ;  /* 0x0001807a01007387 */ /* 0x000fe80000100a00 */
[----:B------:R-:W-:Y:S01]  /*1c000*/  STL.64 [R1+0x190], R126 ;  /* 0x0001907e01007387 */ /* 0x000fe20000100a00 */
[----:B---3--:R-:W-:-:S03]  /*1c010*/  IMAD.WIDE R114, R239, 0x4, R244 ;  /* 0x00000004ef727825 */ /* 0x008fc600078e02f4 */
[----:B------:R-:W-:Y:S04]  /*1c020*/  STL.64 [R1+0x188], R6 ;  /* 0x0001880601007387 */ /* 0x000fe80000100a00 */
[----:B------:R-:W-:Y:S04]  /*1c030*/  STL.64 [R1+0x198], R128 ;  /* 0x0001988001007387 */ /* 0x000fe80000100a00 */
[----:B------:R1:W-:Y:S01]  /*1c040*/  STL.64 [R1+0x17e0], R6 ;  /* 0x0017e00601007387 */ /* 0x0003e20000100a00 */
[----:B------:R-:W-:-:S03]  /*1c050*/  IMAD.WIDE R244, R239, 0x4, R4 ;  /* 0x00000004eff47825 */ /* 0x000fc600078e0204 */
[----:B------:R-:W2:Y:S04]  /*1c060*/  LDL.LU.64 R4, [R1+0x548] ;  /* 0x0005480001047983 */ /* 0x000ea80000300a00 */
[----:B------:R-:W-:Y:S04]  /*1c070*/  STL.64 [R1+0x1a0], R114 ;  /* 0x0001a07201007387 */ /* 0x000fe80000100a00 */
[----:B------:R-:W3:Y:S01]  /*1c080*/  LDL.64 R218, [R1+0x788] ;  /* 0x0007880001da7983 */ /* 0x000ee20000100a00 */
[----:B------:R-:W-:-:S03]  /*1c090*/  IMAD.WIDE R120, R239, 0x4, R246 ;  /* 0x00000004ef787825 */ /* 0x000fc600078e02f6 */
[----:B------:R-:W3:Y:S01]  /*1c0a0*/  LDL.64 R216, [R1+0x768] ;  /* 0x0007680001d87983 */ /* 0x000ee20000100a00 */
[----:B------:R-:W-:-:S04]  /*1c0b0*/  IMAD.WIDE R118, R239, 0x4, R116 ;  /* 0x00000004ef767825 */ /* 0x000fc800078e0274 */
[C---:B----4-:R-:W-:Y:S02]  /*1c0c0*/  IMAD.WIDE R246, R239.reuse, 0x4, R248 ;  /* 0x00000004eff67825 */ /* 0x050fe400078e02f8 */
[----:B------:R-:W3:Y:S04]  /*1c0d0*/  LDL.LU.64 R248, [R1+0x19a8] ;  /* 0x0019a80001f87983 */ /* 0x000ee80000300a00 */
        /* <DEDUP_REMOVED lines=18> */
[----:B-1----:R-:W4:Y:S04]  /*1c200*/  LDL.64 R6, [R1+0x148] ;  /* 0x0001480001067983 */ /* 0x002f280000100a00 */
[----:B------:R-:W4:Y:S04]  /*1c210*/  LDL.64 R2, [R1+0x110] ;  /* 0x0001100001027983 */ /* 0x000f280000100a00 */
[----:B------:R-:W-:Y:S04]  /*1c220*/  STL.64 [R1+0x1b0], R244 ;  /* 0x0001b0f401007387 */ /* 0x000fe80000100a00 */
[----:B------:R-:W-:Y:S04]  /*1c230*/  STL.64 [R1+0x1c0], R118 ;  /* 0x0001c07601007387 */ /* 0x000fe80000100a00 */
[----:B------:R1:W-:Y:S04]  /*1c240*/  STL.64 [R1+0x17e8], R244 ;  /* 0x0017e8f401007387 */ /* 0x0003e80000100a00 */
[----:B-1----:R-:W4:Y:S01]  /*1c250*/  LDL.64 R244, [R1+0x1a8] ;  /* 0x0001a80001f47983 */ /* 0x002f220000100a00 */
[----:B--2---:R-:W-:-:S03]  /*1c260*/  IMAD.WIDE R4, R239, 0x4, R4 ;  /* 0x00000004ef047825 */ /* 0x004fc600078e0204 */
[----:B------:R-:W-:Y:S04]  /*1c270*/  STL.64 [R1+0x1d0], R120 ;  /* 0x0001d07801007387 */ /* 0x000fe80000100a00 */
[----:B------:R-:W-:Y:S04]  /*1c280*/  STL.64 [R1+0x1e0], R246 ;  /* 0x0001e0f601007387 */ /* 0x000fe80000100a00 */
[----:B---3--:R-:W-:Y:S04]  /*1c290*/  LDGSTS.E [R248+0x20000], desc[UR46][R218.64], P5 ;  /* 0x20000000daf87fae */ /* 0x008fe8000a92186e */
[----:B------:R-:W-:Y:S04]  /*1c2a0*/  LDGSTS.E [R248+0x20400], desc[UR46][R216.64], P5 ;  /* 0x20400000d8f87fae */ /* 0x000fe8000a92186e */
[----:B----4-:R-:W-:Y:S04]  /*1c2b0*/  LDGSTS.E [R248+0x20800], desc[UR46][R214.64], P5 ;  /* 0x20800000d6f87fae */ /* 0x010fe8000a92186e */
[----:B------:R-:W2:Y:S04]  /*1c2c0*/  LDL.LU.64 R218, [R1+0x19a0] ;  /* 0x0019a00001da7983 */ /* 0x000ea80000300a00 */
[----:B------:R-:W3:Y:S04]  /*1c2d0*/  LDL.LU.64 R216, [R1+0x1998] ;  /* 0x0019980001d87983 */ /* 0x000ee80000300a00 */
[----:B------:R-:W-:Y:S04]  /*1c2e0*/  STL.64 [R1+0x1f0], R4 ;  /* 0x0001f00401007387 */ /* 0x000fe80000100a00 */
[----:B------:R-:W4:Y:S04]  /*1c2f0*/  LDL.LU.64 R214, [R1+0x1990] ;  /* 0x0019900001d67983 */ /* 0x000f280000300a00 */
[----:B------:R-:W-:Y:S04]  /*1c300*/  LDGSTS.E [R248+0x20c00], desc[UR46][R212.64], P5 ;  /* 0x20c00000d4f87fae */ /* 0x000fe8000a92186e */
[----:B------:R-:W-:Y:S04]  /*1c310*/  LDGSTS.E [R248+0x21000], desc[UR46][R210.64], P5 ;  /* 0x21000000d2f87fae */ /* 0x000fe8000a92186e */
[----:B------:R-:W-:Y:S04]  /*1c320*/  LDGSTS.E [R248+0x21400], desc[UR46][R208.64], P5 ;  /* 0x21400000d0f87fae */ /* 0x000fe8000a92186e */
[----:B------:R-:W2:Y:S04]  /*1c330*/  LDL.LU.64 R212, [R1+0x1988] ;  /* 0x0019880001d47983 */ /* 0x000ea80000300a00 */
[----:B------:R-:W3:Y:S04]  /*1c340*/  LDL.LU.64 R210, [R1+0x1980] ;  /* 0x0019800001d27983 */ /* 0x000ee80000300a00 */
[----:B------:R-:W3:Y:S04]  /*1c350*/  LDL.LU.64 R208, [R1+0x1978] ;  /* 0x0019780001d07983 */ /* 0x000ee80000300a00 */
[----:B------:R-:W-:Y:S04]  /*1c360*/  LDGSTS.E [R248+0x21800], desc[UR46][R206.64], P5 ;  /* 0x21800000cef87fae */ /* 0x000fe8000a92186e */
[----:B------:R-:W-:Y:S04]  /*1c370*/  LDGSTS.E [R248+0x21c00], desc[UR46][R204.64], P5 ;  /* 0x21c00000ccf87fae */ /* 0x000fe8000a92186e */
[----:B------:R-:W-:Y:S04]  /*1c380*/  LDGSTS.E [R248+0x22000], desc[UR46][R202.64], P5 ;  /* 0x22000000caf87fae */ /* 0x000fe8000a92186e */
[----:B------:R-:W4:Y:S04]  /*1c390*/  LDL.LU.64 R206, [R1+0x1970] ;  /* 0x0019700001ce7983 */ /* 0x000f280000300a00 */
[----:B------:R-:W2:Y:S04]  /*1c3a0*/  LDL.LU.64 R204, [R1+0x1968] ;  /* 0x0019680001cc7983 */ /* 0x000ea80000300a00 */
        /* <DEDUP_REMOVED lines=24> */
[----:B------:R-:W-:Y:S04]  /*1c530*/  LDGSTS.E [R248+0x25400], desc[UR46][R6.64], P5 ;  /* 0x2540000006f87fae */ /* 0x000fe8000a92186e */
[----:B------:R-:W-:Y:S04]  /*1c540*/  LDGSTS.E [R248+0x25800], desc[UR46][R2.64], P5 ;  /* 0x2580000002f87fae */ /* 0x000fe8000a92186e */
[----:B------:R-:W3:Y:S01]  /*1c550*/  LDL.64 R2, [R1] ;  /* 0x0000000001027983 */ /* 0x000ee20000100a00 */
[----:B------:R-:W-:-:S04]  /*1c560*/  IMAD.WIDE R220, R239, 0x4, R220 ;  /* 0x00000004efdc7825 */ /* 0x000fc800078e02dc */
        /* <DEDUP_REMOVED lines=10> */
[C---:B------:R-:W-:Y:S01]  /*1c610*/  IMAD.WIDE R110, R239.reuse, 0x4, R110 ;  /* 0x00000004ef6e7825 */ /* 0x040fe200078e026e */
[----:B--2---:R-:W-:Y:S04]  /*1c620*/  LDGSTS.E [R248+0x25c00], desc[UR46][R116.64], P5 ;  /* 0x25c0000074f87fae */ /* 0x004fe8000a92186e */
[----:B------:R-:W-:Y:S04]  /*1c630*/  STL.64 [R1+0x1628], R116 ;  /* 0x0016287401007387 */ /* 0x000fe80000100a00 */
[----:B----4-:R-:W-:Y:S04]  /*1c640*/  LDGSTS.E [R248+0x26000], desc[UR46][R124.64], P5 ;  /* 0x260000007cf87fae */ /* 0x010fe8000a92186e */
[----:B------:R-:W-:Y:S04]  /*1c650*/  STL.64 [R1+0x1630], R124 ;  /* 0x0016307c01007387 */ /* 0x000fe80000100a00 */
[----:B---3--:R-:W-:Y:S04]  /*1c660*/  LDGSTS.E [R248+0x26400], desc[UR46][R132.64], P5 ;  /* 0x2640000084f87fae */ /* 0x008fe8000a92186e */
[----:B------:R-:W-:Y:S04]  /*1c670*/  STL.64 [R1+0x1638], R132 ;  /* 0x0016388401007387 */ /* 0x000fe80000100a00 */
[----:B------:R-:W-:Y:S04]  /*1c680*/  LDGSTS.E [R248+0x26800], desc[UR46][R140.64], P5 ;  /* 0x268000008cf87fae */ /* 0x000fe8000a92186e */
[----:B------:R-:W-:Y:S04]  /*1c690*/  STL.64 [R1+0x1640], R140 ;  /* 0x0016408c01007387 */ /* 0x000fe80000100a00 */
[----:B------:R-:W-:Y:S04]  /*1c6a0*/  LDGSTS.E [R248+0x26c00], desc[UR46][R148.64], P5 ;  /* 0x26c0000094f87fae */ /* 0x000fe8000a92186e */
[----:B------:R1:W-:Y:S04]  /*1c6b0*/  STL.64 [R1+0x1648], R148 ;  /* 0x0016489401007387 */ /* 0x0003e80000100a00 */
[----:B------:R-:W-:Y:S04]  /*1c6c0*/  LDGSTS.E [R248+0x27000], desc[UR46][R156.64], P5 ;  /* 0x270000009cf87fae */ /* 0x000fe8000a92186e */
[----:B------:R-:W-:Y:S04]  /*1c6d0*/  LDGSTS.E [R248+0x27400], desc[UR46][R164.64], P5 ;  /* 0x27400000a4f87fae */ /* 0x000fe8000a92186e */
[----:B-1----:R-:W2:Y:S04]  /*1c6e0*/  LDL.LU.64 R148, [R1+0x740] ;  /* 0x0007400001947983 */ /* 0x002ea80000300a00 */
[----:B------:R-:W-:Y:S04]  /*1c6f0*/  STL.64 [R1+0x1650], R156 ;  /* 0x0016509c01007387 */ /* 0x000fe80000100a00 */
        /* <DEDUP_REMOVED lines=46> */
[----:B------:R-:W2:Y:S04]  /*1c9e0*/  LDL.64 R6, [R1+0x780] ;  /* 0x0007800001067983 */ /* 0x000ea80000100a00 */
[----:B-1----:R-:W2:Y:S04]  /*1c9f0*/  LDL.64 R196, [R1+0x720] ;  /* 0x0007200001c47983 */ /* 0x002ea80000100a00 */
[----:B------:R-:W2:Y:S04]  /*1ca00*/  LDL.64 R2, [R1+0x760] ;  /* 0x0007600001027983 */ /* 0x000ea80000100a00 */
[----:B------:R-:W2:Y:S04]  /*1ca10*/  LDL.64 R188, [R1+0x700] ;  /* 0x0007000001bc7983 */ /* 0x000ea80000100a00 */
[----:B------:R-:W2:Y:S04]  /*1ca20*/  LDL.64 R164, [R1+0x6e0] ;  /* 0x0006e00001a47983 */ /* 0x000ea80000100a00 */
[----:B------:R-:W2:Y:S04]  /*1ca30*/  LDL.64 R156, [R1+0x6c0] ;  /* 0x0006c000019c7983 */ /* 0x000ea80000100a00 */
[----:B------:R-:W2:Y:S04]  /*1ca40*/  LDL.64 R132, [R1+0x6a0] ;  /* 0x0006a00001847983 */ /* 0x000ea80000100a00 */
[----:B------:R-:W2:Y:S04]  /*1ca50*/  LDL.64 R124, [R1+0x680] ;  /* 0x00068000017c7983 */ /* 0x000ea80000100a00 */
[----:B------:R-:W2:Y:S04]  /*1ca60*/  LDL.64 R116, [R1+0x660] ;  /* 0x0006600001747983 */ /* 0x000ea80000100a00 */
[----:B---3--:R-:W3:Y:S04]  /*1ca70*/  LDL.LU.64 R78, [R1+0x640] ;  /* 0x00064000014e7983 */ /* 0x008ee80000300a00 */
[----:B----4-:R-:W4:Y:S04]  /*1ca80*/  LDL.LU.64 R110, [R1+0x620] ;  /* 0x00062000016e7983 */ /* 0x010f280000300a00 */
[----:B------:R-:W4:Y:S04]  /*1ca90*/  LDL.LU.64 R86, [R1+0x600] ;  /* 0x0006000001567983 */ /* 0x000f280000300a00 */
[----:B------:R-:W4:Y:S04]  /*1caa0*/  LDL.LU.64 R180, [R1+0x5e0] ;  /* 0x0005e00001b47983 */ /* 0x000f280000300a00 */
[----:B------:R-:W-:Y:S04]  /*1cab0*/  LDGSTS.E [R248+0x35400], desc[UR46][R198.64], P5 ;  /* 0x35400000c6f87fae */ /* 0x000fe8000a92186e */
[----:B------:R-:W-:Y:S04]  /*1cac0*/  LDGSTS.E [R248+0x35800], desc[UR46][R190.64], P5 ;  /* 0x35800000bef87fae */ /* 0x000fe8000a92186e */
[----:B------:R-:W-:Y:S04]  /*1cad0*/  LDGSTS.E [R248+0x35c00], desc[UR46][R182.64], P5 ;  /* 0x35c00000b6f87fae */ /* 0x000fe8000a92186e */
[----:B------:R-:W4:Y:S04]  /*1cae0*/  LDL.LU.64 R198, [R1+0x1900] ;  /* 0x0019000001c67983 */ /* 0x000f280000300a00 */
[----:B------:R-:W4:Y:S04]  /*1caf0*/  LDL.64 R244, [R1+0x5c0] ;  /* 0x0005c00001f47983 */ /* 0x000f280000100a00 */
        /* <DEDUP_REMOVED lines=22> */
[----:B------:R-:W4:Y:S04]  /*1cc60*/  LDL.LU.64 R126, [R1+0x18b8] ;  /* 0x0018b800017e7983 */ /* 0x000f280000300a00 */
[----:B------:R-:W4:Y:S04]  /*1cc70*/  LDL.LU.64 R118, [R1+0x18b0] ;  /* 0x0018b00001767983 */ /* 0x000f280000300a00 */
[----:B--2---:R-:W-:Y:S04]  /*1cc80*/  LDGSTS.E [R249+0x20100], desc[UR46][R6.64], P5 ;  /* 0x2010000006f97fae */ /* 0x004fe8000a92186e */
[----:B------:R-:W-:Y:S04]  /*1cc90*/  LDGSTS.E [R249+0x20500], desc[UR46][R2.64], P5 ;  /* 0x2050000002f97fae */ /* 0x000fe8000a92186e */
[----:B------:R-:W2:Y:S04]  /*1cca0*/  LDL.64 R6, [R1+0x138] ;  /* 0x0001380001067983 */ /* 0x000ea80000100a00 */
[----:B------:R-:W-:Y:S04]  /*1ccb0*/  LDGSTS.E [R249+0x20900], desc[UR46][R148.64], P5 ;  /* 0x2090000094f97fae */ /* 0x000fe8000a92186e */
[----:B------:R-:W2:Y:S04]  /*1ccc0*/  LDL.64 R2, [R1+0xf8] ;  /* 0x0000f80001027983 */ /* 0x000ea80000100a00 */
        /* <DEDUP_REMOVED lines=19> */
[----:B------:R-:W-:Y:S04]  /*1ce00*/  STL.64 [R1+0x1710], R110 ;  /* 0x0017106e01007387 */ /* 0x000fe80000100a00 */
[----:B------:R-:W-:Y:S04]  /*1ce10*/  STL.64 [R1+0x1718], R86 ;  /* 0x0017185601007387 */ /* 0x000fe80000100a00 */
[----:B------:R-:W-:Y:S04]  /*1ce20*/  STL.64 [R1+0x1728], R180 ;  /* 0x001728b401007387 */ /* 0x000fe80000100a00 */
[----:B------:R-:W-:Y:S04]  /*1ce30*/  STL.64 [R1+0x1730], R70 ;  /* 0x0017304601007387 */ /* 0x000fe80000100a00 */
[----:B------:R-:W-:Y:S01]  /*1ce40*/  STL.64 [R1+0x1738], R38 ;  /* 0x0017382601007387 */ /* 0x000fe20000100a00 */
[----:B------:R-:W-:-:S03]  /*1ce50*/  IMAD.WIDE R222, R239, 0x4, R222 ;  /* 0x00000004efde7825 */ /* 0x000fc600078e02de */
[----:B------:R-:W-:Y:S01]  /*1ce60*/  STL.64 [R1+0x1740], R236 ;  /* 0x001740ec01007387 */ /* 0x000fe20000100a00 */
[----:B------:R-:W-:-:S03]  /*1ce70*/  IMAD.WIDE R230, R239, 0x4, R230 ;  /* 0x00000004efe67825 */ /* 0x000fc600078e02e6 */
[----:B------:R-:W-:Y:S04]  /*1ce80*/  STL.64 [R1+0x1748], R204 ;  /* 0x001748cc01007387 */ /* 0x000fe80000100a00 */
[----:B------:R3:W-:Y:S01]  /*1ce90*/  STL.64 [R1+0x1750], R172 ;  /* 0x001750ac01007387 */ /* 0x0007e20000100a00 */
[----:B------:R-:W-:-:S03]  /*1cea0*/  IMAD.WIDE R16, R239, 0x4, R16 ;  /* 0x00000004ef107825 */ /* 0x000fc600078e0210 */
[----:B------:R-:W-:Y:S04]  /*1ceb0*/  STL.64 [R1+0x1758], R140 ;  /* 0x0017588c01007387 */ /* 0x000fe80000100a00 */
[----:B------:R-:W4:Y:S04]  /*1cec0*/  LDL.64 R188, [R1+0x758] ;  /* 0x0007580001bc7983 */ /* 0x000f280000100a00 */
[----:B------:R-:W4:Y:S04]  /*1ced0*/  LDL.64 R156, [R1+0x6b8] ;  /* 0x0006b800019c7983 */ /* 0x000f280000100a00 */
[----:B------:R-:W4:Y:S01]  /*1cee0*/  LDL.64 R124, [R1+0x698] ;  /* 0x00069800017c7983 */ /* 0x000f220000100a00 */
[----:B------:R-:W-:-:S03]  /*1cef0*/  IMAD.WIDE R32, R239, 0x4, R32 ;  /* 0x00000004ef207825 */ /* 0x000fc600078e0220 */
[----:B-1----:R-:W4:Y:S01]  /*1cf00*/  LDL.LU.64 R78, [R1+0x6f8] ;  /* 0x0006f800014e7983 */ /* 0x002f220000300a00 */
[----:B------:R-:W-:-:S03]  /*1cf10*/  IMAD.WIDE R40, R239, 0x4, R40 ;  /* 0x00000004ef287825 */ /* 0x000fc600078e0228 */
[----:B------:R-:W4:Y:S01]  /*1cf20*/  LDL.LU.64 R46, [R1+0x6d8] ;  /* 0x0006d800012e7983 */ /* 0x000f220000300a00 */
[----:B------:R-:W-:-:S03]  /*1cf30*/  IMAD.WIDE R48, R239, 0x4, R48 ;  /* 0x00000004ef307825 */ /* 0x000fc600078e0230 */
[----:B---3--:R-:W3:Y:S01]  /*1cf40*/  LDL.LU.64 R172, [R1+0x678] ;  /* 0x0006780001ac7983 */ /* 0x008ee20000300a00 */
[----:B------:R-:W-:-:S03]  /*1cf50*/  IMAD.WIDE R56, R239, 0x4, R56 ;  /* 0x00000004ef387825 */ /* 0x000fc600078e0238 */
[----:B------:R-:W3:Y:S04]  /*1cf60*/  LDL.LU.64 R70, [R1+0x658] ;  /* 0x0006580001467983 */ /* 0x000ee80000300a00 */
[----:B------:R-:W3:Y:S01]  /*1cf70*/  LDL.LU.64 R86, [R1+0x638] ;  /* 0x0006380001567983 */ /* 0x000ee20000300a00 */
[----:B------:R-:W-:-:S03]  /*1cf80*/  IMAD.WIDE R72, R239, 0x4, R72 ;  /* 0x00000004ef487825 */ /* 0x000fc600078e0248 */
[----:B------:R-:W3:Y:S04]  /*1cf90*/  LDL.LU.64 R102, [R1+0x618] ;  /* 0x0006180001667983 */ /* 0x000ee80000300a00 */
[----:B------:R-:W3:Y:S04]  /*1cfa0*/  LDL.LU.64 R212, [R1+0x5f8] ;  /* 0x0005f80001d47983 */ /* 0x000ee80000300a00 */
[----:B------:R-:W-:Y:S01]  /*1cfb0*/  STL.64 [R1+0x1760], R118 ;  /* 0x0017607601007387 */ /* 0x000fe20000100a00 */
[----:B------:R-:W-:-:S03]  /*1cfc0*/  IMAD.WIDE R96, R239, 0x4, R96 ;  /* 0x00000004ef607825 */ /* 0x000fc600078e0260 */
[----:B------:R-:W-:Y:S01]  /*1cfd0*/  STL.64 [R1+0x1768], R126 ;  /* 0x0017687e01007387 */ /* 0x000fe20000100a00 */
[----:B------:R-:W-:-:S03]  /*1cfe0*/  IMAD.WIDE R104, R239, 0x4, R104 ;  /* 0x00000004ef687825 */ /* 0x000fc600078e0268 */
[----:B------:R1:W-:Y:S01]  /*1cff0*/  STL.64 [R1+0x1770], R134 ;  /* 0x0017708601007387 */ /* 0x0003e20000100a00 */
[----:B------:R-:W-:-:S03]  /*1d000*/  IMAD.WIDE R112, R239, 0x4, R112 ;  /* 0x00000004ef707825 */ /* 0x000fc600078e0270 */
        /* <DEDUP_REMOVED lines=22> */
[----:B-1----:R-:W2:Y:S04]  /*1d170*/  LDL.LU.64 R134, [R1+0x778] ;  /* 0x0007780001867983 */ /* 0x002ea80000300a00 */
        /* <DEDUP_REMOVED lines=9> */
[----:B------:R-:W-:Y:S04]  /*1d210*/  LDGSTS.E [R249+0x34100], desc[UR46][R88.64], P5 ;  /* 0x3410000058f97fae */ /* 0x000fe8000a92186e */
[----:B-1----:R-:W3:Y:S04]  /*1d220*/  LDL.LU.64 R166, [R1+0x718] ;  /* 0x0007180001a67983 */ /* 0x002ee80000300a00 */
        /* <DEDUP_REMOVED lines=8> */
[----:B------:R-:W-:Y:S04]  /*1d2b0*/  LDGSTS.E [R249+0x35500], desc[UR46][R192.64], P5 ;  /* 0x35500000c0f97fae */ /* 0x000fe8000a92186e */
[----:B------:R-:W3:Y:S04]  /*1d2c0*/  LDL.LU.64 R200, [R1+0x18a8] ;  /* 0x0018a80001c87983 */ /* 0x000ee80000300a00 */
[----:B------:R-:W-:Y:S04]  /*1d2d0*/  LDGSTS.E [R249+0x35900], desc[UR46][R184.64], P5 ;  /* 0x35900000b8f97fae */ /* 0x000fe8000a92186e */
[----:B------:R-:W3:Y:S04]  /*1d2e0*/  LDL.LU.64 R192, [R1+0x18a0] ;  /* 0x0018a00001c07983 */ /* 0x000ee80000300a00 */
[----:B------:R-:W3:Y:S04]  /*1d2f0*/  LDL.64 R116, [R1+0x5d8] ;  /* 0x0005d80001747983 */ /* 0x000ee80000100a00 */
[----:B------:R-:W3:Y:S04]  /*1d300*/  LDL.64 R244, [R1+0x5b8] ;  /* 0x0005b80001f47983 */ /* 0x000ee80000100a00 */
[----:B------:R-:W3:Y:S04]  /*1d310*/  LDL.LU.64 R62, [R1+0x598] ;  /* 0x00059800013e7983 */ /* 0x000ee80000300a00 */
[----:B------:R-:W3:Y:S04]  /*1d320*/  LDL.LU.64 R30, [R1+0x578] ;  /* 0x00057800011e7983 */ /* 0x000ee80000300a00 */
[----:B------:R-:W3:Y:S04]  /*1d330*/  LDL.64 R228, [R1+0x558] ;  /* 0x0005580001e47983 */ /* 0x000ee80000100a00 */
[----:B------:R-:W3:Y:S04]  /*1d340*/  LDL.LU.64 R196, [R1+0x200] ;  /* 0x0002000001c47983 */ /* 0x000ee80000300a00 */
[----:B------:R-:W3:Y:S04]  /*1d350*/  LDL.LU.64 R164, [R1+0x1c8] ;  /* 0x0001c80001a47983 */ /* 0x000ee80000300a00 */
[----:B------:R-:W3:Y:S04]  /*1d360*/  LDL.LU.64 R132, [R1+0x168] ;  /* 0x0001680001847983 */ /* 0x000ee80000300a00 */
[----:B------:R-:W3:Y:S04]  /*1d370*/  LDL.LU.64 R184, [R1+0x1898] ;  /* 0x0018980001b87983 */ /* 0x000ee80000300a00 */
[----:B------:R-:W-:Y:S04]  /*1d380*/  LDGSTS.E [R249+0x35d00], desc[UR46][R176.64], P5 ;  /* 0x35d00000b0f97fae */ /* 0x000fe8000a92186e */
[----:B------:R-:W-:Y:S04]  /*1d390*/  LDGSTS.E [R249+0x36100], desc[UR46][R168.64], P5 ;  /* 0x36100000a8f97fae */ /* 0x000fe8000a92186e */
[----:B------:R-:W-:Y:S04]  /*1d3a0*/  LDGSTS.E [R249+0x36500], desc[UR46][R160.64], P5 ;  /* 0x36500000a0f97fae */ /* 0x000fe8000a92186e */
[----:B------:R-:W3:Y:S04]  /*1d3b0*/  LDL.LU.64 R176, [R1+0x1890] ;  /* 0x0018900001b07983 */ /* 0x000ee80000300a00 */
[----:B------:R-:W3:Y:S04]  /*1d3c0*/  LDL.64 R6, [R1+0x128] ;  /* 0x0001280001067983 */ /* 0x000ee80000100a00 */
[----:B------:R-:W3:Y:S04]  /*1d3d0*/  LDL.64 R2, [R1+0xe8] ;  /* 0x0000e80001027983 */ /* 0x000ee80000100a00 */
[----:B------:R-:W3:Y:S04]  /*1d3e0*/  LDL.LU.64 R168, [R1+0x1888] ;  /* 0x0018880001a87983 */ /* 0x000ee80000300a00 */
[----:B------:R-:W3:Y:S04]  /*1d3f0*/  LDL.LU.64 R160, [R1+0x1880] ;  /* 0x0018800001a07983 */ /* 0x000ee80000300a00 */
        /* <DEDUP_REMOVED lines=9> */
[----:B------:R-:W3:Y:S04]  /*1d490*/  LDL.LU.64 R136, [R1+0x1860] ;  /* 0x0018600001887983 */ /* 0x000ee80000300a00 */
[----:B------:R-:W3:Y:S04]  /*1d4a0*/  LDL.LU.64 R128, [R1+0x1858] ;  /* 0x0018580001807983 */ /* 0x000ee80000300a00 */
[----:B------:R-:W3:Y:S01]  /*1d4b0*/  LDL.LU.64 R120, [R1+0x1850] ;  /* 0x0018500001787983 */ /* 0x000ee20000300a00 */
[----:B------:R-:W-:-:S03]  /*1d4c0*/  IMAD.WIDE R224, R239, 0x4, R224 ;  /* 0x00000004efe07825 */ /* 0x000fc600078e02e0 */
[----:B------:R-:W3:Y:S01]  /*1d4d0*/  LDL.64 R140, [R1+0x770] ;  /* 0x00077000018c7983 */ /* 0x000ee20000100a00 */
[----:B------:R-:W-:-:S03]  /*1d4e0*/  IMAD.WIDE R232, R239, 0x4, R232 ;  /* 0x00000004efe87825 */ /* 0x000fc600078e02e8 */
[----:B------:R-:W3:Y:S01]  /*1d4f0*/  LDL.64 R38, [R1+0x750] ;  /* 0x0007500001267983 */ /* 0x000ee20000100a00 */
[----:B------:R-:W-:-:S04]  /*1d500*/  IMAD.WIDE R34, R239, 0x4, R34 ;  /* 0x00000004ef227825 */ /* 0x000fc800078e0222 */
[----:B------:R-:W-:-:S04]  /*1d510*/  IMAD.WIDE R42, R239, 0x4, R42 ;  /* 0x00000004ef2a7825 */ /* 0x000fc800078e022a */
[----:B------:R-:W-:-:S04]  /*1d520*/  IMAD.WIDE R74, R239, 0x4, R74 ;  /* 0x00000004ef4a7825 */ /* 0x000fc800078e024a */
[----:B------:R-:W-:-:S04]  /*1d530*/  IMAD.WIDE R90, R239, 0x4, R90 ;  /* 0x00000004ef5a7825 */ /* 0x000fc800078e025a */
[----:B------:R-:W-:-:S04]  /*1d540*/  IMAD.WIDE R106, R239, 0x4, R106 ;  /* 0x00000004ef6a7825 */ /* 0x000fc800078e026a */
[C---:B------:R-:W-:Y:S01]  /*1d550*/  IMAD.WIDE R240, R239.reuse, 0x4, R240 ;  /* 0x00000004eff07825 */ /* 0x040fe200078e02f0 */
[----:B--2---:R-:W-:Y:S04]  /*1d560*/  LDGSTS.E [R250+0x20200], desc[UR46][R134.64], P5 ;  /* 0x2020000086fa7fae */ /* 0x004fe8000a92186e */
[----:B----4-:R-:W-:Y:S04]  /*1d570*/  LDGSTS.E [R250+0x20600], desc[UR46][R188.64], P5 ;  /* 0x20600000bcfa7fae */ /* 0x010fe8000a92186e */
        /* <DEDUP_REMOVED lines=41> */
[----:B------:R-:W2:Y:S04]  /*1d810*/  LDL.64 R244, [R1+0x690] ;  /* 0x0006900001f47983 */ /* 0x000ea80000100a00 */
[----:B------:R-:W-:Y:S04]  /*1d820*/  LDGSTS.E [R250+0x32e00], desc[UR46][R50.64], P5 ;  /* 0x32e0000032fa7fae */ /* 0x000fe8000a92186e */
[----:B------:R-:W3:Y:S04]  /*1d830*/  LDL.LU.64 R182, [R1+0x730] ;  /* 0x0007300001b67983 */ /* 0x000ee80000300a00 */
[----:B------:R-:W-:Y:S04]  /*1d840*/  LDGSTS.E [R250+0x33200], desc[UR46][R58.64], P5 ;  /* 0x332000003afa7fae */ /* 0x000fe8000a92186e */
[----:B------:R-:W4:Y:S04]  /*1d850*/  LDL.LU.64 R236, [R1+0x710] ;  /* 0x0007100001ec7983 */ /* 0x000f280000300a00 */
        /* <DEDUP_REMOVED lines=15> */
[----:B------:R-:W-:Y:S04]  /*1d950*/  LDGSTS.E [R250+0x35600], desc[UR46][R186.64], P5 ;  /* 0x35600000bafa7fae */ /* 0x000fe8000a92186e */
[----:B------:R-:W-:Y:S04]  /*1d960*/  LDGSTS.E [R250+0x35a00], desc[UR46][R178.64], P5 ;  /* 0x35a00000b2fa7fae */ /* 0x000fe8000a92186e */
[----:B------:R-:W2:Y:S04]  /*1d970*/  LDL.LU.64 R194, [R1+0x1848] ;  /* 0x0018480001c27983 */ /* 0x000ea80000300a00 */
[----:B------:R-:W2:Y:S04]  /*1d980*/  LDL.LU.64 R186, [R1+0x1840] ;  /* 0x0018400001ba7983 */ /* 0x000ea80000300a00 */
[----:B------:R-:W2:Y:S04]  /*1d990*/  LDL.64 R6, [R1+0x5f0] ;  /* 0x0005f00001067983 */ /* 0x000ea80000100a00 */
[----:B------:R-:W2:Y:S04]  /*1d9a0*/  LDL.64 R2, [R1+0x5d0] ;  /* 0x0005d00001027983 */ /* 0x000ea80000100a00 */
[----:B------:R-:W2:Y:S04]  /*1d9b0*/  LDL.LU.64 R116, [R1+0x5b0] ;  /* 0x0005b00001747983 */ /* 0x000ea80000300a00 */
[----:B------:R-:W2:Y:S04]  /*1d9c0*/  LDL.LU.64 R54, [R1+0x590] ;  /* 0x0005900001367983 */ /* 0x000ea80000300a00 */
[----:B------:R-:W2:Y:S04]  /*1d9d0*/  LDL.LU.64 R22, [R1+0x570] ;  /* 0x0005700001167983 */ /* 0x000ea80000300a00 */
[----:B------:R-:W2:Y:S04]  /*1d9e0*/  LDL.LU.64 R220, [R1+0x550] ;  /* 0x0005500001dc7983 */ /* 0x000ea80000300a00 */
[----:B------:R-:W2:Y:S04]  /*1d9f0*/  LDL.LU.64 R188, [R1+0x1f8] ;  /* 0x0001f80001bc7983 */ /* 0x000ea80000300a00 */
        /* <DEDUP_REMOVED lines=22> */
[----:B------:R-:W-:Y:S01]  /*1db60*/  LDGSTS.E [R251+0x20700], desc[UR46][R38.64], P5 ;  /* 0x2070000026fb7fae */ /* 0x000fe2000a92186e */
[----:B------:R-:W-:-:S03]  /*1db70*/  IMAD.WIDE R226, R239, 0x4, R226 ;  /* 0x00000004efe27825 */ /* 0x000fc600078e02e2 */
[----:B------:R-:W2:Y:S01]  /*1db80*/  LDL.64 R142, [R1+0x78] ;  /* 0x00007800018e7983 */ /* 0x000ea20000100a00 */
[----:B------:R-:W-:-:S03]  /*1db90*/  IMAD.WIDE R234, R239, 0x4, R234 ;  /* 0x00000004efea7825 */ /* 0x000fc600078e02ea */
[----:B------:R-:W2:Y:S01]  /*1dba0*/  LDL.64 R158, [R1+0xb8] ;  /* 0x0000b800019e7983 */ /* 0x000ea20000100a00 */
[----:B------:R-:W-:-:S03]  /*1dbb0*/  IMAD.WIDE R28, R239, 0x4, R28 ;  /* 0x00000004ef1c7825 */ /* 0x000fc600078e021c */
[----:B------:R-:W2:Y:S01]  /*1dbc0*/  LDL.64 R118, [R1+0xd8] ;  /* 0x0000d80001767983 */ /* 0x000ea20000100a00 */
[----:B------:R-:W-:-:S03]  /*1dbd0*/  IMAD.WIDE R36, R239, 0x4, R36 ;  /* 0x00000004ef247825 */ /* 0x000fc600078e0224 */
[----:B------:R-:W2:Y:S01]  /*1dbe0*/  LDL.64 R140, [R1+0x108] ;  /* 0x00010800018c7983 */ /* 0x000ea20000100a00 */
[----:B------:R-:W-:-:S03]  /*1dbf0*/  IMAD.WIDE R44, R239, 0x4, R44 ;  /* 0x00000004ef2c7825 */ /* 0x000fc600078e022c */
[----:B------:R-:W2:Y:S04]  /*1dc00*/  LDL.64 R38, [R1+0x150] ;  /* 0x0001500001267983 */ /* 0x000ea80000100a00 */
[----:B---3--:R-:W-:Y:S04]  /*1dc10*/  LDGSTS.E [R251+0x20b00], desc[UR46][R182.64], P5 ;  /* 0x20b00000b6fb7fae */ /* 0x008fe8000a92186e */
[----:B----4-:R-:W-:Y:S04]  /*1dc20*/  LDGSTS.E [R251+0x20f00], desc[UR46][R236.64], P5 ;  /* 0x20f00000ecfb7fae */ /* 0x010fe8000a92186e */
[----:B--2---:R-:W-:Y:S04]  /*1dc30*/  LDGSTS.E [R251+0x21300], desc[UR46][R150.64], P5 ;  /* 0x2130000096fb7fae */ /* 0x004fe8000a92186e */
[----:B------:R-:W-:Y:S04]  /*1dc40*/  LDGSTS.E [R251+0x21700], desc[UR46][R126.64], P5 ;  /* 0x217000007efb7fae */ /* 0x000fe8000a92186e */
[----:B------:R-:W-:Y:S04]  /*1dc50*/  LDGSTS.E [R251+0x21b00], desc[UR46][R94.64], P5 ;  /* 0x21b000005efb7fae */ /* 0x000fe8000a92186e */
[----:B------:R-:W-:Y:S04]  /*1dc60*/  LDGSTS.E [R251+0x21f00], desc[UR46][R244.64], P5 ;  /* 0x21f00000f4fb7fae */ /* 0x000fe8000a92186e */
[----:B------:R-:W-:Y:S04]  /*1dc70*/  LDGSTS.E [R251+0x22300], desc[UR46][R204.64], P5 ;  /* 0x22300000ccfb7fae */ /* 0x000fe8000a92186e */
[----:B------:R-:W-:Y:S04]  /*1dc80*/  LDGSTS.E [R251+0x22700], desc[UR46][R180.64], P5 ;  /* 0x22700000b4fb7fae */ /* 0x000fe8000a92186e */
[----:B------:R-:W2:Y:S04]  /*1dc90*/  LDL.64 R244, [R1+0x18] ;  /* 0x0000180001f47983 */ /* 0x000ea80000100a00 */
[----:B------:R-:W-:Y:S04]  /*1dca0*/  LDGSTS.E [R251+0x22b00], desc[UR46][R110.64], P5 ;  /* 0x22b000006efb7fae */ /* 0x000fe8000a92186e */
[----:B------:R-:W-:Y:S04]  /*1dcb0*/  LDGSTS.E [R251+0x22f00], desc[UR46][R14.64], P5 ;  /* 0x22f000000efb7fae */ /* 0x000fe8000a92186e */
[----:B------:R-:W-:Y:S04]  /*1dcc0*/  LDGSTS.E [R251+0x23300], desc[UR46][R6.64], P5 ;  /* 0x2330000006fb7fae */ /* 0x000fe8000a92186e */
[----:B------:R-:W-:Y:S04]  /*1dcd0*/  LDGSTS.E [R251+0x23700], desc[UR46][R2.64], P5 ;  /* 0x2370000002fb7fae */ /* 0x000fe8000a92186e */
        /* <DEDUP_REMOVED lines=8> */
[----:B------:R-:W-:Y:S01]  /*1dd60*/  LDGSTS.E [R251+0x25300], desc[UR46][R124.64], P5 ;  /* 0x253000007cfb7fae */ /* 0x000fe2000a92186e */
[----:B------:R-:W-:-:S04]  /*1dd70*/  IMAD.WIDE R60, R239, 0x4, R60 ;  /* 0x00000004ef3c7825 */ /* 0x000fc800078e023c */
[----:B------:R-:W-:-:S04]  /*1dd80*/  IMAD.WIDE R68, R239, 0x4, R68 ;  /* 0x00000004ef447825 */ /* 0x000fc800078e0244 */
[----:B------:R-:W-:-:S04]  /*1dd90*/  IMAD.WIDE R84, R239, 0x4, R84 ;  /* 0x00000004ef547825 */ /* 0x000fc800078e0254 */
[----:B------:R-:W-:-:S04]  /*1dda0*/  IMAD.WIDE R100, R239, 0x4, R100 ;  /* 0x00000004ef647825 */ /* 0x000fc800078e0264 */
[----:B------:R-:W-:-:S04]  /*1ddb0*/  IMAD.WIDE R108, R239, 0x4, R108 ;  /* 0x00000004ef6c7825 */ /* 0x000fc800078e026c */
[----:B------:R-:W-:Y:S01]  /*1ddc0*/  IMAD.WIDE R242, R239, 0x4, R242 ;  /* 0x00000004eff27825 */ /* 0x000fe200078e02f2 */
        /* <DEDUP_REMOVED lines=31> */
[----:B------:R-:W-:Y:S04]  /*1dfc0*/  LDGSTS.E [R251+0x34f00], desc[UR46][R242.64], P5 ;  /* 0x34f00000f2fb7fae */ /* 0x000fe8000a92186e */
[----:B------:R-:W4:Y:S04]  /*1dfd0*/  LDL.LU.64 R174, [R1+0x880] ;  /* 0x0008800001ae7983 */ /* 0x000f280000300a00 */
[----:B--2---:R-:W-:Y:S04]  /*1dfe0*/  LDGSTS.E [R251+0x35300], desc[UR46][R244.64], P5 ;  /* 0x35300000f4fb7fae */ /* 0x004fe8000a92186e */
[----:B------:R-:W2:Y:S04]  /*1dff0*/  LDL.LU.64 R244, [R1+0x17e8] ;  /* 0x0017e80001f47983 */ /* 0x000ea80000300a00 */
[----:B---3--:R-:W-:Y:S04]  /*1e000*/  LDGSTS.E [R251+0x35700], desc[UR46][R6.64], P5 ;  /* 0x3570000006fb7fae */ /* 0x008fe8000a92186e */
[----:B----4-:R-:W-:Y:S04]  /*1e010*/  LDGSTS.E [R251+0x35b00], desc[UR46][R2.64], P5 ;  /* 0x35b0000002fb7fae */ /* 0x010fe8000a92186e */
[----:B------:R-:W-:Y:S04]  /*1e020*/  LDGSTS.E [R251+0x35f00], desc[UR46][R142.64], P5 ;  /* 0x35f000008efb7fae */ /* 0x000fe8000a92186e */
[----:B------:R-:W3:Y:S04]  /*1e030*/  LDL.LU.64 R6, [R1+0x17e0] ;  /* 0x0017e00001067983 */ /* 0x000ee80000300a00 */
[----:B------:R-:W4:Y:S04]  /*1e040*/  LDL.LU.64 R2, [R1+0x17d8] ;  /* 0x0017d80001027983 */ /* 0x000f280000300a00 */
[----:B------:R-:W2:Y:S04]  /*1e050*/  LDL.LU.64 R142, [R1+0x870] ;  /* 0x00087000018e7983 */ /* 0x000ea80000300a00 */
[----:B----4-:R-:W-:Y:S04]  /*1e060*/  LDGSTS.E [R251+0x36300], desc[UR46][R2.64], P5 ;  /* 0x3630000002fb7fae */ /* 0x010fe8000a92186e */
[----:B------:R-:W-:Y:S04]  /*1e070*/  LDGSTS.E [R251+0x36700], desc[UR46][R158.64], P5 ;  /* 0x367000009efb7fae */ /* 0x000fe8000a92186e */
[----:B------:R-:W-:Y:S04]  /*1e080*/  LDGSTS.E [R251+0x36b00], desc[UR46][R118.64], P5 ;  /* 0x36b0000076fb7fae */ /* 0x000fe8000a92186e */
[----:B------:R-:W4:Y:S04]  /*1e090*/  LDL.LU.64 R2, [R1+0x17d0] ;  /* 0x0017d00001027983 */ /* 0x000f280000300a00 */
[----:B------:R-:W-:Y:S04]  /*1e0a0*/  LDGSTS.E [R251+0x36f00], desc[UR46][R140.64], P5 ;  /* 0x36f000008cfb7fae */ /* 0x000fe8000a92186e */
[----:B------:R1:W-:Y:S04]  /*1e0b0*/  LDGSTS.E [R251+0x37300], desc[UR46][R38.64], P5 ;  /* 0x3730000026fb7fae */ /* 0x0003e8000a92186e */
[----:B---3--:R-:W-:Y:S04]  /*1e0c0*/  LDGSTS.E [R251+0x37700], desc[UR46][R6.64], P5 ;  /* 0x3770000006fb7fae */ /* 0x008fe8000a92186e */
[----:B--2---:R-:W-:Y:S01]  /*1e0d0*/  LDGSTS.E [R251+0x37b00], desc[UR46][R244.64], P5 ;  /* 0x37b00000f4fb7fae */ /* 0x004fe2000a92186e */
[----:B-1----:R-:W-:-:S03]  /*1e0e0*/  IMAD.WIDE R38, R252, 0x4, R246 ;  /* 0x00000004fc267825 */ /* 0x002fc600078e02f6 */
[----:B------:R-:W-:Y:S04]  /*1e0f0*/  LDGSTS.E [R251+0x37f00], desc[UR46][R4.64], P5 ;  /* 0x37f0000004fb7fae */ /* 0x000fe8000a92186e */
[----:B------:R-:W2:Y:S04]  /*1e100*/  LDL.LU.64 R6, [R1+0x17c8] ;  /* 0x0017c80001067983 */ /* 0x000ea80000300a00 */
[----:B------:R-:W3:Y:S04]  /*1e110*/  LDL.LU.64 R244, [R1+0x17c0] ;  /* 0x0017c00001f47983 */ /* 0x000ee80000300a00 */
[----:B------:R-:W2:Y:S04]  /*1e120*/  LDL.LU.64 R118, [R1+0x868] ;  /* 0x0008680001767983 */ /* 0x000ea80000300a00 */
[----:B------:R-:W3:Y:S04]  /*1e130*/  LDL.LU.64 R4, [R1+0x17b8] ;  /* 0x0017b80001047983 */ /* 0x000ee80000300a00 */
[----:B------:R-:W-:Y:S04]  /*1e140*/  STL.64 [R1+0x1510], R250 ;  /* 0x001510fa01007387 */ /* 0x000fe80000100a00 */
[----:B------:R-:W3:Y:S04]  /*1e150*/  LDL.LU.64 R246, [R1+0x878] ;  /* 0x0008780001f67983 */ /* 0x000ee80000300a00 */
[----:B------:R1:W-:Y:S01]  /*1e160*/  STL.64 [R1+0x888], R38 ;  /* 0x0008882601007387 */ /* 0x0003e20000100a00 */
[----:B------:R-:W1:Y:S03]  /*1e170*/  S2R R238, SR_TID.X ;  /* 0x0000000000ee7919 */ /* 0x000e660000002100 */
[----:B------:R-:W0:Y:S01]  /*1e180*/  LDGDEPBAR ;  /* 0x00000000000079af */ /* 0x000e220000000000 */
[----:B------:R-:W-:Y:S01]  /*1e190*/  BAR.SYNC.DEFER_BLOCKING 0x0 ;  /* 0x0000000000007b1d */ /* 0x000fe20000010000 */
[----:B----4-:R-:W-:-:S05]  /*1e1a0*/  LOP3.LUT R141, R3, 0x24, RZ, 0xfc, !PT ;  /* 0x00000024038d7812 */ /* 0x010fca00078efcff */
[----:B------:R-:W-:Y:S01]  /*1e1b0*/  @!PT LDS RZ, [RZ] ;  /* 0x00000000fffff984 */ /* 0x000fe20000000800 */
[----:B------:R-:W-:Y:S01]  /*1e1c0*/  @!PT LDS RZ, [RZ] ;  /* 0x00000000fffff984 */ /* 0x000fe20000000800 */
[----:B------:R-:W-:Y:S01]  /*1e1d0*/  @!PT LDS RZ, [RZ] ;  /* 0x00000000fffff984 */ /* 0x000fe20000000800 */
[----:B------:R4:W-:Y:S01]  /*1e1e0*/  LDGSTS.E [R0+-0x38000], desc[UR46][R38.64], P6 ;  /* 0xc800000026007fae */ /* 0x0009e2000b12186e */
[----:B------:R-:W-:-:S03]  /*1e1f0*/  ISETP.GE.AND P5, PT, R141, UR4, PT ;  /* 0x000000048d007c0c */ /* 0x000fc6000bfa6270 */
[----:B------:R-:W3:Y:S01]  /*1e200*/  LDL.LU.64 R140, [R1+0x860] ;  /* 0x00086000018c7983 */ /* 0x000ee20000300a00 */
[----:B-1----:R-:W-:-:S04]  /*1e210*/  SHF.R.U32.HI R238, RZ, 0x6, R238 ;  /* 0x00000006ffee7819 */ /* 0x002fc800000116ee */
[----:B------:R-:W-:-:S04]  /*1e220*/  SGXT.U32 R238, R238, 0x1 ;  /* 0x00000001eeee781a */ /* 0x000fc80000000000 */
[----:B------:R-:W-:Y:S02]  /*1e230*/  LOP3.LUT R238, R238, 0x4, RZ, 0xfc, !PT ;  /* 0x00000004eeee7812 */ /* 0x000fe400078efcff */
[----:B------:R-:W-:Y:S02]  /*1e240*/  LOP3.LUT R159, R3, 0x6, RZ, 0xfc, !PT ;  /* 0x00000006039f7812 */ /* 0x000fe400078efcff */
[----:B------:R-:W-:-:S04]  /*1e250*/  ISETP.GE.AND P4, PT, R238, UR4, PT ;  /* 0x00000004ee007c0c */ /* 0x000fc8000bf86270 */
[----:B------:R-:W-:Y:S02]  /*1e260*/  SEL R238, RZ, 0x4, P4 ;  /* 0x00000004ffee7807 */ /* 0x000fe40002000000 */
[----:B------:R-:W-:Y:S02]  /*1e270*/  ISETP.GE.AND P4, PT, R159, UR4, PT ;  /* 0x000000049f007c0c */ /* 0x000fe4000bf86270 */
[C---:B------:R-:W-:Y:S02]  /*1e280*/  LOP3.LUT R158, R3.reuse, 0x26, RZ, 0xfc, !PT ;  /* 0x00000026039e7812 */ /* 0x040fe400078efcff */
[----:B------:R-:W-:Y:S02]  /*1e290*/  SEL R238, R238, RZ, P0 ;  /* 0x000000ffeeee7207 */ /* 0x000fe40000000000 */
[----:B----4-:R-:W-:Y:S02]  /*1e2a0*/  LOP3.LUT R38, R3, 0x8, RZ, 0xfc, !PT ;  /* 0x0000000803267812 */ /* 0x010fe400078efcff */
[----:B------:R-:W-:-:S02]  /*1e2b0*/  SEL R39, RZ, 0x4, P4 ;  /* 0x00000004ff277807 */ /* 0x000fc40002000000 */
[----:B------:R-:W-:Y:S02]  /*1e2c0*/  ISETP.GE.AND P4, PT, R158, UR4, PT ;  /* 0x000000049e007c0c */ /* 0x000fe4000bf86270 */
[----:B------:R-:W-:Y:S01]  /*1e2d0*/  ISETP.NE.U32.AND P6, PT, R238, RZ, PT ;  /* 0x000000ffee00720c */ /* 0x000fe20003fc5070 */
[----:B------:R-:W-:Y:S01]  /*1e2e0*/  IMAD.WIDE R174, R252, 0x4, R174 ;  /* 0x00000004fcae7825 */ /* 0x000fe200078e02ae */
[----:B------:R-:W-:Y:S02]  /*1e2f0*/  SEL R238, RZ, 0x4, P5 ;  /* 0x00000004ffee7807 */ /* 0x000fe40002800000 */
[----:B------:R-:W-:Y:S02]  /*1e300*/  ISETP.GE.AND P5, PT, R38, UR4, PT ;  /* 0x0000000426007c0c */ /* 0x000fe4000bfa6270 */
[----:B------:R-:W-:Y:S01]  /*1e310*/  SEL R39, R39, RZ, P0 ;  /* 0x000000ff27277207 */ /* 0x000fe20000000000 */
[----:B------:R-:W-:Y:S01]  /*1e320*/  IMAD.WIDE R250, R252, 0x4, R142 ;  /* 0x00000004fcfa7825 */ /* 0x000fe200078e028e */
[----:B------:R-:W-:Y:S01]  /*1e330*/  SEL R38, RZ, 0x4, P4 ;  /* 0x00000004ff267807 */ /* 0x000fe20002000000 */
[----:B------:R-:W-:Y:S01]  /*1e340*/  LDGSTS.E [R0+-0x37ff8], desc[UR46][R174.64], P1 ;  /* 0xc8008000ae007fae */ /* 0x000fe2000892186e */
[----:B------:R-:W-:Y:S01]  /*1e350*/  SEL R238, R238, RZ, P0 ;  /* 0x000000ffeeee7207 */ /* 0x000fe20000000000 */
[----:B--2---:R-:W-:Y:S01]  /*1e360*/  IMAD.WIDE R118, R252, 0x4, R118 ;  /* 0x00000004fc767825 */ /* 0x004fe200078e0276 */
[----:B------:R-:W-:Y:S01]  /*1e370*/  ISETP.NE.U32.AND P4, PT, R39, RZ, PT ;  /* 0x000000ff2700720c */ /* 0x000fe20003f85070 */
[----:B------:R1:W-:Y:S01]  /*1e380*/  STL.64 [R1+0x880], R174 ;  /* 0x000880ae01007387 */ /* 0x0003e20000100a00 */
[----:B------:R-:W-:-:S02]  /*1e390*/  LOP3.LUT R39, R3, 0xa, RZ, 0xfc, !PT ;  /* 0x0000000a03277812 */ /* 0x000fc400078efcff */
[----:B------:R-:W-:Y:S01]  /*1e3a0*/  SEL R38, R38, RZ, P0 ;  /* 0x000000ff26267207 */ /* 0x000fe20000000000 */
[----:B------:R-:W2:Y:S01]  /*1e3b0*/  LDL.LU.64 R142, [R1+0x858] ;  /* 0x00085800018e7983 */ /* 0x000ea20000300a00 */
[----:B------:R-:W-:Y:S02]  /*1e3c0*/  ISETP.NE.U32.AND P1, PT, R238, RZ, PT ;  /* 0x000000ffee00720c */ /* 0x000fe40003f25070 */
[----:B------:R-:W-:Y:S01]  /*1e3d0*/  SEL R238, RZ, 0x4, P5 ;  /* 0x00000004ffee7807 */ /* 0x000fe20002800000 */
[----:B------:R-:W-:Y:S01]  /*1e3e0*/  STL.64 [R1+0x220], R250 ;  /* 0x000220fa01007387 */ /* 0x000fe20000100a00 */
[----:B------:R-:W-:-:S03]  /*1e3f0*/  ISETP.GE.AND P5, PT, R39, UR4, PT ;  /* 0x0000000427007c0c */ /* 0x000fc6000bfa6270 */
[----:B-1----:R-:W4:Y:S04]  /*1e400*/  LDL.LU.64 R174, [R1+0x850] ;  /* 0x0008500001ae7983 */ /* 0x002f280000300a00 */
[----:B------:R-:W-:Y:S01]  /*1e410*/  LDGSTS.E [R0+-0x36000], desc[UR46][R250.64], P2 ;  /* 0xca000000fa007fae */ /* 0x000fe2000912186e */
[----:B------:R-:W-:Y:S01]  /*1e420*/  ISETP.NE.U32.AND P2, PT, R38, RZ, PT ;  /* 0x000000ff2600720c */ /* 0x000fe20003f45070 */
[----:B---3--:R-:W-:Y:S02]  /*1e430*/  IMAD.WIDE R38, R252, 0x4, R246 ;  /* 0x00000004fc267825 */ /* 0x008fe400078e02f6 */
[----:B------:R1:W-:Y:S04]  /*1e440*/  STL.64 [R1+0x230], R118 ;  /* 0x0002307601007387 */ /* 0x0003e80000100a00 */
[----:B------:R1:W-:Y:S01]  /*1e450*/  LDGSTS.E [R0+-0x35ff8], desc[UR46][R118.64], P3 ;  /* 0xca00800076007fae */ /* 0x0003e2000992186e */
[----:B------:R-:W-:-:S03]  /*1e460*/  SEL R158, RZ, 0x4, P5 ;  /* 0x00000004ff9e7807 */ /* 0x000fc60002800000 */
[----:B------:R-:W3:Y:S04]  /*1e470*/  LDL.LU.64 R246, [R1+0x848] ;  /* 0x0008480001f67983 */ /* 0x000ee80000300a00 */
[----:B------:R-:W-:Y:S01]  /*1e480*/  STL [R1+0x14a0], R0 ;  /* 0x0014a00001007387 */ /* 0x000fe20000100800 */
[----:B-1----:R-:W-:-:S03]  /*1e490*/  LOP3.LUT R119, R3, 0x28, RZ, 0xfc, !PT ;  /* 0x0000002803777812 */ /* 0x002fc600078efcff */
[----:B------:R1:W-:Y:S01]  /*1e4a0*/  STL.64 [R1+0x868], R38 ;  /* 0x0008682601007387 */ /* 0x0003e20000100a00 */
[----:B------:R-:W-:-:S03]  /*1e4b0*/  ISETP.GE.AND P5, PT, R119, UR4, PT ;  /* 0x0000000477007c0c */ /* 0x000fc6000bfa6270 */
[----:B------:R-:W-:Y:S04]  /*1e4c0*/  LDGSTS.E [R4+-0x38000], desc[UR46][R38.64], P6 ;  /* 0xc800000026047fae */ /* 0x000fe8000b12186e */
[----:B------:R-:W3:Y:S01]  /*1e4d0*/  LDL.LU.64 R118, [R1+0x840] ;  /* 0x0008400001767983 */ /* 0x000ee20000300a00 */
[----:B------:R-:W-:-:S05]  /*1e4e0*/  IMAD.WIDE R140, R252, 0x4, R140 ;  /* 0x00000004fc8c7825 */ /* 0x000fca00078e028c */
[----:B------:R1:W-:Y:S04]  /*1e4f0*/  STL.64 [R1+0x860], R140 ;  /* 0x0008608c01007387 */ /* 0x0003e80000100a00 */
[----:B-1----:R-:W3:Y:S01]  /*1e500*/  LDL.LU.64 R38, [R1+0x838] ;  /* 0x0008380001267983 */ /* 0x002ee20000300a00 */
[----:B------:R-:W-:-:S03]  /*1e510*/  SEL R238, R238, RZ, P0 ;  /* 0x000000ffeeee7207 */ /* 0x000fc60000000000 */
[----:B------:R1:W-:Y:S01]  /*1e520*/  LDGSTS.E [R4+-0x37ff8], desc[UR46][R140.64], P4 ;  /* 0xc80080008c047fae */ /* 0x0003e2000a12186e */
[----:B------:R-:W-:Y:S02]  /*1e530*/  ISETP.NE.U32.AND P3, PT, R238, RZ, PT ;  /* 0x000000ffee00720c */ /* 0x000fe40003f65070 */
[----:B------:R-:W-:Y:S02]  /*1e540*/  SEL R238, R158, RZ, P0 ;  /* 0x000000ff9eee7207 */ /* 0x000fe40000000000 */
[----:B------:R-:W-:-:S04]  /*1e550*/  LOP3.LUT R158, R3, 0x2a, RZ, 0xfc, !PT ;  /* 0x0000002a039e7812 */ /* 0x000fc800078efcff */
[----:B------:R-:W-:Y:S02]  /*1e560*/  ISETP.GE.AND P6, PT, R158, UR4, PT ;  /* 0x000000049e007c0c */ /* 0x000fe4000bfc6270 */
[C---:B------:R-:W-:Y:S02]  /*1e570*/  LOP3.LUT R158, R3.reuse, 0xc, RZ, 0xfc, !PT ;  /* 0x0000000c039e7812 */ /* 0x040fe400078efcff */
[----:B-1----:R-:W-:Y:S02]  /*1e580*/  SEL R140, RZ, 0x4, P5 ;  /* 0x00000004ff8c7807 */ /* 0x002fe40002800000 */
[----:B------:R-:W-:Y:S02]  /*1e590*/  ISETP.NE.U32.AND P4, PT, R238, RZ, PT ;  /* 0x000000ffee00720c */ /* 0x000fe40003f85070 */
[----:B------:R-:W-:Y:S02]  /*1e5a0*/  ISETP.GE.AND P5, PT, R158, UR4, PT ;  /* 0x000000049e007c0c */ /* 0x000fe4000bfa6270 */
[----:B------:R-:W-:-:S02]  /*1e5b0*/  LOP3.LUT R141, R3, 0xe, RZ, 0xfc, !PT ;  /* 0x0000000e038d7812 */ /* 0x000fc400078efcff */
[----:B------:R-:W-:Y:S02]  /*1e5c0*/  SEL R238, RZ, 0x4, P6 ;  /* 0x00000004ffee7807 */ /* 0x000fe40003000000 */
[----:B------:R-:W-:Y:S02]  /*1e5d0*/  SEL R140, R140, RZ, P0 ;  /* 0x000000ff8c8c7207 */ /* 0x000fe40000000000 */
[----:B------:R-:W-:Y:S02]  /*1e5e0*/  SEL R0, RZ, 0x4, P5 ;  /* 0x00000004ff007807 */ /* 0x000fe40002800000 */
[----:B------:R-:W-:Y:S02]  /*1e5f0*/  ISETP.GE.AND P6, PT, R141, UR4, PT ;  /* 0x000000048d007c0c */ /* 0x000fe4000bfc6270 */
[----:B------:R-:W-:Y:S02]  /*1e600*/  SEL R238, R238, RZ, P0 ;  /* 0x000000ffeeee7207 */ /* 0x000fe40000000000 */
[----:B------:R-:W-:Y:S01]  /*1e610*/  ISETP.NE.U32.AND P5, PT, R140, RZ, PT ;  /* 0x000000ff8c00720c */ /* 0x000fe20003fa5070 */
[----:B--2---:R-:W-:Y:S01]  /*1e620*/  IMAD.WIDE R142, R252, 0x4, R142 ;  /* 0x00000004fc8e7825 */ /* 0x004fe200078e028e */
[----:B------:R-:W-:-:S04]  /*1e630*/  LOP3.LUT R141, R3, 0x2c, RZ, 0xfc, !PT ;  /* 0x0000002c038d7812 */ /* 0x000fc800078efcff */
[----:B------:R1:W-:Y:S01]  /*1e640*/  STL.64 [R1+0x858], R142 ;  /* 0x0008588e01007387 */ /* 0x0003e20000100a00 */
[----:B----4-:R-:W-:-:S03]  /*1e650*/  IMAD.WIDE R250, R252, 0x4, R174 ;  /* 0x00000004fcfa7825 */ /* 0x010fc600078e02ae */
[----:B------:R-:W-:Y:S01]  /*1e660*/  LDGSTS.E [R4+-0x36000], desc[UR46][R142.64], P1 ;  /* 0xca0000008e047fae */ /* 0x000fe2000892186e */
[----:B------:R-:W-:Y:S02]  /*1e670*/  ISETP.NE.U32.AND P1, PT, R238, RZ, PT ;  /* 0x000000ffee00720c */ /* 0x000fe40003f25070 */
[----:B------:R-:W-:Y:S01]  /*1e680*/  SEL R238, RZ, 0x4, P6 ;  /* 0x00000004ffee7807 */ /* 0x000fe20003000000 */
[----:B------:R-:W2:Y:S01]  /*1e690*/  LDL.LU.64 R174, [R1+0x830] ;  /* 0x0008300001ae7983 */ /* 0x000ea20000300a00 */
[----:B------:R-:W-:-:S03]  /*1e6a0*/  ISETP.GE.AND P6, PT, R141, UR4, PT ;  /* 0x000000048d007c0c */ /* 0x000fc6000bfc6270 */
[----:B------:R-:W-:Y:S01]  /*1e6b0*/  STL.64 [R1+0x850], R250 ;  /* 0x000850fa01007387 */ /* 0x000fe20000100a00 */
[----:B------:R-:W-:-:S03]  /*1e6c0*/  SEL R0, R0, RZ, P0 ;  /* 0x000000ff00007207 */ /* 0x000fc60000000000 */
[----:B-1----:R-:W4:Y:S01]  /*1e6d0*/  LDL.LU.64 R142, [R1+0x828] ;  /* 0x00082800018e7983 */ /* 0x002f220000300a00 */
[----:B---3--:R-:W-:-:S03]  /*1e6e0*/  IMAD.WIDE R246, R252, 0x4, R246 ;  /* 0x00000004fcf67825 */ /* 0x008fc600078e02f6 */
[----:B------:R-:W-:Y:S04]  /*1e6f0*/  LDGSTS.E [R4+-0x35ff8], desc[UR46][R250.64], P2 ;  /* 0xca008000fa047fae */ /* 0x000fe8000912186e */
[----:B------:R-:W3:Y:S01]  /*1e700*/  LDL.LU.64 R140, [R1+0x820] ;  /* 0x00082000018c7983 */ /* 0x000ee20000300a00 */
[----:B------:R-:W-:-:S03]  /*1e710*/  ISETP.NE.U32.AND P2, PT, R0, RZ, PT ;  /* 0x000000ff0000720c */ /* 0x000fc60003f45070 */
[----:B------:R1:W-:Y:S04]  /*1e720*/  STL.64 [R1+0x848], R246 ;  /* 0x000848f601007387 */ /* 0x0003e80000100a00 */
[----:B------:R1:W-:Y:S01]  /*1e730*/  LDGSTS.E [R5+-0x38000], desc[UR46][R246.64], P3 ;  /* 0xc8000000f6057fae */ /* 0x0003e2000992186e */
[----:B------:R-:W-:Y:S01]  /*1e740*/  IMAD.WIDE R118, R252, 0x4, R118 ;  /* 0x00000004fc767825 */ /* 0x000fe200078e0276 */
[----:B------:R-:W-:-:S04]  /*1e750*/  SEL R0, RZ, 0x4, P6 ;  /* 0x00000004ff007807 */ /* 0x000fc80003000000 */
[----:B------:R1:W-:Y:S02]  /*1e760*/  STL.64 [R1+0x840], R118 ;  /* 0x0008407601007387 */ /* 0x0003e40000100a00 */
[----:B-1----:R-:W-:Y:S02]  /*1e770*/  LOP3.LUT R247, R3, 0x2e, RZ, 0xfc, !PT ;  /* 0x0000002e03f77812 */ /* 0x002fe400078efcff */
[----:B------:R1:W-:Y:S02]  /*1e780*/  LDGSTS.E [R5+-0x37ff8], desc[UR46][R118.64], P4 ;  /* 0xc800800076057fae */ /* 0x0003e4000a12186e */
[----:B------:R-:W-:Y:S02]  /*1e790*/  ISETP.GE.AND P6, PT, R247, UR4, PT ;  /* 0x00000004f7007c0c */ /* 0x000fe4000bfc6270 */
[----:B------:R-:W-:-:S04]  /*1e7a0*/  LOP3.LUT R247, R3, 0x10, RZ, 0xfc, !PT ;  /* 0x0000001003f77812 */ /* 0x000fc800078efcff */
[----:B------:R-:W-:Y:S02]  /*1e7b0*/  ISETP.GE.AND P4, PT, R247, UR4, PT ;  /* 0x00000004f7007c0c */ /* 0x000fe4000bf86270 */
[----:B------:R-:W-:Y:S02]  /*1e7c0*/  LOP3.LUT R247, R3, 0x12, RZ, 0xfc, !PT ;  /* 0x0000001203f77812 */ /* 0x000fe400078efcff */
[----:B-1----:R-:W-:Y:S02]  /*1e7d0*/  SEL R118, RZ, 0x4, P6 ;  /* 0x00000004ff767807 */ /* 0x002fe40003000000 */
[----:B------:R-:W-:Y:S01]  /*1e7e0*/  ISETP.GE.AND P6, PT, R247, UR4, PT ;  /* 0x00000004f7007c0c */ /* 0x000fe2000bfc6270 */
[----:B------:R-:W-:-:S05]  /*1e7f0*/  IMAD.WIDE R38, R252, 0x4, R38 ;  /* 0x00000004fc267825 */ /* 0x000fca00078e0226 */
[----:B------:R1:W-:Y:S04]  /*1e800*/  STL.64 [R1+0x838], R38 ;  /* 0x0008382601007387 */ /* 0x0003e80000100a00 */
[----:B------:R-:W3:Y:S04]  /*1e810*/  LDL.LU.64 R250, [R1+0x818] ;  /* 0x0008180001fa7983 */ /* 0x000ee80000300a00 */
[----:B------:R-:W-:Y:S04]  /*1e820*/  LDGSTS.E [R5+-0x36000], desc[UR46][R38.64], P5 ;  /* 0xca00000026057fae */ /* 0x000fe8000a92186e */
[----:B-1----:R-:W3:Y:S04]  /*1e830*/  LDL.LU.64 R38, [R1+0x810] ;  /* 0x0008100001267983 */ /* 0x002ee80000300a00 */
[----:B------:R-:W3:Y:S01]  /*1e840*/  LDL.LU.64 R246, [R1+0x808] ;  /* 0x0008080001f67983 */ /* 0x000ee20000300a00 */
[----:B------:R-:W-:-:S04]  /*1e850*/  SEL R238, R238, RZ, P0 ;  /* 0x000000ffeeee7207 */ /* 0x000fc80000000000 */
[----:B------:R-:W-:Y:S02]  /*1e860*/  ISETP.NE.U32.AND P3, PT, R238, RZ, PT ;  /* 0x000000ffee00720c */ /* 0x000fe40003f65070 */
[----:B------:R-:W-:Y:S02]  /*1e870*/  SEL R238, R0, RZ, P0 ;  /* 0x000000ff00ee7207 */ /* 0x000fe40000000000 */
[----:B------:R-:W-:Y:S02]  /*1e880*/  SEL R118, R118, RZ, P0 ;  /* 0x000000ff76767207 */ /* 0x000fe40000000000 */
[----:B------:R-:W-:Y:S02]  /*1e890*/  ISETP.NE.U32.AND P5, PT, R238, RZ, PT ;  /* 0x000000ffee00720c */ /* 0x000fe40003fa5070 */
[----:B------:R-:W-:Y:S02]  /*1e8a0*/  SEL R238, RZ, 0x4, P4 ;  /* 0x00000004ffee7807 */ /* 0x000fe40002000000 */
[----:B------:R-:W-:-:S02]  /*1e8b0*/  LOP3.LUT R119, R3, 0x30, RZ, 0xfc, !PT ;  /* 0x0000003003777812 */ /* 0x000fc400078efcff */
[----:B------:R-:W-:Y:S02]  /*1e8c0*/  SEL R0, RZ, 0x4, P6 ;  /* 0x00000004ff007807 */ /* 0x000fe40003000000 */
[----:B------:R-:W-:Y:S02]  /*1e8d0*/  ISETP.NE.U32.AND P6, PT, R118, RZ, PT ;  /* 0x000000ff7600720c */ /* 0x000fe40003fc5070 */
[----:B------:R-:W-:Y:S01]  /*1e8e0*/  SEL R238, R238, RZ, P0 ;  /* 0x000000ffeeee7207 */ /* 0x000fe20000000000 */
[C---:B--2---:R-:W-:Y:S01]  /*1e8f0*/  IMAD.WIDE R174, R252.reuse, 0x4, R174 ;  /* 0x00000004fcae7825 */ /* 0x044fe200078e02ae */
[----:B------:R-:W-:Y:S02]  /*1e900*/  ISETP.GE.AND P4, PT, R119, UR4, PT ;  /* 0x0000000477007c0c */ /* 0x000fe4000bf86270 */
[----:B------:R-:W-:Y:S02]  /*1e910*/  LOP3.LUT R119, R3, 0x32, RZ, 0xfc, !PT ;  /* 0x0000003203777812 */ /* 0x000fe400078efcff */
[----:B------:R3:W-:Y:S01]  /*1e920*/  STL.64 [R1+0x830], R174 ;  /* 0x000830ae01007387 */ /* 0x0007e20000100a00 */
[----:B----4-:R-:W-:-:S03]  /*1e930*/  IMAD.WIDE R142, R252, 0x4, R142 ;  /* 0x00000004fc8e7825 */ /* 0x010fc600078e028e */
[----:B------:R3:W-:Y:S01]  /*1e940*/  LDGSTS.E [R5+-0x35ff8], desc[UR46][R174.64], P1 ;  /* 0xca008000ae057fae */ /* 0x0007e2000892186e */
[----:B------:R-:W-:Y:S02]  /*1e950*/  ISETP.NE.U32.AND P1, PT, R238, RZ, PT ;  /* 0x000000ffee00720c */ /* 0x000fe40003f25070 */
[----:B------:R-:W-:Y:S01]  /*1e960*/  SEL R238, RZ, 0x4, P4 ;  /* 0x00000004ffee7807 */ /* 0x000fe20002000000 */
[----:B------:R-:W-:Y:S01]  /*1e970*/  STL.64 [R1+0x14a8], R4 ;  /* 0x0014a80401007387 */ /* 0x000fe20000100a00 */
[----:B------:R-:W-:Y:S02]  /*1e980*/  SEL R0, R0, RZ, P0 ;  /* 0x000000ff00007207 */ /* 0x000fe40000000000 */
[----:B------:R-:W-:Y:S01]  /*1e990*/  ISETP.GE.AND P4, PT, R119, UR4, PT ;  /* 0x0000000477007c0c */ /* 0x000fe2000bf86270 */
[----:B------:R1:W-:Y:S01]  /*1e9a0*/  STL.64 [R1+0x828], R142 ;  /* 0x0008288e01007387 */ /* 0x0003e20000100a00 */
[----:B---3--:R-:W-:-:S03]  /*1e9b0*/  IMAD.WIDE R174, R252, 0x4, R140 ;  /* 0x00000004fcae7825 */ /* 0x008fc600078e028c */
[----:B------:R-:W-:Y:S01]  /*1e9c0*/  LDGSTS.E [R7+-0x38000], desc[UR46][R142.64], P2 ;  /* 0xc80000008e077fae */ /* 0x000fe2000912186e */
[----:B------:R-:W-:Y:S02]  /*1e9d0*/  LOP3.LUT R141, R3, 0x14, RZ, 0xfc, !PT ;  /* 0x00000014038d7812 */ /* 0x000fe400078efcff */
[----:B------:R-:W-:Y:S01]  /*1e9e0*/  ISETP.NE.U32.AND P2, PT, R0, RZ, PT ;  /* 0x000000ff0000720c */ /* 0x000fe20003f45070 */
[----:B------:R-:W-:Y:S01]  /*1e9f0*/  LDGSTS.E [R7+-0x37ff8], desc[UR46][R174.64], P3 ;  /* 0xc8008000ae077fae */ /* 0x000fe2000992186e */
[----:B------:R-:W-:Y:S02]  /*1ea00*/  SEL R238, R238, RZ, P0 ;  /* 0x000000ffeeee7207 */ /* 0x000fe40000000000 */
[----:B------:R-:W-:Y:S01]  /*1ea10*/  SEL R0, RZ, 0x4, P4 ;  /* 0x00000004ff007807 */ /* 0x000fe20002000000 */
[----:B-1----:R-:W2:Y:S01]  /*1ea20*/  LDL.LU.64 R142, [R1+0x800] ;  /* 0x00080000018e7983 */ /* 0x002ea20000300a00 */
[----:B------:R-:W-:-:S03]  /*1ea30*/  ISETP.GE.AND P4, PT, R141, UR4, PT ;  /* 0x000000048d007c0c */ /* 0x000fc6000bf86270 */
[----:B------:R-:W3:Y:S04]  /*1ea40*/  LDL.LU.64 R118, [R1+0x7f8] ;  /* 0x0007f80001767983 */ /* 0x000ee80000300a00 */
[----:B------:R-:W-:Y:S01]  /*1ea50*/  STL.64 [R1+0x820], R174 ;  /* 0x000820ae01007387 */ /* 0x000fe20000100a00 */
[----:B------:R-:W-:Y:S02]  /*1ea60*/  ISETP.NE.U32.AND P3, PT, R238, RZ, PT ;  /* 0x000000ffee00720c */ /* 0x000fe40003f65070 */
[----:B------:R-:W-:Y:S02]  /*1ea70*/  LOP3.LUT R141, R3, 0x16, RZ, 0xfc, !PT ;  /* 0x00000016038d7812 */ /* 0x000fe400078efcff */
[----:B------:R-:W-:Y:S02]  /*1ea80*/  SEL R238, R0, RZ, P0 ;  /* 0x000000ff00ee7207 */ /* 0x000fe40000000000 */
[----:B------:R-:W-:Y:S01]  /*1ea90*/  SEL R0, RZ, 0x4, P4 ;  /* 0x00000004ff007807 */ /* 0x000fe20002000000 */
[----:B------:R-:W-:-:S05]  /*1eaa0*/  IMAD.WIDE R4, R252, 0x4, R250 ;  /* 0x00000004fc047825 */ /* 0x000fca00078e02fa */
[----:B------:R1:W-:Y:S04]  /*1eab0*/  STL.64 [R1+0x818], R4 ;  /* 0x0008180401007387 */ /* 0x0003e80000100a00 */
[----:B------:R1:W-:Y:S01]  /*1eac0*/  LDGSTS.E [R7+-0x36000], desc[UR46][R4.64], P5 ;  /* 0xca00000004077fae */ /* 0x0003e2000a92186e */
[----:B------:R-:W-:-:S05]  /*1ead0*/  IMAD.WIDE R38, R252, 0x4, R38 ;  /* 0x00000004fc267825 */ /* 0x000fca00078e0226 */
[----:B------:R4:W-:Y:S04]  /*1eae0*/  STL.64 [R1+0x810], R38 ;  /* 0x0008102601007387 */ /* 0x0009e80000100a00 */
[----:B------:R4:W-:Y:S01]  /*1eaf0*/  LDGSTS.E [R7+-0x35ff8], desc[UR46][R38.64], P6 ;  /* 0xca00800026077fae */ /* 0x0009e2000b12186e */
[----:B------:R-:W-:Y:S01]  /*1eb00*/  ISETP.GE.AND P5, PT, R141, UR4, PT ;  /* 0x000000048d007c0c */ /* 0x000fe2000bfa6270 */
[----:B-1----:R-:W-:Y:S01]  /*1eb10*/  IMAD.WIDE R4, R252, 0x4, R246 ;  /* 0x00000004fc047825 */ /* 0x002fe200078e02f6 */
[----:B------:R-:W-:Y:S01]  /*1eb20*/  ISETP.NE.U32.AND P6, PT, R238, RZ, PT ;  /* 0x000000ffee00720c */ /* 0x000fe20003fc5070 */
[----:B------:R-:W3:Y:S01]  /*1eb30*/  LDL.LU.64 R246, [R1+0x7f0] ;  /* 0x0007f00001f67983 */ /* 0x000ee20000300a00 */
[----:B----4-:R-:W-:-:S03]  /*1eb40*/  LOP3.LUT R39, R3, 0x34, RZ, 0xfc, !PT ;  /* 0x0000003403277812 */ /* 0x010fc600078efcff */
[----:B------:R-:W4:Y:S01]  /*1eb50*/  LDL.LU.64 R140, [R1+0x7e8] ;  /* 0x0007e800018c7983 */ /* 0x000f220000300a00 */
[----:B------:R-:W-:-:S03]  /*1eb60*/  ISETP.GE.AND P4, PT, R39, UR4, PT ;  /* 0x0000000427007c0c */ /* 0x000fc6000bf86270 */
[----:B------:R1:W-:Y:S01]  /*1eb70*/  LDGSTS.E [R244+-0x38000], desc[UR46][R4.64], P1 ;  /* 0xc800000004f47fae */ /* 0x0003e2000892186e */
[----:B------:R-:W-:Y:S02]  /*1eb80*/  LOP3.LUT R39, R3, 0x36, RZ, 0xfc, !PT ;  /* 0x0000003603277812 */ /* 0x000fe400078efcff */
[----:B------:R-:W-:Y:S01]  /*1eb90*/  SEL R238, RZ, 0x4, P5 ;  /* 0x00000004ffee7807 */ /* 0x000fe20002800000 */
[----:B------:R1:W-:Y:S01]  /*1eba0*/  STL.64 [R1+0x808], R4 ;  /* 0x0008080401007387 */ /* 0x0003e20000100a00 */
[----:B------:R-:W-:-:S03]  /*1ebb0*/  ISETP.GE.AND P5, PT, R39, UR4, PT ;  /* 0x0000000427007c0c */ /* 0x000fc6000bfa6270 */
[----:B------:R-:W4:Y:S01]  /*1ebc0*/  LDL.LU.64 R38, [R1+0x7e0] ;  /* 0x0007e00001267983 */ /* 0x000f220000300a00 */
[----:B------:R-:W-:-:S03]  /*1ebd0*/  SEL R0, R0, RZ, P0 ;  /* 0x000000ff00007207 */ /* 0x000fc60000000000 */
[----:B------:R-:W4:Y:S01]  /*1ebe0*/  LDL.LU.64 R174, [R1+0x7d8] ;  /* 0x0007d80001ae7983 */ /* 0x000f220000300a00 */
[----:B-1----:R-:W-:Y:S02]  /*1ebf0*/  SEL R4, R238, RZ, P0 ;  /* 0x000000ffee047207 */ /* 0x002fe40000000000 */
[----:B------:R-:W-:Y:S02]  /*1ec00*/  SEL R238, RZ, 0x4, P4 ;  /* 0x00000004ffee7807 */ /* 0x000fe40002000000 */
[----:B------:R-:W-:Y:S02]  /*1ec10*/  ISETP.NE.U32.AND P4, PT, R0, RZ, PT ;  /* 0x000000ff0000720c */ /* 0x000fe40003f85070 */
[----:B------:R-:W-:Y:S02]  /*1ec20*/  SEL R0, RZ, 0x4, P5 ;  /* 0x00000004ff007807 */ /* 0x000fe40002800000 */
[----:B------:R-:W-:Y:S02]  /*1ec30*/  ISETP.NE.U32.AND P5, PT, R4, RZ, PT ;  /* 0x000000ff0400720c */ /* 0x000fe40003fa5070 */
[----:B------:R-:W4:Y:S01]  /*1ec40*/  LDL.LU.64 R4, [R1+0x7d0] ;  /* 0x0007d00001047983 */ /* 0x000f220000300a00 */
[----:B--2---:R-:W-:-:S04]  /*1ec50*/  IMAD.WIDE R142, R252, 0x4, R142 ;  /* 0x00000004fc8e7825 */ /* 0x004fc800078e028e */
[C---:B---3--:R-:W-:Y:S01]  /*1ec60*/  IMAD.WIDE R118, R252.reuse, 0x4, R118 ;  /* 0x00000004fc767825 */ /* 0x048fe200078e0276 */
[----:B------:R-:W-:Y:S04]  /*1ec70*/  STL.64 [R1+0x800], R142 ;  /* 0x0008008e01007387 */ /* 0x000fe80000100a00 */
[----:B------:R1:W-:Y:S04]  /*1ec80*/  LDGSTS.E [R244+-0x37ff8], desc[UR46][R142.64], P2 ;  /* 0xc80080008ef47fae */ /* 0x0003e8000912186e */
[----:B------:R2:W-:Y:S04]  /*1ec90*/  STL.64 [R1+0x7f8], R118 ;  /* 0x0007f87601007387 */ /* 0x0005e80000100a00 */
[----:B------:R3:W-:Y:S04]  /*1eca0*/  LDGSTS.E [R244+-0x36000], desc[UR46][R118.64], P3 ;  /* 0xca00000076f47fae */ /* 0x0007e8000992186e */
[----:B--2---:R-:W3:Y:S01]  /*1ecb0*/  LDL.LU.64 R118, [R1+0x7c8] ;  /* 0x0007c80001767983 */ /* 0x004ee20000300a00 */
[----:B------:R-:W-:-:S05]  /*1ecc0*/  IMAD.WIDE R246, R252, 0x4, R246 ;  /* 0x00000004fcf67825 */ /* 0x000fca00078e02f6 */
[----:B------:R-:W-:Y:S01]  /*1ecd0*/  LDGSTS.E [R244+-0x35ff8], desc[UR46][R246.64], P6 ;  /* 0xca008000f6f47fae */ /* 0x000fe2000b12186e */
[----:B----4-:R-:W-:-:S03]  /*1ece0*/  IMAD.WIDE R250, R252, 0x4, R140 ;  /* 0x00000004fcfa7825 */ /* 0x010fc600078e028c */
[----:B------:R-:W2:Y:S04]  /*1ecf0*/  LDL.LU.64 R140, [R1+0x7c0] ;  /* 0x0007c000018c7983 */ /* 0x000ea80000300a00 */
[----:B------:R4:W-:Y:S01]  /*1ed00*/  STL.64 [R1+0x7f0], R246 ;  /* 0x0007f0f601007387 */ /* 0x0009e20000100a00 */
[----:B------:R-:W-:-:S03]  /*1ed10*/  IMAD.WIDE R38, R252, 0x4, R38 ;  /* 0x00000004fc267825 */ /* 0x000fc600078e0226 */
[----:B------:R-:W-:Y:S04]  /*1ed20*/  STL.64 [R1+0x7e8], R250 ;  /* 0x0007e8fa01007387 */ /* 0x000fe80000100a00 */
[----:B------:R-:W-:Y:S04]  /*1ed30*/  LDGSTS.E [R245+-0x38000], desc[UR46][R250.64], P4 ;  /* 0xc8000000faf57fae */ /* 0x000fe8000a12186e */
[----:B----4-:R-:W4:Y:S04]  /*1ed40*/  LDL.LU.64 R246, [R1+0x17b0] ;  /* 0x0017b00001f67983 */ /* 0x010f280000300a00 */
[----:B------:R1:W-:Y:S04]  /*1ed50*/  STL.64 [R1+0x7e0], R38 ;  /* 0x0007e02601007387 */ /* 0x0003e80000100a00 */
[----:B------:R-:W-:Y:S04]  /*1ed60*/  LDGSTS.E [R245+-0x37ff8], desc[UR46][R38.64], P5 ;  /* 0xc800800026f57fae */ /* 0x000fe8000a92186e */
[----:B-1----:R-:W4:Y:S04]  /*1ed70*/  LDL.LU.64 R38, [R1+0x7b8] ;  /* 0x0007b80001267983 */ /* 0x002f280000300a00 */
[----:B------:R-:W4:Y:S01]  /*1ed80*/  LDL.LU.64 R250, [R1+0x7b0] ;  /* 0x0007b00001fa7983 */ /* 0x000f220000300a00 */
[----:B------:R-:W-:-:S02]  /*1ed90*/  LOP3.LUT R158, R3, 0x18, RZ, 0xfc, !PT ;  /* 0x00000018039e7812 */ /* 0x000fc400078efcff */
[----:B------:R-:W-:Y:S02]  /*1eda0*/  SEL R238, R238, RZ, P0 ;  /* 0x000000ffeeee7207 */ /* 0x000fe40000000000 */
[----:B------:R-:W-:-:S04]  /*1edb0*/  ISETP.GE.AND P1, PT, R158, UR4, PT ;  /* 0x000000049e007c0c */ /* 0x000fc8000bf26270 */
[----:B------:R-:W-:Y:S02]  /*1edc0*/  SEL R158, RZ, 0x4, P1 ;  /* 0x00000004ff9e7807 */ /* 0x000fe40000800000 */
[----:B------:R-:W-:Y:S01]  /*1edd0*/  ISETP.NE.U32.AND P1, PT, R238, RZ, PT ;  /* 0x000000ffee00720c */ /* 0x000fe20003f25070 */
[----:B------:R-:W-:Y:S01]  /*1ede0*/  IMAD.WIDE R174, R252, 0x4, R174 ;  /* 0x00000004fcae7825 */ /* 0x000fe200078e02ae */
[----:B------:R-:W-:Y:S02]  /*1edf0*/  LOP3.LUT R143, R3, 0x1a, RZ, 0xfc, !PT ;  /* 0x0000001a038f7812 */ /* 0x000fe400078efcff */
[----:B------:R-:W-:Y:S02]  /*1ee00*/  SEL R0, R0, RZ, P0 ;  /* 0x000000ff00007207 */ /* 0x000fe40000000000 */
[----:B------:R-:W-:Y:S01]  /*1ee10*/  STL.64 [R1+0x7d8], R174 ;  /* 0x0007d8ae01007387 */ /* 0x000fe20000100a00 */
[----:B------:R-:W-:Y:S02]  /*1ee20*/  SEL R238, R158, RZ, P0 ;  /* 0x000000ff9eee7207 */ /* 0x000fe40000000000 */
[----:B------:R-:W-:-:S04]  /*1ee30*/  ISETP.GE.AND P6, PT, R143, UR4, PT ;  /* 0x000000048f007c0c */ /* 0x000fc8000bfc6270 */
[----:B------:R-:W-:Y:S01]  /*1ee40*/  LDGSTS.E [R245+-0x36000], desc[UR46][R174.64], P1 ;  /* 0xca000000aef57fae */ /* 0x000fe2000892186e */
[C---:B------:R-:W-:Y:S02]  /*1ee50*/  LOP3.LUT R142, R3.reuse, 0x38, RZ, 0xfc, !PT ;  /* 0x00000038038e7812 */ /* 0x040fe400078efcff */
[----:B------:R-:W-:Y:S02]  /*1ee60*/  ISETP.NE.U32.AND P2, PT, R0, RZ, PT ;  /* 0x000000ff0000720c */ /* 0x000fe40003f45070 */
[----:B------:R-:W-:Y:S02]  /*1ee70*/  ISETP.NE.U32.AND P3, PT, R238, RZ, PT ;  /* 0x000000ffee00720c */ /* 0x000fe40003f65070 */
[----:B------:R-:W-:Y:S02]  /*1ee80*/  SEL R238, RZ, 0x4, P6 ;  /* 0x00000004ffee7807 */ /* 0x000fe40003000000 */
[----:B------:R-:W-:Y:S02]  /*1ee90*/  ISETP.GE.AND P4, PT, R142, UR4, PT ;  /* 0x000000048e007c0c */ /* 0x000fe4000bf86270 */
[----:B------:R-:W-:Y:S01]  /*1eea0*/  LOP3.LUT R143, R3, 0x3a, RZ, 0xfc, !PT ;  /* 0x0000003a038f7812 */ /* 0x000fe200078efcff */
[----:B------:R-:W-:Y:S01]  /*1eeb0*/  UIADD3 UR6, UR6, -0xc0, URZ ;  /* 0xffffff4006067890 */ /* 0x000fe2000fffe03f */
[----:B------:R-:W-:Y:S01]  /*1eec0*/  SEL R238, R238, RZ, P0 ;  /* 0x000000ffeeee7207 */ /* 0x000fe20000000000 */
[----:B------:R-:W-:Y:S01]  /*1eed0*/  UIADD3 UR8, UR7, -0x100, URZ ;  /* 0xffffff0007087890 */ /* 0x000fe2000fffe03f */
[----:B------:R-:W-:Y:S01]  /*1eee0*/  SEL R0, RZ, 0x4, P4 ;  /* 0x00000004ff007807 */ /* 0x000fe20002000000 */
[----:B------:R-:W-:Y:S01]  /*1eef0*/  IMAD.WIDE R4, R252, 0x4, R4 ;  /* 0x00000004fc047825 */ /* 0x000fe200078e0204 */
[----:B------:R-:W-:-:S02]  /*1ef00*/  ISETP.GE.AND P5, PT, R143, UR4, PT ;  /* 0x000000048f007c0c */ /* 0x000fc4000bfa6270 */
[----:B------:R-:W-:Y:S02]  /*1ef10*/  LOP3.LUT R143, R3, 0x2, RZ, 0xfc, !PT ;  /* 0x00000002038f7812 */ /* 0x000fe400078efcff */
[----:B------:R-:W-:Y:S01]  /*1ef20*/  ISETP.NE.U32.AND P1, PT, R238, RZ, PT ;  /* 0x000000ffee00720c */ /* 0x000fe20003f25070 */
[----:B------:R2:W-:Y:S01]  /*1ef30*/  LDGSTS.E [R245+-0x35ff8], desc[UR46][R4.64], P2 ;  /* 0xca00800004f57fae */ /* 0x0005e2000912186e */
[----:B------:R-:W-:Y:S02]  /*1ef40*/  SEL R0, R0, RZ, P0 ;  /* 0x000000ff00007207 */ /* 0x000fe40000000000 */
[C---:B------:R-:W-:Y:S02]  /*1ef50*/  ISETP.GE.AND P6, PT, R143.reuse, UR6, PT ;  /* 0x000000068f007c0c */ /* 0x040fe4000bfc6270 */
[----:B------:R-:W-:Y:S02]  /*1ef60*/  ISETP.GE.AND P4, PT, R143, UR8, PT ;  /* 0x000000088f007c0c */ /* 0x000fe4000bf86270 */
[----:B------:R-:W-:Y:S01]  /*1ef70*/  LOP3.LUT R143, R3, 0x1c, RZ, 0xfc, !PT ;  /* 0x0000001c038f7812 */ /* 0x000fe200078efcff */
[----:B---3--:R-:W-:Y:S01]  /*1ef80*/  IMAD.WIDE R118, R252, 0x4, R118 ;  /* 0x00000004fc767825 */ /* 0x008fe200078e0276 */
[----:B------:R-:W-:Y:S01]  /*1ef90*/  ISETP.NE.U32.AND P2, PT, R0, RZ, PT ;  /* 0x000000ff0000720c */ /* 0x000fe20003f45070 */
[----:B------:R2:W-:Y:S01]  /*1efa0*/  STL.64 [R1+0x7d0], R4 ;  /* 0x0007d00401007387 */ /* 0x0005e20000100a00 */
[----:B------:R-:W-:-:S02]  /*1efb0*/  SEL R238, RZ, 0x4, P5 ;  /* 0x00000004ffee7807 */ /* 0x000fc40002800000 */
[----:B------:R-:W-:Y:S01]  /*1efc0*/  ISETP.GE.AND P5, PT, R143, UR4, PT ;  /* 0x000000048f007c0c */ /* 0x000fe2000bfa6270 */
[----:B------:R-:W-:Y:S01]  /*1efd0*/  STL.64 [R1+0x14b0], R244 ;  /* 0x0014b0f401007387 */ /* 0x000fe20000100a00 */
[----:B------:R-:W-:-:S03]  /*1efe0*/  SEL R0, R238, RZ, P0 ;  /* 0x000000ffee007207 */ /* 0x000fc60000000000 */
[----:B------:R-:W3:Y:S01]  /*1eff0*/  LDL.LU.64 R142, [R1+0x7a8] ;  /* 0x0007a800018e7983 */ /* 0x000ee20000300a00 */
[----:B------:R-:W-:-:S03]  /*1f000*/  SEL R238, RZ, 0x4, P5 ;  /* 0x00000004ffee7807 */ /* 0x000fc60002800000 */
[----:B------:R1:W-:Y:S01]  /*1f010*/  STL.64 [R1+0x7c8], R118 ;  /* 0x0007c87601007387 */ /* 0x0003e20000100a00 */
[----:B--2---:R-:W-:Y:S01]  /*1f020*/  IMAD.WIDE R4, R252, 0x4, R140 ;  /* 0x00000004fc047825 */ /* 0x004fe200078e028c */
[C---:B------:R-:W-:Y:S02]  /*1f030*/  LOP3.LUT R140, R3.reuse, 0x1e, RZ, 0xfc, !PT ;  /* 0x0000001e038c7812 */ /* 0x040fe400078efcff */
[----:B------:R-:W-:Y:S02]  /*1f040*/  LOP3.LUT R141, R3, 0x3c, RZ, 0xfc, !PT ;  /* 0x0000003c038d7812 */ /* 0x000fe400078efcff */
[----:B------:R-:W-:Y:S01]  /*1f050*/  ISETP.GE.AND P5, PT, R140, UR4, PT ;  /* 0x000000048c007c0c */ /* 0x000fe2000bfa6270 */
[----:B----4-:R-:W-:Y:S04]  /*1f060*/  LDGSTS.E [R246+-0x38000], desc[UR46][R118.64], P3 ;  /* 0xc800000076f67fae */ /* 0x010fe8000992186e */
[----:B------:R2:W-:Y:S01]  /*1f070*/  LDGSTS.E [R246+-0x37ff8], desc[UR46][R4.64], P1 ;  /* 0xc800800004f67fae */ /* 0x0005e2000892186e */
[----:B------:R-:W-:-:S03]  /*1f080*/  IMAD.WIDE R174, R252, 0x4, R38 ;  /* 0x00000004fcae7825 */ /* 0x000fc600078e0226 */
[----:B-1----:R-:W4:Y:S01]  /*1f090*/  LDL.LU.64 R118, [R1+0x7a0] ;  /* 0x0007a00001767983 */ /* 0x002f220000300a00 */
[----:B------:R-:W1:Y:S01]  /*1f0a0*/  S2R R39, SR_TID.X ;  /* 0x0000000000277919 */ /* 0x000e620000002100 */
[----:B------:R-:W-:Y:S02]  /*1f0b0*/  ISETP.GE.AND P1, PT, R141, UR4, PT ;  /* 0x000000048d007c0c */ /* 0x000fe4000bf26270 */
[----:B------:R-:W-:Y:S01]  /*1f0c0*/  LOP3.LUT R38, R3, 0x3e, RZ, 0xfc, !PT ;  /* 0x0000003e03267812 */ /* 0x000fe200078efcff */
[----:B------:R2:W-:Y:S04]  /*1f0d0*/  STL.64 [R1+0x7c0], R4 ;  /* 0x0007c00401007387 */ /* 0x0005e80000100a00 */
[----:B------:R-:W4:Y:S04]  /*1f0e0*/  LDL.LU.64 R140, [R1+0x798] ;  /* 0x00079800018c7983 */ /* 0x000f280000300a00 */
[----:B------:R-:W-:Y:S01]  /*1f0f0*/  STL.64 [R1+0x7b8], R174 ;  /* 0x0007b8ae01007387 */ /* 0x000fe20000100a00 */
[----:B--2---:R-:W-:-:S03]  /*1f100*/  IMAD.WIDE R4, R252, 0x4, R250 ;  /* 0x00000004fc047825 */ /* 0x004fc600078e02fa */
[----:B------:R-:W-:Y:S01]  /*1f110*/  LDGSTS.E [R246+-0x36000], desc[UR46][R174.64], P2 ;  /* 0xca000000aef67fae */ /* 0x000fe2000912186e */
[----:B------:R-:W-:-:S03]  /*1f120*/  ISETP.GE.AND P2, PT, R38, UR4, PT ;  /* 0x0000000426007c0c */ /* 0x000fc6000bf46270 */
[----:B------:R2:W-:Y:S01]  /*1f130*/  STL.64 [R1+0x7b0], R4 ;  /* 0x0007b00401007387 */ /* 0x0005e20000100a00 */
[----:B-1----:R-:W-:-:S03]  /*1f140*/  LOP3.LUT R158, R39, 0x3f, RZ, 0xc0, !PT ;  /* 0x0000003f279e7812 */ /* 0x002fc600078ec0ff */
[----:B------:R-:W4:Y:S01]  /*1f150*/  LDL.LU.64 R38, [R1+0x790] ;  /* 0x0007900001267983 */ /* 0x000f220000300a00 */
[----:B------:R-:W-:Y:S02]  /*1f160*/  SEL R238, R238, RZ, P0 ;  /* 0x000000ffeeee7207 */ /* 0x000fe40000000000 */
[----:B------:R-:W-:Y:S02]  /*1f170*/  ISETP.NE.U32.AND P3, PT, R0, RZ, PT ;  /* 0x000000ff0000720c */ /* 0x000fe40003f65070 */
[----:B------:R-:W-:Y:S02]  /*1f180*/  SEL R0, RZ, 0x4, P5 ;  /* 0x00000004ff007807 */ /* 0x000fe40002800000 */
[----:B------:R-:W-:Y:S02]  /*1f190*/  ISETP.NE.U32.AND P5, PT, R238, RZ, PT ;  /* 0x000000ffee00720c */ /* 0x000fe40003fa5070 */
[----:B------:R-:W-:Y:S02]  /*1f1a0*/  SEL R238, RZ, 0x4, P1 ;  /* 0x00000004ffee7807 */ /* 0x000fe40000800000 */
[----:B------:R-:W-:-:S02]  /*1f1b0*/  ISETP.GE.AND P1, PT, R158, UR4, PT ;  /* 0x000000049e007c0c */ /* 0x000fc4000bf26270 */
[----:B------:R-:W1:Y:S01]  /*1f1c0*/  LDC R158, c[0x0][0x230] ;  /* 0x00008c00ff9e7b82 */ /* 0x000e620000000800 */
[----:B------:R-:W-:Y:S02]  /*1f1d0*/  SEL R0, R0, RZ, P0 ;  /* 0x000000ff00007207 */ /* 0x000fe40000000000 */
[----:B------:R-:W-:Y:S01]  /*1f1e0*/  SEL R238, R238, RZ, P0 ;  /* 0x000000ffeeee7207 */ /* 0x000fe20000000000 */
[----:B------:R2:W-:Y:S01]  /*1f1f0*/  LDGSTS.E [R246+-0x35ff8], desc[UR46][R4.64], P3 ;  /* 0xca00800004f67fae */ /* 0x0005e2000992186e */
[----:B------:R-:W-:Y:S02]  /*1f200*/  ISETP.NE.U32.AND P3, PT, R0, RZ, PT ;  /* 0x000000ff0000720c */ /* 0x000fe40003f65070 */
[----:B------:R-:W-:Y:S02]  /*1f210*/  SEL R0, RZ, 0x4, P1 ;  /* 0x00000004ff007807 */ /* 0x000fe40000800000 */
[----:B------:R-:W-:Y:S02]  /*1f220*/  ISETP.GE.AND P1, PT, R3, UR6, PT ;  /* 0x0000000603007c0c */ /* 0x000fe4000bf26270 */
[----:B--2---:R-:W-:Y:S01]  /*1f230*/  SEL R4, RZ, 0x4, P2 ;  /* 0x00000004ff047807 */ /* 0x004fe20001000000 */
[----:B---3--:R-:W-:Y:S01]  /*1f240*/  IMAD.WIDE R142, R252, 0x4, R142 ;  /* 0x00000004fc8e7825 */ /* 0x008fe200078e028e */
[----:B------:R-:W-:-:S02]  /*1f250*/  ISETP.NE.U32.AND P2, PT, R238, RZ, PT ;  /* 0x000000ffee00720c */ /* 0x000fc40003f45070 */
[----:B------:R-:W-:Y:S01]  /*1f260*/  SEL R238, R4, RZ, P0 ;  /* 0x000000ff04ee7207 */ /* 0x000fe20000000000 */
[----:B------:R-:W-:Y:S01]  /*1f270*/  STL.64 [R1+0x1498], R2 ;  /* 0x0014980201007387 */ /* 0x000fe20000100a00 */
[----:B------:R-:W-:Y:S02]  /*1f280*/  SEL R4, R0, RZ, P0 ;  /* 0x000000ff00047207 */ /* 0x000fe40000000000 */
[----:B------:R-:W-:Y:S01]  /*1f290*/  SEL R0, RZ, 0x4, P1 ;  /* 0x00000004ff007807 */ /* 0x000fe20000800000 */
[----:B------:R2:W-:Y:S01]  /*1f2a0*/  STL.64 [R1+0x7a8], R142 ;  /* 0x0007a88e01007387 */ /* 0x0005e20000100a00 */
[----:B------:R-:W-:-:S03]  /*1f2b0*/  ISETP.NE.U32.AND P1, PT, R238, RZ, PT ;  /* 0x000000ffee00720c */ /* 0x000fc60003f25070 */
[----:B------:R-:W-:Y:S01]  /*1f2c0*/  LDGSTS.E [R247+-0x38000], desc[UR46][R142.64], P5 ;  /* 0xc80000008ef77fae */ /* 0x000fe2000a92186e */
[----:B------:R-:W-:Y:S01]  /*1f2d0*/  ISETP.NE.U32.AND P5, PT, R4, RZ, PT ;  /* 0x000000ff0400720c */ /* 0x000fe20003fa5070 */
[----:B-1----:R-:W-:Y:S02]  /*1f2e0*/  VIADD R158, R158, 0x3f ;  /* 0x0000003f9e9e7836 */ /* 0x002fe40000000000 */
[----:B--2---:R-:W2:Y:S03]  /*1f2f0*/  LDL.LU.64 R142, [R1+0x780] ;  /* 0x00078000018e7983 */ /* 0x004ea60000300a00 */
[----:B------:R-:W-:Y:S02]  /*1f300*/  ISETP.GT.AND P0, PT, R158, 0xff, PT ;  /* 0x000000ff9e00780c */ /* 0x000fe40003f04270 */
[----:B------:R-:W1:Y:S02]  /*1f310*/  S2R R158, SR_TID.X ;  /* 0x00000000009e7919 */ /* 0x000e640000002100 */
[----:B------:R-:W-:-:S02]  /*1f320*/  SEL R238, R0, RZ, P0 ;  /* 0x000000ff00ee7207 */ /* 0x000fc40000000000 */
[----:B------:R-:W-:Y:S02]  /*1f330*/  SEL R0, RZ, 0x4, P6 ;  /* 0x00000004ff007807 */ /* 0x000fe40003000000 */
[----:B------:R-:W-:Y:S02]  /*1f340*/  ISETP.NE.U32.AND P6, PT, R238, RZ, PT ;  /* 0x000000ffee00720c */ /* 0x000fe40003fc5070 */
[----:B------:R-:W-:Y:S02]  /*1f350*/  SEL R238, R0, RZ, P0 ;  /* 0x000000ff00ee7207 */ /* 0x000fe40000000000 */
[----:B-1----:R-:W-:-:S04]  /*1f360*/  SHF.R.U32.HI R158, RZ, 0x6, R158 ;  /* 0x00000006ff9e7819 */ /* 0x002fc8000001169e */
[----:B------:R-:W-:-:S04]  /*1f370*/  SGXT.U32 R158, R158, 0x1 ;  /* 0x000000019e9e781a */ /* 0x000fc80000000000 */
[----:B------:R-:W-:Y:S01]  /*1f380*/  LOP3.LUT R158, R158, 0x22, RZ, 0xfc, !PT ;  /* 0x000000229e9e7812 */ /* 0x000fe200078efcff */
[C---:B----4-:R-:W-:Y:S02]  /*1f390*/  IMAD.WIDE R2, R252.reuse, 0x4, R118 ;  /* 0x00000004fc027825 */ /* 0x050fe400078e0276 */
[----:B------:R-:W3:Y:S04]  /*1f3a0*/  LDL.LU.64 R118, [R1+0x768] ;  /* 0x0007680001767983 */ /* 0x000ee80000300a00 */
[----:B------:R-:W-:Y:S01]  /*1f3b0*/  LDGSTS.E [R247+-0x37ff8], desc[UR46][R2.64], P3 ;  /* 0xc800800002f77fae */ /* 0x000fe2000992186e */
[----:B------:R-:W-:-:S03]  /*1f3c0*/  IMAD.WIDE R174, R252, 0x4, R140 ;  /* 0x00000004fcae7825 */ /* 0x000fc600078e028c */
[----:B------:R-:W4:Y:S04]  /*1f3d0*/  LDL.LU.64 R140, [R1+0x760] ;  /* 0x00076000018c7983 */ /* 0x000f280000300a00 */
[----:B------:R-:W3:Y:S04]  /*1f3e0*/  LDL.LU.64 R244, [R1+0x750] ;  /* 0x0007500001f47983 */ /* 0x000ee80000300a00 */
[----:B------:R-:W-:Y:S04]  /*1f3f0*/  STL.64 [R1+0x798], R174 ;  /* 0x000798ae01007387 */ /* 0x000fe80000100a00 */
[----:B------:R1:W-:Y:S01]  /*1f400*/  STL.64 [R1+0x14b8], R2 ;  /* 0x0014b80201007387 */ /* 0x0003e20000100a00 */
[----:B------:R-:W-:-:S03]  /*1f410*/  ISETP.GE.AND P3, PT, R6, UR6, PT ;  /* 0x0000000606007c0c */ /* 0x000fc6000bf66270 */
[----:B------:R-:W-:Y:S01]  /*1f420*/  LDGSTS.E [R247+-0x36000], desc[UR46][R174.64], P2 ;  /* 0xca000000aef77fae */ /* 0x000fe2000912186e */
[----:B------:R-:W-:-:S03]  /*1f430*/  IMAD.WIDE R38, R252, 0x4, R38 ;  /* 0x00000004fc267825 */ /* 0x000fc600078e0226 */
[----:B-1----:R-:W4:Y:S04]  /*1f440*/  LDL.LU.64 R2, [R1+0x758] ;  /* 0x0007580001027983 */ /* 0x002f280000300a00 */
[----:B------:R-:W4:Y:S04]  /*1f450*/  LDL.LU.64 R4, [R1+0x748] ;  /* 0x0007480001047983 */ /* 0x000f280000300a00 */
[----:B------:R1:W-:Y:S04]  /*1f460*/  STL.64 [R1+0x14c0], R6 ;  /* 0x0014c00601007387 */ /* 0x0003e80000100a00 */
[----:B------:R1:W-:Y:S04]  /*1f470*/  STL.64 [R1+0x790], R38 ;  /* 0x0007902601007387 */ /* 0x0003e80000100a00 */
[----:B------:R1:W-:Y:S04]  /*1f480*/  LDGSTS.E [R247+-0x35ff8], desc[UR46][R38.64], P1 ;  /* 0xca00800026f77fae */ /* 0x0003e8000892186e */
[----:B-1----:R-:W4:Y:S04]  /*1f490*/  LDL.LU.64 R6, [R1+0x770] ;  /* 0x0007700001067983 */ /* 0x002f280000300a00 */
[----:B------:R-:W4:Y:S04]  /*1f4a0*/  LDL.LU.64 R250, [R1+0x728] ;  /* 0x0007280001fa7983 */ /* 0x000f280000300a00 */
[----:B------:R-:W4:Y:S01]  /*1f4b0*/  LDL.LU.64 R174, [R1+0x720] ;  /* 0x0007200001ae7983 */ /* 0x000f220000300a00 */
[----:B------:R-:W1:Y:S03]  /*1f4c0*/  S2R R39, SR_TID.X ;  /* 0x0000000000277919 */ /* 0x000e660000002100 */
[----:B------:R2:W-:Y:S01]  /*1f4d0*/  STL.64 [R1+0x14c8], R246 ;  /* 0x0014c8f601007387 */ /* 0x0005e20000100a00 */
[----:B------:R-:W-:-:S02]  /*1f4e0*/  ISETP.NE.U32.AND P1, PT, R238, RZ, PT ;  /* 0x000000ffee00720c */ /* 0x000fc40003f25070 */
[----:B------:R-:W-:Y:S01]  /*1f4f0*/  ISETP.GE.AND P2, PT, R158, UR6, PT ;  /* 0x000000069e007c0c */ /* 0x000fe2000bf46270 */
[----:B------:R-:W-:Y:S01]  /*1f500*/  IMAD.WIDE R148, R239, 0x4, R148 ;  /* 0x00000004ef947825 */ /* 0x000fe200078e0294 */
[----:B------:R-:W0:Y:S04]  /*1f510*/  LDGDEPBAR ;  /* 0x00000000000079af */ /* 0x000e280000000000 */
[----:B--2---:R-:W2:Y:S01]  /*1f520*/  LDL.LU.64 R246, [R1+0x788] ;  /* 0x0007880001f67983 */ /* 0x004ea20000300a00 */
[----:B------:R-:W-:Y:S02]  /*1f530*/  SEL R238, RZ, 0x4, P3 ;  /* 0x00000004ffee7807 */ /* 0x000fe40001800000 */
[----:B-1----:R-:W-:-:S04]  /*1f540*/  SHF.R.U32.HI R39, RZ, 0x6, R39 ;  /* 0x00000006ff277819 */ /* 0x002fc80000011627 */
[----:B------:R-:W-:-:S04]  /*1f550*/  SGXT.U32 R39, R39, 0x1 ;  /* 0x000000012727781a */ /* 0x000fc80000000000 */
[----:B------:R-:W-:-:S04]  /*1f560*/  LOP3.LUT R39, R39, 0x4, RZ, 0xfc, !PT ;  /* 0x0000000427277812 */ /* 0x000fc800078efcff */
[----:B------:R-:W-:Y:S02]  /*1f570*/  ISETP.GE.AND P3, PT, R39, UR6, PT ;  /* 0x0000000627007c0c */ /* 0x000fe4000bf66270 */
[----:B------:R-:W2:Y:S01]  /*1f580*/  LDL.LU.64 R38, [R1+0x708] ;  /* 0x0007080001267983 */ /* 0x000ea20000300a00 */
[----:B------:R-:W-:Y:S02]  /*1f590*/  SEL R0, RZ, 0x4, P2 ;  /* 0x00000004ff007807 */ /* 0x000fe40001000000 */
[----:B------:R-:W-:Y:S02]  /*1f5a0*/  ISETP.GE.AND P2, PT, R159, UR6, PT ;  /* 0x000000069f007c0c */ /* 0x000fe4000bf46270 */
[----:B------:R-:W2:Y:S01]  /*1f5b0*/  LDL.LU.64 R158, [R1+0x700] ;  /* 0x00070000019e7983 */ /* 0x000ea20000300a00 */
[----:B------:R-:W-:-:S04]  /*1f5c0*/  IMAD.WIDE R142, R239, 0x4, R142 ;  /* 0x00000004ef8e7825 */ /* 0x000fc800078e028e */
[----:B------:R-:W-:-:S04]  /*1f5d0*/  IMAD.WIDE R190, R239, 0x4, R190 ;  /* 0x00000004efbe7825 */ /* 0x000fc800078e02be */
[----:B------:R-:W-:-:S04]  /*1f5e0*/  IMAD.WIDE R182, R239, 0x4, R182 ;  /* 0x00000004efb67825 */ /* 0x000fc800078e02b6 */
[----:B------:R-:W-:-:S04]  /*1f5f0*/  IMAD.WIDE R166, R239, 0x4, R166 ;  /* 0x00000004efa67825 */ /* 0x000fc800078e02a6 */
[----:B------:R-:W-:-:S04]  /*1f600*/  IMAD.WIDE R236, R239, 0x4, R236 ;  /* 0x00000004efec7825 */ /* 0x000fc800078e02ec */
[----:B------:R-:W-:-:S04]  /*1f610*/  IMAD.WIDE R78, R239, 0x4, R78 ;  /* 0x00000004ef4e7825 */ /* 0x000fc800078e024e */
[----:B---3--:R-:W-:-:S04]  /*1f620*/  IMAD.WIDE R244, R239, 0x4, R244 ;  /* 0x00000004eff47825 */ /* 0x008fc800078e02f4 */
[----:B----4-:R-:W-:-:S04]  /*1f630*/  IMAD.WIDE R2, R239, 0x4, R2 ;  /* 0x00000004ef027825 */ /* 0x010fc800078e0202 */
[----:B------:R-:W-:-:S04]  /*1f640*/  IMAD.WIDE R6, R239, 0x4, R6 ;  /* 0x00000004ef067825 */ /* 0x000fc800078e0206 */
[----:B--2---:R-:W-:-:S05]  /*1f650*/  IMAD.WIDE R246, R239, 0x4, R246 ;  /* 0x00000004eff67825 */ /* 0x004fca00078e02f6 */
[----:B------:R1:W-:Y:S04]  /*1f660*/  STL.64 [R1+0x548], R246 ;  /* 0x000548f601007387 */ /* 0x0003e80000100a00 */
[----:B------:R2:W-:Y:S01]  /*1f670*/  STL.64 [R1+0x540], R142 ;  /* 0x0005408e01007387 */ /* 0x0005e20000100a00 */
[----:B-1----:R-:W-:-:S03]  /*1f680*/  IMAD.WIDE R246, R239, 0x4, R134 ;  /* 0x00000004eff67825 */ /* 0x002fc600078e0286 */
[----:B--2---:R-:W2:Y:S04]  /*1f690*/  LDL.LU.64 R142, [R1+0x6e8] ;  /* 0x0006e800018e7983 */ /* 0x004ea80000300a00 */
[----:B------:R-:W3:Y:S04]  /*1f6a0*/  LDL.LU.64 R134, [R1+0x6e0] ;  /* 0x0006e00001867983 */ /* 0x000ee80000300a00 */
[----:B------:R1:W-:Y:S04]  /*1f6b0*/  STL.64 [R1+0x538], R246 ;  /* 0x000538f601007387 */ /* 0x0003e80000100a00 */
[----:B------:R4:W-:Y:S01]  /*1f6c0*/  STL.64 [R1+0x530], R6 ;  /* 0x0005300601007387 */ /* 0x0009e20000100a00 */
[----:B-1----:R-:W-:-:S03]  /*1f6d0*/  IMAD.WIDE R246, R239, 0x4, R118 ;  /* 0x00000004eff67825 */ /* 0x002fc600078e0276 */
[----:B------:R-:W3:Y:S01]  /*1f6e0*/  LDL.LU.64 R118, [R1+0x6c8] ;  /* 0x0006c80001767983 */ /* 0x000ee20000300a00 */
[----:B----4-:R-:W-:-:S03]  /*1f6f0*/  IMAD.WIDE R6, R239, 0x4, R140 ;  /* 0x00000004ef067825 */ /* 0x010fc600078e028c */
[----:B------:R1:W-:Y:S04]  /*1f700*/  STL.64 [R1+0x528], R246 ;  /* 0x000528f601007387 */ /* 0x0003e80000100a00 */
[----:B------:R-:W4:Y:S04]  /*1f710*/  LDL.LU.64 R140, [R1+0x6c0] ;  /* 0x0006c000018c7983 */ /* 0x000f280000300a00 */
[----:B------:R1:W-:Y:S04]  /*1f720*/  STL.64 [R1+0x520], R6 ;  /* 0x0005200601007387 */ /* 0x0003e80000100a00 */
[----:B-1----:R-:W4:Y:S01]  /*1f730*/  LDL.LU.64 R246, [R1+0x6b8] ;  /* 0x0006b80001f67983 */ /* 0x002f220000300a00 */
[----:B------:R-:W-:-:S03]  /*1f740*/  IMAD.WIDE R4, R239, 0x4, R4 ;  /* 0x00000004ef047825 */ /* 0x000fc600078e0204 */
[----:B------:R-:W4:Y:S04]  /*1f750*/  LDL.LU.64 R6, [R1+0x6a8] ;  /* 0x0006a80001067983 */ /* 0x000f280000300a00 */
[----:B------:R1:W-:Y:S01]  /*1f760*/  STL.64 [R1+0x518], R2 ;  /* 0x0005180201007387 */ /* 0x0003e20000100a00 */
[----:B------:R-:W-:-:S03]  /*1f770*/  IMAD.WIDE R250, R239, 0x4, R250 ;  /* 0x00000004effa7825 */ /* 0x000fc600078e02fa */
[----:B-1----:R-:W4:Y:S04]  /*1f780*/  LDL.LU.64 R2, [R1+0x6a0] ;  /* 0x0006a00001027983 */ /* 0x002f280000300a00 */
[----:B------:R1:W-:Y:S01]  /*1f790*/  STL.64 [R1+0x510], R244 ;  /* 0x000510f401007387 */ /* 0x0003e20000100a00 */
[----:B------:R-:W-:-:S03]  /*1f7a0*/  IMAD.WIDE R174, R239, 0x4, R174 ;  /* 0x00000004efae7825 */ /* 0x000fc600078e02ae */
[----:B-1----:R-:W4:Y:S04]  /*1f7b0*/  LDL.LU.64 R244, [R1+0x698] ;  /* 0x0006980001f47983 */ /* 0x002f280000300a00 */
[----:B------:R1:W-:Y:S01]  /*1f7c0*/  STL.64 [R1+0x508], R4 ;  /* 0x0005080401007387 */ /* 0x0003e20000100a00 */
[----:B------:R-:W-:-:S03]  /*1f7d0*/  IMAD.WIDE R38, R239, 0x4, R38 ;  /* 0x00000004ef267825 */ /* 0x000fc600078e0226 */
[----:B-1----:R-:W4:Y:S04]  /*1f7e0*/  LDL.LU.64 R4, [R1+0x690] ;  /* 0x0006900001047983 */ /* 0x002f280000300a00 */
[----:B------:R1:W-:Y:S04]  /*1f7f0*/  STL.64 [R1+0x500], R148 ;  /* 0x0005009401007387 */ /* 0x0003e80000100a00 */
[----:B-1----:R-:W4:Y:S04]  /*1f800*/  LDL.LU.64 R148, [R1+0x688] ;  /* 0x0006880001947983 */ /* 0x002f280000300a00 */
[----:B------:R1:W-:Y:S01]  /*1f810*/  STL.64 [R1+0x4f8], R190 ;  /* 0x0004f8be01007387 */ /* 0x0003e20000100a00 */
[----:B------:R-:W-:-:S03]  /*1f820*/  IMAD.WIDE R158, R239, 0x4, R158 ;  /* 0x00000004ef9e7825 */ /* 0x000fc600078e029e */
[----:B-1----:R-:W4:Y:S04]  /*1f830*/  LDL.LU.64 R190, [R1+0x17a8] ;  /* 0x0017a80001be7983 */ /* 0x002f280000300a00 */
[----:B------:R1:W-:Y:S04]  /*1f840*/  STL.64 [R1+0x4f0], R182 ;  /* 0x0004f0b601007387 */ /* 0x0003e80000100a00 */
        /* <DEDUP_REMOVED lines=14> */
[----:B-1----:R-:W4:Y:S01]  /*1f930*/  LDL.LU.64 R78, [R1+0x648] ;  /* 0x00064800014e7983 */ /* 0x002f220000300a00 */
[----:B------:R-:W-:-:S04]  /*1f940*/  IMAD.WIDE R150, R239, 0x4, R150 ;  /* 0x00000004ef967825 */ /* 0x000fc800078e0296 */
[C---:B------:R-:W-:Y:S01]  /*1f950*/  IMAD.WIDE R46, R239.reuse, 0x4, R46 ;  /* 0x00000004ef2e7825 */ /* 0x040fe200078e022e */
[----:B------:R1:W-:Y:S03]  /*1f960*/  STL.64 [R1+0x4b0], R150 ;  /* 0x0004b09601007387 */ /* 0x0003e60000100a00 */
[C---:B------:R-:W-:Y:S01]  /*1f970*/  IMAD.WIDE R126, R239.reuse, 0x4, R126 ;  /* 0x00000004ef7e7825 */ /* 0x040fe200078e027e */
[----:B-1----:R-:W4:Y:S03]  /*1f980*/  LDL.LU.64 R150, [R1+0x1780] ;  /* 0x0017800001967983 */ /* 0x002f260000300a00 */
[----:B--2---:R-:W-:-:S04]  /*1f990*/  IMAD.WIDE R142, R239, 0x4, R142 ;  /* 0x00000004ef8e7825 */ /* 0x004fc800078e028e */
[C---:B---3--:R-:W-:Y:S01]  /*1f9a0*/  IMAD.WIDE R134, R239.reuse, 0x4, R134 ;  /* 0x00000004ef867825 */ /* 0x048fe200078e0286 */
[----:B------:R1:W-:Y:S04]  /*1f9b0*/  STL.64 [R1+0x4a8], R142 ;  /* 0x0004a88e01007387 */ /* 0x0003e80000100a00 */
[----:B-1----:R-:W2:Y:S04]  /*1f9c0*/  LDL.LU.64 R142, [R1+0x1778] ;  /* 0x00177800018e7983 */ /* 0x002ea80000300a00 */
[----:B------:R1:W-:Y:S01]  /*1f9d0*/  STL.64 [R1+0x4a0], R134 ;  /* 0x0004a08601007387 */ /* 0x0003e20000100a00 */
[----:B------:R-:W-:-:S04]  /*1f9e0*/  IMAD.WIDE R118, R239, 0x4, R118 ;  /* 0x00000004ef767825 */ /* 0x000fc800078e0276 */
[C---:B----4-:R-:W-:Y:S01]  /*1f9f0*/  IMAD.WIDE R140, R239.reuse, 0x4, R140 ;  /* 0x00000004ef8c7825 */ /* 0x050fe200078e028c */
[----:B-1----:R-:W3:Y:S04]  /*1fa00*/  LDL.LU.64 R134, [R1+0x1770] ;  /* 0x0017700001867983 */ /* 0x002ee80000300a00 */
[----:B------:R1:W-:Y:S01]  /*1fa10*/  STL.64 [R1+0x498], R46 ;  /* 0x0004982e01007387 */ /* 0x0003e20000100a00 */
[----:B------:R-:W-:-:S03]  /*1fa20*/  IMAD.WIDE R246, R239, 0x4, R246 ;  /* 0x00000004eff67825 */ /* 0x000fc600078e02f6 */
[----:B-1----:R-:W4:Y:S04]  /*1fa30*/  LDL.LU.64 R46, [R1+0x628] ;  /* 0x00062800012e7983 */ /* 0x002f280000300a00 */
[----:B------:R1:W-:Y:S04]  /*1fa40*/  STL.64 [R1+0x490], R126 ;  /* 0x0004907e01007387 */ /* 0x0003e80000100a00 */
[----:B-1----:R-:W2:Y:S04]  /*1fa50*/  LDL.LU.64 R126, [R1+0x1768] ;  /* 0x00176800017e7983 */ /* 0x002ea80000300a00 */
[----:B------:R1:W-:Y:S04]  /*1fa60*/  STL.64 [R1+0x488], R118 ;  /* 0x0004887601007387 */ /* 0x0003e80000100a00 */
[----:B-1----:R-:W3:Y:S04]  /*1fa70*/  LDL.LU.64 R118, [R1+0x1760] ;  /* 0x0017600001767983 */ /* 0x002ee80000300a00 */
[----:B------:R1:W-:Y:S04]  /*1fa80*/  STL.64 [R1+0x480], R140 ;  /* 0x0004808c01007387 */ /* 0x0003e80000100a00 */
[----:B-1----:R-:W2:Y:S04]  /*1fa90*/  LDL.LU.64 R140, [R1+0x1758] ;  /* 0x00175800018c7983 */ /* 0x002ea80000300a00 */
[----:B------:R1:W-:Y:S02]  /*1faa0*/  STL.64 [R1+0x478], R246 ;  /* 0x000478f601007387 */ /* 0x0003e40000100a00 */
[----:B-1----:R-:W-:-:S02]  /*1fab0*/  IMAD.WIDE R246, R239, 0x4, R94 ;  /* 0x00000004eff67825 */ /* 0x002fc400078e025e */
[----:B------:R-:W3:Y:S04]  /*1fac0*/  LDL.LU.64 R94, [R1+0x608] ;  /* 0x00060800015e7983 */ /* 0x000ee80000300a00 */
[----:B------:R1:W-:Y:S02]  /*1fad0*/  STL.64 [R1+0x470], R246 ;  /* 0x000470f601007387 */ /* 0x0003e40000100a00 */
[----:B-1----:R-:W-:-:S04]  /*1fae0*/  IMAD.WIDE R246, R239, 0x4, R6 ;  /* 0x00000004eff67825 */ /* 0x002fc800078e0206 */
[C---:B------:R-:W-:Y:S01]  /*1faf0*/  IMAD.WIDE R6, R239.reuse, 0x4, R2 ;  /* 0x00000004ef067825 */ /* 0x040fe200078e0202 */
[----:B------:R1:W-:Y:S03]  /*1fb00*/  STL.64 [R1+0x468], R246 ;  /* 0x000468f601007387 */ /* 0x0003e60000100a00 */
[----:B------:R-:W-:-:S04]  /*1fb10*/  IMAD.WIDE R2, R239, 0x4, R244 ;  /* 0x00000004ef027825 */ /* 0x000fc800078e02f4 */
[C---:B------:R-:W-:Y:S01]  /*1fb20*/  IMAD.WIDE R244, R239.reuse, 0x4, R4 ;  /* 0x00000004eff47825 */ /* 0x040fe200078e0204 */
[----:B-1----:R-:W2:Y:S03]  /*1fb30*/  LDL.LU.64 R246, [R1+0x5f0] ;  /* 0x0005f00001f67983 */ /* 0x002ea60000300a00 */
[C---:B------:R-:W-:Y:S01]  /*1fb40*/  IMAD.WIDE R4, R239.reuse, 0x4, R148 ;  /* 0x00000004ef047825 */ /* 0x040fe200078e0294 */
[----:B------:R1:W-:Y:S03]  /*1fb50*/  STL.64 [R1+0x460], R6 ;  /* 0x0004600601007387 */ /* 0x0003e60000100a00 */
[----:B------:R-:W-:-:S04]  /*1fb60*/  IMAD.WIDE R172, R239, 0x4, R172 ;  /* 0x00000004efac7825 */ /* 0x000fc800078e02ac */
[C---:B------:R-:W-:Y:S01]  /*1fb70*/  IMAD.WIDE R250, R239.reuse, 0x4, R250 ;  /* 0x00000004effa7825 */ /* 0x040fe200078e02fa */
[----:B-1----:R-:W2:Y:S04]  /*1fb80*/  LDL.LU.64 R6, [R1+0x5e8] ;  /* 0x0005e80001067983 */ /* 0x002ea80000300a00 */
[----:B------:R1:W-:Y:S01]  /*1fb90*/  STL.64 [R1+0x458], R2 ;  /* 0x0004580201007387 */ /* 0x0003e20000100a00 */
[----:B------:R-:W-:-:S03]  /*1fba0*/  IMAD.WIDE R204, R239, 0x4, R204 ;  /* 0x00000004efcc7825 */ /* 0x000fc600078e02cc */
[----:B-1----:R-:W2:Y:S04]  /*1fbb0*/  LDL.LU.64 R2, [R1+0x5d8] ;  /* 0x0005d80001027983 */ /* 0x002ea80000300a00 */
[----:B------:R1:W-:Y:S01]  /*1fbc0*/  STL.64 [R1+0x450], R244 ;  /* 0x000450f401007387 */ /* 0x0003e20000100a00 */
[----:B------:R-:W-:-:S03]  /*1fbd0*/  IMAD.WIDE R70, R239, 0x4, R70 ;  /* 0x00000004ef467825 */ /* 0x000fc600078e0246 */
[----:B-1----:R-:W2:Y:S04]  /*1fbe0*/  LDL.LU.64 R244, [R1+0x5d0] ;  /* 0x0005d00001f47983 */ /* 0x002ea80000300a00 */
[----:B------:R1:W-:Y:S04]  /*1fbf0*/  STL.64 [R1+0x448], R4 ;  /* 0x0004480401007387 */ /* 0x0003e80000100a00 */
[----:B------:R-:W2:Y:S01]  /*1fc00*/  LDL.LU.64 R148, [R1+0x5c8] ;  /* 0x0005c80001947983 */ /* 0x000ea20000300a00 */
[----:B------:R-:W-:-:S03]  /*1fc10*/  IMAD.WIDE R236, R239, 0x4, R236 ;  /* 0x00000004efec7825 */ /* 0x000fc600078e02ec */
[----:B-1----:R-:W2:Y:S04]  /*1fc20*/  LDL.LU.64 R4, [R1+0x5c0] ;  /* 0x0005c00001047983 */ /* 0x002ea80000300a00 */
[----:B------:R1:W-:Y:S01]  /*1fc30*/  STL.64 [R1+0x440], R250 ;  /* 0x000440fa01007387 */ /* 0x0003e20000100a00 */
[----:B------:R-:W-:-:S04]  /*1fc40*/  IMAD.WIDE R180, R239, 0x4, R180 ;  /* 0x00000004efb47825 */ /* 0x000fc800078e02b4 */
[C---:B------:R-:W-:Y:S01]  /*1fc50*/  IMAD.WIDE R38, R239.reuse, 0x4, R38 ;  /* 0x00000004ef267825 */ /* 0x040fe200078e0226 */
[----:B-1----:R-:W2:Y:S04]  /*1fc60*/  LDL.LU.64 R250, [R1+0x5b8] ;  /* 0x0005b80001fa7983 */ /* 0x002ea80000300a00 */
[----:B------:R1:W-:Y:S04]  /*1fc70*/  STL.64 [R1+0x438], R172 ;  /* 0x000438ac01007387 */ /* 0x0003e80000100a00 */
[----:B-1----:R-:W2:Y:S04]  /*1fc80*/  LDL.LU.64 R172, [R1+0x1750] ;  /* 0x0017500001ac7983 */ /* 0x002ea80000300a00 */
[----:B------:R1:W-:Y:S01]  /*1fc90*/  STL.64 [R1+0x430], R204 ;  /* 0x000430cc01007387 */ /* 0x0003e20000100a00 */
[----:B------:R-:W-:-:S03]  /*1fca0*/  IMAD.WIDE R78, R239, 0x4, R78 ;  /* 0x00000004ef4e7825 */ /* 0x000fc600078e024e */
[----:B-1----:R-:W2:Y:S04]  /*1fcb0*/  LDL.LU.64 R204, [R1+0x1748] ;  /* 0x0017480001cc7983 */ /* 0x002ea80000300a00 */
[----:B------:R1:W-:Y:S04]  /*1fcc0*/  STL.64 [R1+0x428], R236 ;  /* 0x000428ec01007387 */ /* 0x0003e80000100a00 */
        /* <DEDUP_REMOVED lines=8> */
[----:B-1----:R-:W4:Y:S01]  /*1fd50*/  LDL.LU.64 R78, [R1+0x1720] ;  /* 0x00172000014e7983 */ /* 0x002f220000300a00 */
[----:B------:R-:W-:-:S04]  /*1fd60*/  IMAD.WIDE R86, R239, 0x4, R86 ;  /* 0x00000004ef567825 */ /* 0x000fc800078e0256 */
[----:B------:R-:W-:-:S04]  /*1fd70*/  IMAD.WIDE R110, R239, 0x4, R110 ;  /* 0x00000004ef6e7825 */ /* 0x000fc800078e026e */
[----:B----4-:R-:W-:-:S05]  /*1fd80*/  IMAD.WIDE R78, R239, 0x4, R78 ;  /* 0x00000004ef4e7825 */ /* 0x010fca00078e024e */
        /* <DEDUP_REMOVED lines=11> */
[----:B---3--:R-:W-:-:S04]  /*1fe40*/  IMAD.WIDE R94, R239, 0x4, R94 ;  /* 0x00000004ef5e7825 */ /* 0x008fc800078e025e */
[----:B------:R-:W-:-:S04]  /*1fe50*/  IMAD.WIDE R212, R239, 0x4, R212 ;  /* 0x00000004efd47825 */ /* 0x000fc800078e02d4 */
[----:B--2---:R-:W-:-:S04]  /*1fe60*/  IMAD.WIDE R246, R239, 0x4, R246 ;  /* 0x00000004eff67825 */ /* 0x004fc800078e02f6 */
[----:B----4-:R-:W-:-:S04]  /*1fe70*/  IMAD.WIDE R86, R239, 0x4, R86 ;  /* 0x00000004ef567825 */ /* 0x010fc800078e0256 */
[----:B------:R-:W-:-:S05]  /*1fe80*/  IMAD.WIDE R110, R239, 0x4, R110 ;  /* 0x00000004ef6e7825 */ /* 0x000fca00078e026e */
[----:B------:R1:W-:Y:S04]  /*1fe90*/  STL.64 [R1+0x3e0], R110 ;  /* 0x0003e06e01007387 */ /* 0x0003e80000100a00 */
[----:B-1----:R-:W2:Y:S04]  /*1fea0*/  LDL.LU.64 R110, [R1+0x1708] ;  /* 0x00170800016e7983 */ /* 0x002ea80000300a00 */
[----:B------:R1:W-:Y:S04]  /*1feb0*/  STL.64 [R1+0x3d8], R102 ;  /* 0x0003d86601007387 */ /* 0x0003e80000100a00 */
[----:B-1----:R-:W3:Y:S04]  /*1fec0*/  LDL.LU.64 R102, [R1+0x1700] ;  /* 0x0017000001667983 */ /* 0x002ee80000300a00 */
[----:B------:R1:W-:Y:S04]  /*1fed0*/  STL.64 [R1+0x3d0], R14 ;  /* 0x0003d00e01007387 */ /* 0x0003e80000100a00 */
        /* <DEDUP_REMOVED lines=8> */
[----:B-1----:R-:W-:-:S04]  /*1ff60*/  IMAD.WIDE R246, R239, 0x4, R6 ;  /* 0x00000004eff67825 */ /* 0x002fc800078e0206 */
[C---:B------:R-:W-:Y:S02]  /*1ff70*/  IMAD.WIDE R6, R239.reuse, 0x4, R180 ;  /* 0x00000004ef067825 */ /* 0x040fe400078e02b4 */
[----:B------:R-:W3:Y:S04]  /*1ff80*/  LDL.LU.64 R180, [R1+0x1e8] ;  /* 0x0001e80001b47983 */ /* 0x000ee80000300a00 */
[----:B------:R1:W-:Y:S04]  /*1ff90*/  STL.64 [R1+0x3a8], R246 ;  /* 0x0003a8f601007387 */ /* 0x0003e80000100a00 */
[----:B------:R1:W-:Y:S02]  /*1ffa0*/  STL.64 [R1+0x3a0], R6 ;  /* 0x0003a00601007387 */ /* 0x0003e40000100a00 */
[----:B-1----:R-:W-:-:S04]  /*1ffb0*/  IMAD.WIDE R246, R239, 0x4, R2 ;  /* 0x00000004eff67825 */ /* 0x002fc800078e0202 */
[C---:B------:R-:W-:Y:S01]  /*1ffc0*/  IMAD.WIDE R6, R239.reuse, 0x4, R244 ;  /* 0x00000004ef067825 */ /* 0x040fe200078e02f4 */
[----:B------:R-:W-:Y:S03]  /*1ffd0*/  STL.64 [R1+0x398], R246 ;  /* 0x000398f601007387 */ /* 0x000fe60000100a00 */
[C---:B------:R-:W-:Y:S02]  /*1ffe0*/  IMAD.WIDE R2, R239.reuse, 0x4, R148 ;  /* 0x00000004ef027825 */ /* 0x040fe400078e0294 */
[----:B------:R-:W3:Y:S04]  /*1fff0*/  LDL.LU.64 R148, [R1+0x1a8] ;  /* 0x0001a80001947983 */ /* 0x000ee80000300a00 */
[----:B------:R1:W-:Y:S04]  /*20000*/  STL.64 [R1+0x390], R6 ;  /* 0x0003900601007387 */ /* 0x0003e80000100a00 */
[----:B------:R1:W-:Y:S02]  /*20010*/  STL.64 [R1+0x388], R2 ;  /* 0x0003880201007387 */ /* 0x0003e40000100a00 */
[----:B-1----:R-:W-:-:S04]  /*20020*/  IMAD.WIDE R6, R239, 0x4, R4 ;  /* 0x00000004ef067825 */ /* 0x002fc800078e0204 */
[C---:B------:R-:W-:Y:S01]  /*20030*/  IMAD.WIDE R2, R239.reuse, 0x4, R116 ;  /* 0x00000004ef027825 */ /* 0x040fe200078e0274 */
[----:B------:R1:W-:Y:S04]  /*20040*/  STL.64 [R1+0x380], R6 ;  /* 0x0003800601007387 */ /* 0x0003e80000100a00 */
[----:B------:R-:W3:Y:S01]  /*20050*/  LDL.LU.64 R116, [R1+0x148] ;  /* 0x0001480001747983 */ /* 0x000ee20000300a00 */
[----:B------:R-:W-:-:S05]  /*20060*/  IMAD.WIDE R4, R239, 0x4, R250 ;  /* 0x00000004ef047825 */ /* 0x000fca00078e02fa */
[----:B------:R-:W-:Y:S01]  /*20070*/  STL.64 [R1+0x378], R4 ;  /* 0x0003780401007387 */ /* 0x000fe20000100a00 */
[----:B------:R-:W-:-:S03]  /*20080*/  IMAD.WIDE R78, R239, 0x4, R78 ;  /* 0x00000004ef4e7825 */ /* 0x000fc600078e024e */
[----:B------:R-:W3:Y:S01]  /*20090*/  LDL.LU.64 R246, [R1+0x138] ;  /* 0x0001380001f67983 */ /* 0x000ee20000300a00 */
[----:B------:R-:W-:-:S03]  /*200a0*/  IMAD.WIDE R70, R239, 0x4, R70 ;  /* 0x00000004ef467825 */ /* 0x000fc600078e0246 */
[----:B------:R1:W-:Y:S04]  /*200b0*/  STL.64 [R1+0x370], R2 ;  /* 0x0003700201007387 */ /* 0x0003e80000100a00 */
[----:B-1----:R-:W3:Y:S01]  /*200c0*/  LDL.LU.64 R6, [R1+0x128] ;  /* 0x0001280001067983 */ /* 0x002ee20000300a00 */
[----:B------:R-:W-:-:S03]  /*200d0*/  IMAD.WIDE R62, R239, 0x4, R62 ;  /* 0x00000004ef3e7825 */ /* 0x000fc600078e023e */
[----:B------:R-:W3:Y:S04]  /*200e0*/  LDL.LU.64 R2, [R1+0x118] ;  /* 0x0001180001027983 */ /* 0x000ee80000300a00 */
[----:B------:R-:W3:Y:S01]  /*200f0*/  LDL.LU.64 R244, [R1+0x110] ;  /* 0x0001100001f47983 */ /* 0x000ee20000300a00 */
[----:B------:R-:W-:-:S03]  /*20100*/  IMAD.WIDE R54, R239, 0x4, R54 ;  /* 0x00000004ef367825 */ /* 0x000fc600078e0236 */
[----:B------:R-:W3:Y:S04]  /*20110*/  LDL.LU.64 R4, [R1+0xf8] ;  /* 0x0000f80001047983 */ /* 0x000ee80000300a00 */
[----:B------:R-:W3:Y:S01]  /*20120*/  LDL.LU.64 R250, [R1+0xe8] ;  /* 0x0000e80001fa7983 */ /* 0x000ee20000300a00 */
[----:B------:R-:W-:-:S03]  /*20130*/  IMAD.WIDE R46, R239, 0x4, R46 ;  /* 0x00000004ef2e7825 */ /* 0x000fc600078e022e */
[----:B------:R1:W-:Y:S01]  /*20140*/  STL.64 [R1+0x368], R78 ;  /* 0x0003684e01007387 */ /* 0x0003e20000100a00 */
[----:B------:R-:W-:-:S04]  /*20150*/  IMAD.WIDE R38, R239, 0x4, R38 ;  /* 0x00000004ef267825 */ /* 0x000fc800078e0226 */
[C---:B------:R-:W-:Y:S01]  /*20160*/  IMAD.WIDE R30, R239.reuse, 0x4, R30 ;  /* 0x00000004ef1e7825 */ /* 0x040fe200078e021e */
[----:B-1----:R-:W3:Y:S04]  /*20170*/  LDL.LU.64 R78, [R1+0x16e8] ;  /* 0x0016e800014e7983 */ /* 0x002ee80000300a00 */
[----:B------:R1:W-:Y:S01]  /*20180*/  STL.64 [R1+0x360], R70 ;  /* 0x0003604601007387 */ /* 0x0003e20000100a00 */
[----:B------:R-:W-:-:S03]  /*20190*/  IMAD.WIDE R22, R239, 0x4, R22 ;  /* 0x00000004ef167825 */ /* 0x000fc600078e0216 */
        /* <DEDUP_REMOVED lines=18> */
[----:B-1----:R-:W3:Y:S01]  /*202c0*/  LDL.LU.64 R22, [R1+0x16b0] ;  /* 0x0016b00001167983 */ /* 0x002ee20000300a00 */
[----:B----4-:R-:W-:-:S05]  /*202d0*/  IMAD.WIDE R14, R239, 0x4, R14 ;  /* 0x00000004ef0e7825 */ /* 0x010fca00078e020e */
[----:B------:R1:W-:Y:S04]  /*202e0*/  STL.64 [R1+0x328], R14 ;  /* 0x0003280e01007387 */ /* 0x0003e80000100a00 */
[----:B-1----:R-:W4:Y:S04]  /*202f0*/  LDL.LU.64 R14, [R1+0x16a8] ;  /* 0x0016a800010e7983 */ /* 0x002f280000300a00 */
[----:B------:R1:W-:Y:S01]  /*20300*/  STL.64 [R1+0x320], R236 ;  /* 0x000320ec01007387 */ /* 0x0003e20000100a00 */
[----:B------:R-:W-:-:S03]  /*20310*/  IMAD.WIDE R172, R239, 0x4, R172 ;  /* 0x00000004efac7825 */ /* 0x000fc600078e02ac */
[----:B-1----:R-:W4:Y:S04]  /*20320*/  LDL.LU.64 R236, [R1+0x16a0] ;  /* 0x0016a00001ec7983 */ /* 0x002f280000300a00 */
[----:B------:R1:W-:Y:S01]  /*20330*/  STL.64 [R1+0x318], R228 ;  /* 0x000318e401007387 */ /* 0x0003e20000100a00 */
[----:B--2---:R-:W-:-:S03]  /*20340*/  IMAD.WIDE R212, R239, 0x4, R212 ;  /* 0x00000004efd47825 */ /* 0x004fc600078e02d4 */
[----:B-1----:R-:W2:Y:S04]  /*20350*/  LDL.LU.64 R228, [R1+0x1698] ;  /* 0x0016980001e47983 */ /* 0x002ea80000300a00 */
[----:B------:R1:W-:Y:S01]  /*20360*/  STL.64 [R1+0x310], R220 ;  /* 0x000310dc01007387 */ /* 0x0003e20000100a00 */
[----:B------:R-:W-:-:S03]  /*20370*/  IMAD.WIDE R164, R239, 0x4, R164 ;  /* 0x00000004efa47825 */ /* 0x000fc600078e02a4 */
[----:B-1----:R-:W4:Y:S04]  /*20380*/  LDL.LU.64 R220, [R1+0x1690] ;  /* 0x0016900001dc7983 */ /* 0x002f280000300a00 */
[----:B------:R1:W-:Y:S01]  /*20390*/  STL.64 [R1+0x308], R212 ;  /* 0x000308d401007387 */ /* 0x0003e20000100a00 */
[----:B---3--:R-:W-:-:S03]  /*203a0*/  IMAD.WIDE R180, R239, 0x4, R180 ;  /* 0x00000004efb47825 */ /* 0x008fc600078e02b4 */
[----:B-1----:R-:W3:Y:S04]  /*203b0*/  LDL.LU.64 R212, [R1+0x1688] ;  /* 0x0016880001d47983 */ /* 0x002ee80000300a00 */
[----:B------:R1:W-:Y:S01]  /*203c0*/  STL.64 [R1+0x300], R204 ;  /* 0x000300cc01007387 */ /* 0x0003e20000100a00 */
[----:B------:R-:W-:-:S03]  /*203d0*/  IMAD.WIDE R156, R239, 0x4, R156 ;  /* 0x00000004ef9c7825 */ /* 0x000fc600078e029c */
[----:B-1----:R-:W2:Y:S04]  /*203e0*/  LDL.LU.64 R204, [R1+0x1680] ;  /* 0x0016800001cc7983 */ /* 0x002ea80000300a00 */
[----:B------:R1:W-:Y:S01]  /*203f0*/  STL.64 [R1+0x2f8], R196 ;  /* 0x0002f8c401007387 */ /* 0x0003e20000100a00 */
[----:B------:R-:W-:-:S03]  /*20400*/  IMAD.WIDE R148, R239, 0x4, R148 ;  /* 0x00000004ef947825 */ /* 0x000fc600078e0294 */
[----:B-1----:R-:W4:Y:S04]  /*20410*/  LDL.LU.64 R196, [R1+0x1678] ;  /* 0x0016780001c47983 */ /* 0x002f280000300a00 */
[----:B------:R1:W-:Y:S01]  /*20420*/  STL.64 [R1+0x2f0], R188 ;  /* 0x0002f0bc01007387 */ /* 0x0003e20000100a00 */
[----:B------:R-:W-:-:S03]  /*20430*/  IMAD.WIDE R140, R239, 0x4, R140 ;  /* 0x00000004ef8c7825 */ /* 0x000fc600078e028c */
        /* <DEDUP_REMOVED lines=10> */
[----:B------:R1:W-:Y:S04]  /*204e0*/  STL.64 [R1+0x2d0], R156 ;  /* 0x0002d09c01007387 */ /* 0x0003e80000100a00 */
[----:B-1----:R-:W2:Y:S04]  /*204f0*/  LDL.LU.64 R156, [R1+0x1650] ;  /* 0x00165000019c7983 */ /* 0x002ea80000300a00 */
[----:B------:R1:W-:Y:S04]  /*20500*/  STL.64 [R1+0x2c8], R148 ;  /* 0x0002c89401007387 */ /* 0x0003e80000100a00 */
[----:B-1----:R-:W4:Y:S04]  /*20510*/  LDL.LU.64 R148, [R1+0x1648] ;  /* 0x0016480001947983 */ /* 0x002f280000300a00 */
[----:B------:R1:W-:Y:S04]  /*20520*/  STL.64 [R1+0x2c0], R140 ;  /* 0x0002c08c01007387 */ /* 0x0003e80000100a00 */
[----:B-1----:R-:W3:Y:S04]  /*20530*/  LDL.LU.64 R140, [R1+0x1640] ;  /* 0x00164000018c7983 */ /* 0x002ee80000300a00 */
[----:B------:R1:W-:Y:S04]  /*20540*/  STL.64 [R1+0x2b8], R132 ;  /* 0x0002b88401007387 */ /* 0x0003e80000100a00 */
[----:B-1----:R-:W2:Y:S04]  /*20550*/  LDL.LU.64 R132, [R1+0x1638] ;  /* 0x0016380001847983 */ /* 0x002ea80000300a00 */
[----:B------:R1:W-:Y:S04]  /*20560*/  STL.64 [R1+0x2b0], R124 ;  /* 0x0002b07c01007387 */ /* 0x0003e80000100a00 */
[----:B-1----:R-:W4:Y:S04]  /*20570*/  LDL.LU.64 R124, [R1+0x1630] ;  /* 0x00163000017c7983 */ /* 0x002f280000300a00 */
[----:B------:R1:W-:Y:S04]  /*20580*/  STL.64 [R1+0x2a8], R116 ;  /* 0x0002a87401007387 */ /* 0x0003e80000100a00 */
[----:B-1----:R-:W3:Y:S01]  /*20590*/  LDL.LU.64 R116, [R1+0x1628] ;  /* 0x0016280001747983 */ /* 0x002ee20000300a00 */
[----:B------:R-:W-:-:S04]  /*205a0*/  IMAD.WIDE R246, R239, 0x4, R246 ;  /* 0x00000004eff67825 */ /* 0x000fc800078e02f6 */
[C---:B------:R-:W-:Y:S01]  /*205b0*/  IMAD.WIDE R6, R239.reuse, 0x4, R6 ;  /* 0x00000004ef067825 */ /* 0x040fe200078e0206 */
[----:B------:R1:W-:Y:S04]  /*205c0*/  STL.64 [R1+0x2a0], R246 ;  /* 0x0002a0f601007387 */ /* 0x0003e80000100a00 */
[----:B------:R1:W-:Y:S02]  /*205d0*/  STL.64 [R1+0x298], R6 ;  /* 0x0002980601007387 */ /* 0x0003e40000100a00 */
[----:B-1----:R-:W-:-:S04]  /*205e0*/  IMAD.WIDE R246, R239, 0x4, R2 ;  /* 0x00000004eff67825 */ /* 0x002fc800078e0202 */
[C---:B------:R-:W-:Y:S01]  /*205f0*/  IMAD.WIDE R6, R239.reuse, 0x4, R244 ;  /* 0x00000004ef067825 */ /* 0x040fe200078e02f4 */
[----:B------:R-:W-:Y:S03]  /*20600*/  STL.64 [R1+0x290], R246 ;  /* 0x000290f601007387 */ /* 0x000fe60000100a00 */
[C---:B------:R-:W-:Y:S01]  /*20610*/  IMAD.WIDE R2, R239.reuse, 0x4, R4 ;  /* 0x00000004ef027825 */ /* 0x040fe200078e0204 */
[----:B------:R1:W-:Y:S03]  /*20620*/  STL.64 [R1+0x288], R6 ;  /* 0x0002880601007387 */ /* 0x0003e60000100a00 */
[C---:B------:R-:W-:Y:S01]  /*20630*/  IMAD.WIDE R4, R239.reuse, 0x4, R250 ;  /* 0x00000004ef047825 */ /* 0x040fe200078e02fa */
[----:B------:R-:W-:Y:S04]  /*20640*/  STL.64 [R1+0x280], R2 ;  /* 0x0002800201007387 */ /* 0x000fe80000100a00 */
[----:B------:R1:W-:Y:S02]  /*20650*/  STL.64 [R1+0x278], R4 ;  /* 0x0002780401007387 */ /* 0x0003e40000100a00 */
[----:B-1----:R-:W-:-:S05]  /*20660*/  IMAD.WIDE R6, R239, 0x4, R114 ;  /* 0x00000004ef067825 */ /* 0x002fca00078e0272 */
[----:B------:R1:W-:Y:S01]  /*20670*/  STL.64 [R1+0x270], R6 ;  /* 0x0002700601007387 */ /* 0x0003e20000100a00 */
[----:B------:R-:W-:-:S04]  /*20680*/  IMAD.WIDE R4, R239, 0x4, R118 ;  /* 0x00000004ef047825 */ /* 0x000fc800078e0276 */
[----:B-1----:R-:W-:-:S04]  /*20690*/  IMAD.WIDE R6, R239, 0x4, R120 ;  /* 0x00000004ef067825 */ /* 0x002fc800078e0278 */
[----:B---3--:R-:W-:-:S05]  /*206a0*/  IMAD.WIDE R2, R239, 0x4, R116 ;  /* 0x00000004ef027825 */ /* 0x008fca00078e0274 */
[----:B------:R1:W-:Y:S04]  /*206b0*/  STL.64 [R1+0x268], R2 ;  /* 0x0002680201007387 */ /* 0x0003e80000100a00 */
[----:B------:R4:W-:Y:S04]  /*206c0*/  STL.64 [R1+0x260], R4 ;  /* 0x0002600401007387 */ /* 0x0009e80000100a00 */
[----:B------:R3:W-:Y:S01]  /*206d0*/  STL.64 [R1+0x258], R6 ;  /* 0x0002580601007387 */ /* 0x0007e20000100a00 */
[----:B-1----:R-:W-:-:S04]  /*206e0*/  IMAD.WIDE R2, R239, 0x4, R122 ;  /* 0x00000004ef027825 */ /* 0x002fc800078e027a */
[C---:B----4-:R-:W-:Y:S01]  /*206f0*/  IMAD.WIDE R4, R239.reuse, 0x4, R124 ;  /* 0x00000004ef047825 */ /* 0x050fe200078e027c */
[----:B------:R1:W-:Y:S03]  /*20700*/  STL.64 [R1+0x250], R2 ;  /* 0x0002500201007387 */ /* 0x0003e60000100a00 */
[C---:B---3--:R-:W-:Y:S01]  /*20710*/  IMAD.WIDE R6, R239.reuse, 0x4, R126 ;  /* 0x00000004ef067825 */ /* 0x048fe200078e027e */
[----:B------:R3:W-:Y:S04]  /*20720*/  STL.64 [R1+0x248], R4 ;  /* 0x0002480401007387 */ /* 0x0007e80000100a00 */
[----:B------:R2:W-:Y:S01]  /*20730*/  STL.64 [R1+0x240], R6 ;  /* 0x0002400601007387 */ /* 0x0005e20000100a00 */
[----:B-1----:R-:W-:-:S04]  /*20740*/  IMAD.WIDE R2, R239, 0x4, R128 ;  /* 0x00000004ef027825 */ /* 0x002fc800078e0280 */
[C---:B---3--:R-:W-:Y:S01]  /*20750*/  IMAD.WIDE R4, R239.reuse, 0x4, R130 ;  /* 0x00000004ef047825 */ /* 0x048fe200078e0282 */
[----:B------:R1:W-:Y:S03]  /*20760*/  STL.64 [R1+0x238], R2 ;  /* 0x0002380201007387 */ /* 0x0003e60000100a00 */
[C---:B--2---:R-:W-:Y:S01]  /*20770*/  IMAD.WIDE R6, R239.reuse, 0x4, R132 ;  /* 0x00000004ef067825 */ /* 0x044fe200078e0284 */
        /* <DEDUP_REMOVED lines=36> */
[----:B------:R2:W-:Y:S03]  /*209c0*/  STL.64 [R1+0x110], R4 ;  /* 0x0001100401007387 */ /* 0x0005e60000100a00 */
[C---:B-1----:R-:W-:Y:S01]  /*209d0*/  IMAD.WIDE R2, R239.reuse, 0x4, R170 ;  /* 0x00000004ef027825 */ /* 0x042fe200078e02aa */
[----:B--2---:R-:W2:Y:S04]  /*209e0*/  LDL.LU.64 R4, [R1] ;  /* 0x0000000001047983 */ /* 0x004ea80000300a00 */
[----:B------:R1:W-:Y:S04]  /*209f0*/  STL.64 [R1+0xf8], R6 ;  /* 0x0000f80601007387 */ /* 0x0003e80000100a00 */
[----:B------:R-:W3:Y:S04]  /*20a00*/  LDL.LU.64 R120, [R1+0x8] ;  /* 0x0000080001787983 */ /* 0x000ee80000300a00 */
[----:B------:R4:W-:Y:S04]  /*20a10*/  STL.64 [R1+0xe8], R2 ;  /* 0x0000e80201007387 */ /* 0x0009e80000100a00 */
[----:B------:R-:W3:Y:S04]  /*20a20*/  LDL.LU.64 R250, [R1+0x10] ;  /* 0x0000100001fa7983 */ /* 0x000ee80000300a00 */
[----:B------:R-:W3:Y:S04]  /*20a30*/  LDL.LU.64 R124, [R1+0x18] ;  /* 0x00001800017c7983 */ /* 0x000ee80000300a00 */
[----:B------:R-:W3:Y:S04]  /*20a40*/  LDL.LU.64 R126, [R1+0x20] ;  /* 0x00002000017e7983 */ /* 0x000ee80000300a00 */
[----:B-1----:R-:W3:Y:S04]  /*20a50*/  LDL.LU.64 R6, [R1+0x28] ;  /* 0x0000280001067983 */ /* 0x002ee80000300a00 */
[----:B------:R-:W3:Y:S04]  /*20a60*/  LDL.LU.64 R130, [R1+0x30] ;  /* 0x0000300001827983 */ /* 0x000ee80000300a00 */
[----:B----4-:R-:W4:Y:S04]  /*20a70*/  LDL.LU.64 R2, [R1+0x38] ;  /* 0x0000380001027983 */ /* 0x010f280000300a00 */
[----:B------:R-:W4:Y:S04]  /*20a80*/  LDL.LU.64 R134, [R1+0x40] ;  /* 0x0000400001867983 */ /* 0x000f280000300a00 */
[----:B------:R-:W4:Y:S04]  /*20a90*/  LDL.LU.64 R136, [R1+0x48] ;  /* 0x0000480001887983 */ /* 0x000f280000300a00 */
[----:B------:R-:W4:Y:S04]  /*20aa0*/  LDL.LU.64 R138, [R1+0x50] ;  /* 0x00005000018a7983 */ /* 0x000f280000300a00 */
[----:B------:R-:W4:Y:S01]  /*20ab0*/  LDL.LU.64 R244, [R1+0x58] ;  /* 0x0000580001f47983 */ /* 0x000f220000300a00 */
[----:B------:R-:W-:-:S03]  /*20ac0*/  IMAD.WIDE R172, R239, 0x4, R172 ;  /* 0x00000004efac7825 */ /* 0x000fc600078e02ac */
[----:B------:R-:W4:Y:S01]  /*20ad0*/  LDL.LU.64 R142, [R1+0x60] ;  /* 0x00006000018e7983 */ /* 0x000f220000300a00 */
[----:B------:R-:W-:-:S03]  /*20ae0*/  IMAD.WIDE R174, R239, 0x4, R174 ;  /* 0x00000004efae7825 */ /* 0x000fc600078e02ae */
[----:B------:R-:W4:Y:S01]  /*20af0*/  LDL.LU.64 R144, [R1+0x68] ;  /* 0x0000680001907983 */ /* 0x000f220000300a00 */
[----:B------:R-:W-:-:S04]  /*20b00*/  IMAD.WIDE R170, R239, 0x4, R176 ;  /* 0x00000004efaa7825 */ /* 0x000fc800078e02b0 */
[C---:B------:R-:W-:Y:S01]  /*20b10*/  IMAD.WIDE R168, R239.reuse, 0x4, R178 ;  /* 0x00000004efa87825 */ /* 0x040fe200078e02b2 */
[----:B------:R-:W-:Y:S03]  /*20b20*/  STL.64 [R1+0x1538], R172 ;  /* 0x001538ac01007387 */ /* 0x000fe60000100a00 */
[C---:B------:R-:W-:Y:S01]  /*20b30*/  IMAD.WIDE R180, R239.reuse, 0x4, R180 ;  /* 0x00000004efb47825 */ /* 0x040fe200078e02b4 */
[----:B------:R-:W-:Y:S03]  /*20b40*/  STL.64 [R1+0x1518], R174 ;  /* 0x001518ae01007387 */ /* 0x000fe60000100a00 */
[C---:B------:R-:W-:Y:S01]  /*20b50*/  IMAD.WIDE R182, R239.reuse, 0x4, R182 ;  /* 0x00000004efb67825 */ /* 0x040fe200078e02b6 */
[----:B------:R1:W-:Y:S03]  /*20b60*/  STL.64 [R1+0x1508], R170 ;  /* 0x001508aa01007387 */ /* 0x0003e60000100a00 */
[C---:B------:R-:W-:Y:S01]  /*20b70*/  IMAD.WIDE R184, R239.reuse, 0x4, R184 ;  /* 0x00000004efb87825 */ /* 0x040fe200078e02b8 */
[----:B------:R-:W-:Y:S03]  /*20b80*/  STL.64 [R1+0x14d0], R168 ;  /* 0x0014d0a801007387 */ /* 0x000fe60000100a00 */
        /* <DEDUP_REMOVED lines=11> */
[----:B------:R1:W-:Y:S03]  /*20c40*/  STL.64 [R1+0x1530], R190 ;  /* 0x001530be01007387 */ /* 0x0003e60000100a00 */
        /* <DEDUP_REMOVED lines=57> */
[----:B------:R-:W-:Y:S04]  /*20fe0*/  STL.64 [R1+0x1608], R18 ;  /* 0x0016081201007387 */ /* 0x000fe80000100a00 */
[----:B------:R-:W-:Y:S04]  /*20ff0*/  STL.64 [R1+0x1610], R20 ;  /* 0x0016101401007387 */ /* 0x000fe80000100a00 */
[----:B------:R-:W-:Y:S04]  /*21000*/  STL.64 [R1+0x1618], R22 ;  /* 0x0016181601007387 */ /* 0x000fe80000100a00 */
[----:B------:R1:W-:Y:S04]  /*21010*/  STL.64 [R1+0x1620], R24 ;  /* 0x0016201801007387 */ /* 0x0003e80000100a00 */
[----:B------:R-:W4:Y:S01]  /*21020*/  LDL.LU.64 R246, [R1+0x70] ;  /* 0x0000700001f67983 */ /* 0x000f220000300a00 */
[----:B--2---:R-:W-:-:S03]  /*21030*/  IMAD.WIDE R118, R239, 0x4, R4 ;  /* 0x00000004ef767825 */ /* 0x004fc600078e0204 */
[----:B------:R-:W2:Y:S01]  /*21040*/  LDL.LU.64 R4, [R1+0x78] ;  /* 0x0000780001047983 */ /* 0x000ea20000300a00 */
[----:B---3--:R-:W-:-:S03]  /*21050*/  IMAD.WIDE R122, R239, 0x4, R250 ;  /* 0x00000004ef7a7825 */ /* 0x008fc600078e02fa */
[----:B------:R-:W3:Y:S04]  /*21060*/  LDL.LU.64 R250, [R1+0x80] ;  /* 0x0000800001fa7983 */ /* 0x000ee80000300a00 */
[----:B------:R-:W3:Y:S04]  /*21070*/  LDL.LU.64 R152, [R1+0x88] ;  /* 0x0000880001987983 */ /* 0x000ee80000300a00 */
[----:B------:R-:W3:Y:S01]  /*21080*/  LDL.LU.64 R154, [R1+0x90] ;  /* 0x00009000019a7983 */ /* 0x000ee20000300a00 */
[----:B------:R-:W-:-:S03]  /*21090*/  IMAD.WIDE R128, R239, 0x4, R6 ;  /* 0x00000004ef807825 */ /* 0x000fc600078e0206 */
[----:B------:R-:W3:Y:S04]  /*210a0*/  LDL.LU.64 R156, [R1+0x98] ;  /* 0x00009800019c7983 */ /* 0x000ee80000300a00 */
[----:B------:R-:W3:Y:S01]  /*210b0*/  LDL.LU.64 R6, [R1+0xa0] ;  /* 0x0000a00001067983 */ /* 0x000ee20000300a00 */
[----:B----4-:R-:W-:-:S03]  /*210c0*/  IMAD.WIDE R132, R239, 0x4, R2 ;  /* 0x00000004ef847825 */ /* 0x010fc600078e0202 */
[----:B------:R-:W4:Y:S04]  /*210d0*/  LDL.LU.64 R160, [R1+0xa8] ;  /* 0x0000a80001a07983 */ /* 0x000f280000300a00 */
[----:B------:R-:W4:Y:S04]  /*210e0*/  LDL.LU.64 R162, [R1+0xb0] ;  /* 0x0000b00001a27983 */ /* 0x000f280000300a00 */
[----:B------:R-:W4:Y:S04]  /*210f0*/  LDL.LU.64 R2, [R1+0xb8] ;  /* 0x0000b80001027983 */ /* 0x000f280000300a00 */
[----:B------:R-:W4:Y:S01]  /*21100*/  LDL.LU.64 R166, [R1+0xc0] ;  /* 0x0000c00001a67983 */ /* 0x000f220000300a00 */
[----:B------:R-:W-:-:S03]  /*21110*/  IMAD.WIDE R140, R239, 0x4, R244 ;  /* 0x00000004ef8c7825 */ /* 0x000fc600078e02f4 */
[----:B------:R-:W4:Y:S04]  /*21120*/  LDL.LU.64 R176, [R1+0xc8] ;  /* 0x0000c80001b07983 */ /* 0x000f280000300a00 */
[----:B-1----:R-:W4:Y:S04]  /*21130*/  LDL.LU.64 R170, [R1+0xd0] ;  /* 0x0000d00001aa7983 */ /* 0x002f280000300a00 */
[----:B------:R-:W4:Y:S04]  /*21140*/  LDL.LU.64 R244, [R1+0xd8] ;  /* 0x0000d80001f47983 */ /* 0x000f280000300a00 */
[----:B------:R-:W4:Y:S04]  /*21150*/  LDL.LU.64 R174, [R1+0xe0] ;  /* 0x0000e00001ae7983 */ /* 0x000f280000300a00 */
[----:B------:R-:W4:Y:S01]  /*21160*/  LDL.LU.64 R172, [R1+0xf0] ;  /* 0x0000f00001ac7983 */ /* 0x000f220000300a00 */
[----:B------:R-:W-:-:S04]  /*21170*/  IMAD.WIDE R114, R239, 0x4, R240 ;  /* 0x00000004ef727825 */ /* 0x000fc800078e02f0 */
[----:B------:R-:W-:-:S04]  /*21180*/  IMAD.WIDE R116, R239, 0x4, R242 ;  /* 0x00000004ef747825 */ /* 0x000fc800078e02f2 */
[C---:B------:R-:W-:Y:S02]  /*21190*/  IMAD.WIDE R146, R239.reuse, 0x4, R246 ;  /* 0x00000004ef927825 */ /* 0x040fe400078e02f6 */
[----:B------:R-:W4:Y:S02]  /*211a0*/  LDL.LU.64 R246, [R1+0x100] ;  /* 0x0001000001f67983 */ /* 0x000f240000300a00 */
[C---:B--2---:R-:W-:Y:S02]  /*211b0*/  IMAD.WIDE R148, R239.reuse, 0x4, R4 ;  /* 0x00000004ef947825 */ /* 0x044fe400078e0204 */
[----:B------:R-:W2:Y:S04]  /*211c0*/  LDL.LU.64 R4, [R1+0x108] ;  /* 0x0001080001047983 */ /* 0x000ea80000300a00 */
[----:B------:R-:W2:Y:S01]  /*211d0*/  LDL.LU.64 R190, [R1+0x120] ;  /* 0x0001200001be7983 */ /* 0x000ea20000300a00 */
[----:B---3--:R-:W-:-:S03]  /*211e0*/  IMAD.WIDE R150, R239, 0x4, R250 ;  /* 0x00000004ef967825 */ /* 0x008fc600078e02fa */
[----:B------:R-:W3:Y:S04]  /*211f0*/  LDL.LU.64 R250, [R1+0x130] ;  /* 0x0001300001fa7983 */ /* 0x000ee80000300a00 */
[----:B------:R-:W3:Y:S01]  /*21200*/  LDL.LU.64 R192, [R1+0x140] ;  /* 0x0001400001c07983 */ /* 0x000ee20000300a00 */
[----:B------:R-:W-:-:S03]  /*21210*/  IMAD.WIDE R158, R239, 0x4, R6 ;  /* 0x00000004ef9e7825 */ /* 0x000fc600078e0206 */
[----:B------:R-:W3:Y:S04]  /*21220*/  LDL.LU.64 R6, [R1+0x150] ;  /* 0x0001500001067983 */ /* 0x000ee80000300a00 */
        /* <DEDUP_REMOVED lines=8> */
[----:B------:R-:W4:Y:S01]  /*212b0*/  LDL.LU.64 R180, [R1+0x1a0] ;  /* 0x0001a00001b47983 */ /* 0x000f220000300a00 */
[----:B------:R-:W-:-:S03]  /*212c0*/  IMAD.WIDE R242, R239, 0x4, R174 ;  /* 0x00000004eff27825 */ /* 0x000fc600078e02ae */
[----:B------:R-:W4:Y:S04]  /*212d0*/  LDL.LU.64 R244, [R1+0x1b0] ;  /* 0x0001b00001f47983 */ /* 0x000f280000300a00 */
[----:B------:R-:W4:Y:S01]  /*212e0*/  LDL.LU.64 R174, [R1+0x1c0] ;  /* 0x0001c00001ae7983 */ /* 0x000f220000300a00 */
[----:B------:R-:W-:-:S03]  /*212f0*/  IMAD.WIDE R178, R239, 0x4, R170 ;  /* 0x00000004efb27825 */ /* 0x000fc600078e02aa */
[----:B------:R-:W4:Y:S01]  /*21300*/  LDL.LU.64 R170, [R1+0x1d0] ;  /* 0x0001d00001aa7983 */ /* 0x000f220000300a00 */
[----:B------:R-:W-:-:S03]  /*21310*/  IMAD.WIDE R8, R239, 0x4, R172 ;  /* 0x00000004ef087825 */ /* 0x000fc600078e02ac */
[----:B------:R-:W4:Y:S04]  /*21320*/  LDL.LU.64 R172, [R1+0x1e0] ;  /* 0x0001e00001ac7983 */ /* 0x000f280000300a00 */
[----:B------:R1:W-:Y:S01]  /*21330*/  STL.64 [R1], R8 ;  /* 0x0000000801007387 */ /* 0x0003e20000100a00 */
[----:B------:R-:W-:-:S04]  /*21340*/  IMAD.WIDE R226, R239, 0x4, R246 ;  /* 0x00000004efe27825 */ /* 0x000fc800078e02f6 */
[C---:B--2---:R-:W-:Y:S02]  /*21350*/  IMAD.WIDE R246, R239.reuse, 0x4, R4 ;  /* 0x00000004eff67825 */ /* 0x044fe400078e0204 */
[----:B------:R-:W2:Y:S02]  /*21360*/  LDL.LU.64 R4, [R1+0x1f0] ;  /* 0x0001f00001047983 */ /* 0x000ea40000300a00 */
[C---:B------:R-:W-:Y:S02]  /*21370*/  IMAD.WIDE R190, R239.reuse, 0x4, R190 ;  /* 0x00000004efbe7825 */ /* 0x040fe400078e02be */
[----:B------:R-:W-:Y:S04]  /*21380*/  STL.64 [R1+0x8], R226 ;  /* 0x000008e201007387 */ /* 0x000fe80000100a00 */
[----:B------:R-:W-:Y:S01]  /*21390*/  STL.64 [R1+0x20], R190 ;  /* 0x000020be01007387 */ /* 0x000fe20000100a00 */
[----:B---3--:R-:W-:-:S03]  /*213a0*/  IMAD.WIDE R250, R239, 0x4, R250 ;  /* 0x00000004effa7825 */ /* 0x008fc600078e02fa */
[----:B------:R-:W-:Y:S01]  /*213b0*/  STL.64 [R1+0x18], R246 ;  /* 0x000018f601007387 */ /* 0x000fe20000100a00 */
[----:B------:R-:W-:-:S03]  /*213c0*/  IMAD.WIDE R218, R239, 0x4, R192 ;  /* 0x00000004efda7825 */ /* 0x000fc600078e02c0 */
[----:B------:R-:W-:Y:S04]  /*213d0*/  STL.64 [R1+0x28], R250 ;  /* 0x000028fa01007387 */ /* 0x000fe80000100a00 */
[----:B------:R-:W-:Y:S01]  /*213e0*/  STL.64 [R1+0x30], R218 ;  /* 0x000030da01007387 */ /* 0x000fe20000100a00 */
[----:B------:R-:W-:-:S04]  /*213f0*/  IMAD.WIDE R6, R239, 0x4, R6 ;  /* 0x00000004ef067825 */ /* 0x000fc800078e0206 */
[----:B------:R-:W-:-:S04]  /*21400*/  IMAD.WIDE R184, R239, 0x4, R184 ;  /* 0x00000004efb87825 */ /* 0x000fc800078e02b8 */
[C---:B------:R-:W-:Y:S01]  /*21410*/  IMAD.WIDE R186, R239.reuse, 0x4, R186 ;  /* 0x00000004efba7825 */ /* 0x040fe200078e02ba */
[----:B------:R-:W-:Y:S03]  /*21420*/  STL.64 [R1+0x40], R184 ;  /* 0x000040b801007387 */ /* 0x000fe60000100a00 */
[C---:B----4-:R-:W-:Y:S01]  /*21430*/  IMAD.WIDE R210, R239.reuse, 0x4, R188 ;  /* 0x00000004efd27825 */ /* 0x050fe200078e02bc */
        /* <DEDUP_REMOVED lines=40> */
[----:B------:R-:W-:-:S03]  /*216c0*/  IMAD.WIDE R194, R239, 0x4, R172 ;  /* 0x00000004efc27825 */ /* 0x000fc600078e02ac */
[----:B------:R-:W4:Y:S04]  /*216d0*/  LDL.64 R196, [R1+0x218] ;  /* 0x0002180001c47983 */ /* 0x000f280000100a00 */
[----:B------:R-:W4:Y:S04]  /*216e0*/  LDL.64 R192, [R1+0x1f8] ;  /* 0x0001f80001c07983 */ /* 0x000f280000100a00 */
[----:B------:R-:W4:Y:S04]  /*216f0*/  LDL.64 R188, [R1+0x1b8] ;  /* 0x0001b80001bc7983 */ /* 0x000f280000100a00 */
[----:B------:R-:W4:Y:S04]  /*21700*/  LDL.64 R180, [R1+0x158] ;  /* 0x0001580001b47983 */ /* 0x000f280000100a00 */
[----:B------:R-:W4:Y:S01]  /*21710*/  LDL.64 R172, [R1+0x118] ;  /* 0x0001180001ac7983 */ /* 0x000f220000100a00 */
[----:B------:R-:W-:-:S05]  /*21720*/  IMAD.WIDE R170, R239, 0x4, R170 ;  /* 0x00000004efaa7825 */ /* 0x000fca00078e02aa */
[----:B------:R-:W-:Y:S04]  /*21730*/  STL.64 [R1+0x88], R170 ;  /* 0x000088aa01007387 */ /* 0x000fe80000100a00 */
[----:B------:R-:W-:Y:S01]  /*21740*/  STL.64 [R1+0x90], R194 ;  /* 0x000090c201007387 */ /* 0x000fe20000100a00 */
[----:B--2---:R-:W-:-:S03]  /*21750*/  IMAD.WIDE R4, R239, 0x4, R4 ;  /* 0x00000004ef047825 */ /* 0x004fc600078e0204 */
[----:B---3--:R-:W-:Y:S04]  /*21760*/  LDGSTS.E [R248+0x40000], desc[UR46][R24.64], P5 ;  /* 0x4000000018f87fae */ /* 0x008fe8000a92186e */
[----:B----4-:R-:W-:Y:S04]  /*21770*/  LDGSTS.E [R248+0x40400], desc[UR46][R22.64], P5 ;  /* 0x4040000016f87fae */ /* 0x010fe8000a92186e */
[----:B------:R-:W-:Y:S04]  /*21780*/  LDGSTS.E [R248+0x40800], desc[UR46][R20.64], P5 ;  /* 0x4080000014f87fae */ /* 0x000fe8000a92186e */
[----:B------:R-:W2:Y:S04]  /*21790*/  LDL.LU.64 R24, [R1+0x1620] ;  /* 0x0016200001187983 */ /* 0x000ea80000300a00 */
[----:B------:R-:W3:Y:S04]  /*217a0*/  LDL.LU.64 R22, [R1+0x1618] ;  /* 0x0016180001167983 */ /* 0x000ee80000300a00 */
[----:B------:R-:W-:Y:S04]  /*217b0*/  STL.64 [R1+0x98], R4 ;  /* 0x0000980401007387 */ /* 0x000fe80000100a00 */
[----:B------:R-:W4:Y:S04]  /*217c0*/  LDL.LU.64 R20, [R1+0x1610] ;  /* 0x0016100001147983 */ /* 0x000f280000300a00 */
        /* <DEDUP_REMOVED lines=10> */
[----:B------:R-:W4:Y:S04]  /*21870*/  LDL.LU.64 R10, [R1+0x15e8] ;  /* 0x0015e800010a7983 */ /* 0x000f280000300a00 */
[----:B------:R-:W2:Y:S04]  /*21880*/  LDL.LU.64 R8, [R1+0x15e0] ;  /* 0x0015e00001087983 */ /* 0x000ea80000300a00 */
        /* <DEDUP_REMOVED lines=9> */
[----:B------:R-:W2:Y:S04]  /*21920*/  LDL.LU.64 R230, [R1+0x15c0] ;  /* 0x0015c00001e67983 */ /* 0x000ea80000300a00 */
[----:B------:R-:W3:Y:S04]  /*21930*/  LDL.LU.64 R228, [R1+0x15b8] ;  /* 0x0015b80001e47983 */ /* 0x000ee80000300a00 */
        /* <DEDUP_REMOVED lines=30> */
[----:B------:R-:W4:Y:S01]  /*21b20*/  LDL.LU.64 R172, [R1+0x1538] ;  /* 0x0015380001ac7983 */ /* 0x000f220000300a00 */
        /* <DEDUP_REMOVED lines=15> */
[----:B----4-:R-:W-:Y:S04]  /*21c20*/  LDGSTS.E [R248+0x47800], desc[UR46][R172.64], P5 ;  /* 0x47800000acf87fae */ /* 0x010fe8000a92186e */
[----:B------:R-:W-:Y:S04]  /*21c30*/  STL.64 [R1+0x12b8], R172 ;  /* 0x0012b8ac01007387 */ /* 0x000fe80000100a00 */
[----:B---3--:R-:W-:Y:S04]  /*21c40*/  LDGSTS.E [R248+0x47c00], desc[UR46][R180.64], P5 ;  /* 0x47c00000b4f87fae */ /* 0x008fe8000a92186e */
[----:B------:R-:W-:Y:S04]  /*21c50*/  STL.64 [R1+0x12c0], R180 ;  /* 0x0012c0b401007387 */ /* 0x000fe80000100a00 */
[----:B--2---:R-:W-:Y:S04]  /*21c60*/  LDGSTS.E [R248+0x50000], desc[UR46][R188.64], P5 ;  /* 0x50000000bcf87fae */ /* 0x004fe8000a92186e */
        /* <DEDUP_REMOVED lines=9> */
[----:B-1----:R-:W2:Y:S04]  /*21d00*/  LDL.64 R212, [R1+0x360] ;  /* 0x0003600001d47983 */ /* 0x002ea80000100a00 */
        /* <DEDUP_REMOVED lines=45> */
[----:B------:R3:W-:Y:S04]  /*21fe0*/  STL.64 [R1+0x13a0], R242 ;  /* 0x0013a0f201007387 */ /* 0x0007e80000100a00 */
[----:B------:R-:W-:Y:S04]  /*21ff0*/  LDGSTS.E [R248+0x57000], desc[UR46][R190.64], P5 ;  /* 0x57000000bef87fae */ /* 0x000fe8000a92186e */
[----:B------:R-:W-:Y:S04]  /*22000*/  LDGSTS.E [R248+0x57400], desc[UR46][R184.64], P5 ;  /* 0x57400000b8f87fae */ /* 0x000fe8000a92186e */
[----:B------:R-:W-:Y:S04]  /*22010*/  LDGSTS.E [R248+0x57800], desc[UR46][R182.64], P5 ;  /* 0x57800000b6f87fae */ /* 0x000fe8000a92186e */
[----:B------:R-:W4:Y:S04]  /*22020*/  LDL.LU.64 R190, [R1+0x1530] ;  /* 0x0015300001be7983 */ /* 0x000f280000300a00 */
[----:B-1----:R-:W2:Y:S04]  /*22030*/  LDL.64 R158, [R1+0x540] ;  /* 0x00054000019e7983 */ /* 0x002ea80000100a00 */
        /* <DEDUP_REMOVED lines=16> */
[----:B---3--:R-:W3:Y:S04]  /*22140*/  LDL.64 R242, [R1+0x300] ;  /* 0x0003000001f27983 */ /* 0x008ee80000100a00 */
[----:B------:R-:W3:Y:S04]  /*22150*/  LDL.64 R150, [R1+0x2e0] ;  /* 0x0002e00001967983 */ /* 0x000ee80000100a00 */
[----:B------:R-:W3:Y:S04]  /*22160*/  LDL.64 R14, [R1+0x2c0] ;  /* 0x0002c000010e7983 */ /* 0x000ee80000100a00 */
[----:B------:R-:W3:Y:S04]  /*22170*/  LDL.LU.64 R184, [R1+0x1528] ;  /* 0x0015280001b87983 */ /* 0x000ee80000300a00 */
[----:B------:R-:W-:Y:S04]  /*22180*/  LDGSTS.E [R248+0x57c00], desc[UR46][R174.64], P5 ;  /* 0x57c00000aef87fae */ /* 0x000fe8000a92186e */
[----:B------:R-:W3:Y:S04]  /*22190*/  LDL.64 R188, [R1+0x2a0] ;  /* 0x0002a00001bc7983 */ /* 0x000ee80000100a00 */
        /* <DEDUP_REMOVED lines=9> */
[----:B--2---:R-:W-:Y:S04]  /*22230*/  LDGSTS.E [R249+0x40100], desc[UR46][R158.64], P5 ;  /* 0x401000009ef97fae */ /* 0x004fe8000a92186e */
        /* <DEDUP_REMOVED lines=40> */
[----:B------:R-:W4:Y:S04]  /*224c0*/  LDL.64 R86, [R1+0x4f8] ;  /* 0x0004f80001567983 */ /* 0x000f280000100a00 */
[----:B------:R-:W4:Y:S04]  /*224d0*/  LDL.64 R78, [R1+0x458] ;  /* 0x00045800014e7983 */ /* 0x000f280000100a00 */
[----:B------:R-:W4:Y:S04]  /*224e0*/  LDL.64 R54, [R1+0x3d8] ;  /* 0x0003d80001367983 */ /* 0x000f280000100a00 */
[----:B------:R-:W4:Y:S04]  /*224f0*/  LDL.64 R22, [R1+0x378] ;  /* 0x0003780001167983 */ /* 0x000f280000100a00 */
[----:B------:R-:W4:Y:S04]  /*22500*/  LDL.64 R220, [R1+0x358] ;  /* 0x0003580001dc7983 */ /* 0x000f280000100a00 */
[----:B--2---:R-:W-:Y:S04]  /*22510*/  LDGSTS.E [R249+0x47500], desc[UR46][R180.64], P5 ;  /* 0x47500000b4f97fae */ /* 0x004fe8000a92186e */
[----:B------:R-:W-:Y:S04]  /*22520*/  LDGSTS.E [R249+0x47900], desc[UR46][R174.64], P5 ;  /* 0x47900000aef97fae */ /* 0x000fe8000a92186e */
[----:B------:R-:W-:Y:S04]  /*22530*/  LDGSTS.E [R249+0x47d00], desc[UR46][R182.64], P5 ;  /* 0x47d00000b6f97fae */ /* 0x000fe8000a92186e */
[----:B------:R-:W2:Y:S04]  /*22540*/  LDL.64 R180, [R1] ;  /* 0x0000000001b47983 */ /* 0x000ea80000100a00 */
[----:B-1----:R-:W4:Y:S04]  /*22550*/  LDL.LU.64 R236, [R1+0x4d8] ;  /* 0x0004d80001ec7983 */ /* 0x002f280000300a00 */
[----:B------:R-:W4:Y:S04]  /*22560*/  LDL.LU.64 R70, [R1+0x478] ;  /* 0x0004780001467983 */ /* 0x000f280000300a00 */
[----:B---3--:R-:W3:Y:S04]  /*22570*/  LDL.LU.64 R172, [R1+0x438] ;  /* 0x0004380001ac7983 */ /* 0x008ee80000300a00 */
[----:B------:R-:W3:Y:S04]  /*22580*/  LDL.LU.64 R110, [R1+0x3b8] ;  /* 0x0003b800016e7983 */ /* 0x000ee80000300a00 */
[----:B------:R-:W3:Y:S04]  /*22590*/  LDL.LU.64 R204, [R1+0x398] ;  /* 0x0003980001cc7983 */ /* 0x000ee80000300a00 */
[----:B------:R-:W3:Y:S04]  /*225a0*/  LDL.LU.64 R102, [R1+0x338] ;  /* 0x0003380001667983 */ /* 0x000ee80000300a00 */
[----:B------:R-:W-:Y:S01]  /*225b0*/  LDGSTS.E [R249+0x50100], desc[UR46][R190.64], P5 ;  /* 0x50100000bef97fae */ /* 0x000fe2000a92186e */
[----:B------:R-:W-:-:S03]  /*225c0*/  IMAD.WIDE R32, R239, 0x4, R32 ;  /* 0x00000004ef207825 */ /* 0x000fc600078e0220 */
        /* <DEDUP_REMOVED lines=9> */
[----:B------:R-:W-:Y:S04]  /*22660*/  STL.64 [R1+0x1400], R174 ;  /* 0x001400ae01007387 */ /* 0x000fe80000100a00 */
        /* <DEDUP_REMOVED lines=11> */
[----:B------:R1:W-:Y:S04]  /*22720*/  STL.64 [R1+0x1420], R206 ;  /* 0x001420ce01007387 */ /* 0x0003e80000100a00 */
[----:B------:R-:W-:Y:S01]  /*22730*/  LDGSTS.E [R249+0x52100], desc[UR46][R24.64], P5 ;  /* 0x5210000018f97fae */ /* 0x000fe2000a92186e */
[----:B------:R-:W-:-:S03]  /*22740*/  IMAD.WIDE R96, R239, 0x4, R96 ;  /* 0x00000004ef607825 */ /* 0x000fc600078e0260 */
[----:B------:R-:W-:Y:S04]  /*22750*/  LDGSTS.E [R249+0x52500], desc[UR46][R32.64], P5 ;  /* 0x5250000020f97fae */ /* 0x000fe8000a92186e */
[----:B-1----:R-:W3:Y:S01]  /*22760*/  LDL.LU.64 R206, [R1+0x3f8] ;  /* 0x0003f80001ce7983 */ /* 0x002ee20000300a00 */
[----:B------:R-:W-:-:S03]  /*22770*/  IMAD.WIDE R104, R239, 0x4, R104 ;  /* 0x00000004ef687825 */ /* 0x000fc600078e0268 */
[----:B------:R1:W-:Y:S04]  /*22780*/  STL.64 [R1+0x1428], R214 ;  /* 0x001428d601007387 */ /* 0x0003e80000100a00 */
[----:B------:R-:W-:Y:S01]  /*22790*/  LDGSTS.E [R249+0x52900], desc[UR46][R40.64], P5 ;  /* 0x5290000028f97fae */ /* 0x000fe2000a92186e */
[----:B------:R-:W-:-:S03]  /*227a0*/  IMAD.WIDE R112, R239, 0x4, R112 ;  /* 0x00000004ef707825 */ /* 0x000fc600078e0270 */
[----:B------:R-:W-:Y:S04]  /*227b0*/  LDGSTS.E [R249+0x52d00], desc[UR46][R48.64], P5 ;  /* 0x52d0000030f97fae */ /* 0x000fe8000a92186e */
[----:B-1----:R-:W3:Y:S01]  /*227c0*/  LDL.LU.64 R214, [R1+0x498] ;  /* 0x0004980001d67983 */ /* 0x002ee20000300a00 */
[----:B------:R-:W-:-:S03]  /*227d0*/  IMAD.WIDE R120, R239, 0x4, R120 ;  /* 0x00000004ef787825 */ /* 0x000fc600078e0278 */
[----:B------:R-:W-:Y:S04]  /*227e0*/  STL.64 [R1+0x1430], R222 ;  /* 0x001430de01007387 */ /* 0x000fe80000100a00 */
[----:B------:R-:W-:Y:S04]  /*227f0*/  LDGSTS.E [R249+0x53100], desc[UR46][R56.64], P5 ;  /* 0x5310000038f97fae */ /* 0x000fe8000a92186e */
[----:B------:R1:W-:Y:S04]  /*22800*/  STL.64 [R1+0x1438], R230 ;  /* 0x001438e601007387 */ /* 0x0003e80000100a00 */
[----:B------:R-:W-:Y:S01]  /*22810*/  LDGSTS.E [R249+0x53500], desc[UR46][R64.64], P5 ;  /* 0x5350000040f97fae */ /* 0x000fe2000a92186e */
[----:B------:R-:W-:-:S03]  /*22820*/  IMAD.WIDE R136, R239, 0x4, R136 ;  /* 0x00000004ef887825 */ /* 0x000fc600078e0288 */
[----:B------:R-:W-:Y:S04]  /*22830*/  LDGSTS.E [R249+0x53900], desc[UR46][R72.64], P5 ;  /* 0x5390000048f97fae */ /* 0x000fe8000a92186e */
[----:B-1----:R-:W3:Y:S01]  /*22840*/  LDL.LU.64 R230, [R1+0x418] ;  /* 0x0004180001e67983 */ /* 0x002ee20000300a00 */
        /* <DEDUP_REMOVED lines=25> */
[----:B-1----:R-:W4:Y:S04]  /*229e0*/  LDL.LU.64 R72, [R1+0x518] ;  /* 0x0005180001487983 */ /* 0x002f280000300a00 */
[----:B------:R-:W-:Y:S04]  /*229f0*/  STL.64 [R1+0x1488], R80 ;  /* 0x0014885001007387 */ /* 0x000fe80000100a00 */
[----:B------:R-:W-:Y:S04]  /*22a00*/  LDGSTS.E [R249+0x56900], desc[UR46][R176.64], P5 ;  /* 0x56900000b0f97fae */ /* 0x000fe8000a92186e */
[----:B------:R1:W-:Y:S04]  /*22a10*/  STL.64 [R1+0x1490], R88 ;  /* 0x0014905801007387 */ /* 0x0003e80000100a00 */
[----:B-1----:R-:W3:Y:S04]  /*22a20*/  LDL.LU.64 R88, [R1+0x538] ;  /* 0x0005380001587983 */ /* 0x002ee80000300a00 */
[----:B--2---:R-:W-:Y:S04]  /*22a30*/  LDGSTS.E [R249+0x56d00], desc[UR46][R180.64], P5 ;  /* 0x56d00000b4f97fae */ /* 0x004fe8000a92186e */
[----:B------:R-:W-:Y:S04]  /*22a40*/  LDGSTS.E [R249+0x57100], desc[UR46][R250.64], P5 ;  /* 0x57100000faf97fae */ /* 0x000fe8000a92186e */
[----:B------:R-:W-:Y:S04]  /*22a50*/  LDGSTS.E [R249+0x57500], desc[UR46][R186.64], P5 ;  /* 0x57500000baf97fae */ /* 0x000fe8000a92186e */
[----:B------:R-:W-:Y:S04]  /*22a60*/  LDGSTS.E [R249+0x57900], desc[UR46][R168.64], P5 ;  /* 0x57900000a8f97fae */ /* 0x000fe8000a92186e */
[----:B------:R-:W3:Y:S04]  /*22a70*/  LDL.LU.64 R250, [R1+0x1510] ;  /* 0x0015100001fa7983 */ /* 0x000ee80000300a00 */
        /* <DEDUP_REMOVED lines=8> */
[----:B------:R-:W2:Y:S04]  /*22b00*/  LDL.64 R186, [R1+0x138] ;  /* 0x0001380001ba7983 */ /* 0x000ea80000100a00 */
[----:B------:R-:W2:Y:S04]  /*22b10*/  LDL.64 R168, [R1+0xf8] ;  /* 0x0000f80001a87983 */ /* 0x000ea80000100a00 */
[----:B------:R-:W-:Y:S04]  /*22b20*/  LDGSTS.E [R249+0x57d00], desc[UR46][R170.64], P5 ;  /* 0x57d00000aaf97fae */ /* 0x000fe8000a92186e */
[----:B------:R-:W2:Y:S04]  /*22b30*/  LDL.LU.64 R170, [R1+0x1508] ;  /* 0x0015080001aa7983 */ /* 0x000ea80000300a00 */
[----:B------:R-:W2:Y:S04]  /*22b40*/  LDL.64 R64, [R1+0x470] ;  /* 0x0004700001407983 */ /* 0x000ea80000100a00 */
[----:B------:R-:W2:Y:S04]  /*22b50*/  LDL.64 R56, [R1+0x430] ;  /* 0x0004300001387983 */ /* 0x000ea80000100a00 */
        /* <DEDUP_REMOVED lines=32> */
[----:B------:R-:W3:Y:S04]  /*22d60*/  LDL.64 R168, [R1+0x4f0] ;  /* 0x0004f00001a87983 */ /* 0x000ee80000100a00 */
[----:B------:R-:W4:Y:S04]  /*22d70*/  LDL.LU.64 R80, [R1+0x530] ;  /* 0x0005300001507983 */ /* 0x000f280000300a00 */
[----:B------:R-:W-:Y:S01]  /*22d80*/  LDGSTS.E [R250+0x47e00], desc[UR46][R184.64], P5 ;  /* 0x47e00000b8fa7fae */ /* 0x000fe2000a92186e */
[----:B------:R-:W-:-:S03]  /*22d90*/  IMAD.WIDE R26, R239, 0x4, R26 ;  /* 0x00000004ef1a7825 */ /* 0x000fc600078e021a */
        /* <DEDUP_REMOVED lines=20> */
[----:B------:R-:W-:Y:S04]  /*22ee0*/  LDGSTS.E [R250+0x52a00], desc[UR46][R42.64], P5 ;  /* 0x52a000002afa7fae */ /* 0x000fe8000a92186e */
[----:B------:R-:W-:Y:S04]  /*22ef0*/  LDGSTS.E [R250+0x52e00], desc[UR46][R50.64], P5 ;  /* 0x52e0000032fa7fae */ /* 0x000fe8000a92186e */
[----:B------:R-:W-:Y:S01]  /*22f00*/  LDGSTS.E [R250+0x53200], desc[UR46][R58.64], P5 ;  /* 0x532000003afa7fae */ /* 0x000fe2000a92186e */
[----:B------:R-:W-:-:S03]  /*22f10*/  IMAD.WIDE R130, R239, 0x4, R130 ;  /* 0x00000004ef827825 */ /* 0x000fc600078e0282 */
[----:B------:R-:W-:Y:S01]  /*22f20*/  LDGSTS.E [R250+0x53600], desc[UR46][R66.64], P5 ;  /* 0x5360000042fa7fae */ /* 0x000fe2000a92186e */
[----:B------:R-:W-:-:S03]  /*22f30*/  IMAD.WIDE R138, R239, 0x4, R138 ;  /* 0x00000004ef8a7825 */ /* 0x000fc600078e028a */
[----:B------:R-:W-:Y:S04]  /*22f40*/  LDGSTS.E [R250+0x53a00], desc[UR46][R74.64], P5 ;  /* 0x53a000004afa7fae */ /* 0x000fe8000a92186e */
[----:B------:R-:W-:Y:S01]  /*22f50*/  LDGSTS.E [R250+0x53e00], desc[UR46][R82.64], P5 ;  /* 0x53e0000052fa7fae */ /* 0x000fe2000a92186e */
[----:B------:R-:W-:-:S03]  /*22f60*/  IMAD.WIDE R154, R239, 0x4, R154 ;  /* 0x00000004ef9a7825 */ /* 0x000fc600078e029a */
[----:B------:R-:W-:Y:S01]  /*22f70*/  LDGSTS.E [R250+0x54200], desc[UR46][R90.64], P5 ;  /* 0x542000005afa7fae */ /* 0x000fe2000a92186e */
[----:B------:R-:W-:-:S03]  /*22f80*/  IMAD.WIDE R162, R239, 0x4, R162 ;  /* 0x00000004efa27825 */ /* 0x000fc600078e02a2 */
[----:B------:R-:W-:Y:S04]  /*22f90*/  LDGSTS.E [R250+0x54600], desc[UR46][R98.64], P5 ;  /* 0x5460000062fa7fae */ /* 0x000fe8000a92186e */
[----:B------:R-:W3:Y:S04]  /*22fa0*/  LDL.LU.64 R212, [R1+0x4d0] ;  /* 0x0004d00001d47983 */ /* 0x000ee80000300a00 */
        /* <DEDUP_REMOVED lines=26> */
[----:B------:R-:W3:Y:S04]  /*23150*/  LDL.LU.64 R142, [R1+0x2d0] ;  /* 0x0002d000018e7983 */ /* 0x000ee80000300a00 */
[----:B------:R-:W3:Y:S04]  /*23160*/  LDL.LU.64 R218, [R1+0x14f8] ;  /* 0x0014f80001da7983 */ /* 0x000ee80000300a00 */
        /* <DEDUP_REMOVED lines=9> */
[----:B------:R-:W-:Y:S04]  /*23200*/  LDGSTS.E [R250+0x57a00], desc[UR46][R202.64], P5 ;  /* 0x57a00000cafa7fae */ /* 0x000fe8000a92186e */
[----:B------:R-:W-:Y:S04]  /*23210*/  LDGSTS.E [R250+0x57e00], desc[UR46][R194.64], P5 ;  /* 0x57e00000c2fa7fae */ /* 0x000fe8000a92186e */
[----:B------:R-:W3:Y:S04]  /*23220*/  LDL.LU.64 R202, [R1+0x14e8] ;  /* 0x0014e80001ca7983 */ /* 0x000ee80000300a00 */
[----:B------:R-:W3:Y:S04]  /*23230*/  LDL.64 R174, [R1+0x128] ;  /* 0x0001280001ae7983 */ /* 0x000ee80000100a00 */
[----:B------:R-:W3:Y:S04]  /*23240*/  LDL.64 R14, [R1+0xe8] ;  /* 0x0000e800010e7983 */ /* 0x000ee80000100a00 */
[----:B------:R-:W3:Y:S04]  /*23250*/  LDL.LU.64 R194, [R1+0x14e0] ;  /* 0x0014e00001c27983 */ /* 0x000ee80000300a00 */
[----:B----4-:R-:W-:Y:S04]  /*23260*/  LDGSTS.E [R251+0x40300], desc[UR46][R80.64], P5 ;  /* 0x4030000050fb7fae */ /* 0x010fe8000a92186e */
[----:B--2---:R-:W-:Y:S04]  /*23270*/  LDGSTS.E [R251+0x40700], desc[UR46][R186.64], P5 ;  /* 0x40700000bafb7fae */ /* 0x004fe8000a92186e */
[----:B---3--:R-:W-:Y:S04]  /*23280*/  LDGSTS.E [R251+0x40b00], desc[UR46][R168.64], P5 ;  /* 0x40b00000a8fb7fae */ /* 0x008fe8000a92186e */
[----:B------:R-:W2:Y:S04]  /*23290*/  LDL.LU.64 R186, [R1+0x14d8] ;  /* 0x0014d80001ba7983 */ /* 0x000ea80000300a00 */
[----:B------:R-:W3:Y:S04]  /*232a0*/  LDL.LU.64 R168, [R1+0x14d0] ;  /* 0x0014d00001a87983 */ /* 0x000ee80000300a00 */
        /* <DEDUP_REMOVED lines=26> */
[----:B------:R1:W-:Y:S04]  /*23450*/  LDGSTS.E [R251+0x47300], desc[UR46][R174.64], P5 ;  /* 0x47300000aefb7fae */ /* 0x0003e8000a92186e */
[----:B------:R-:W-:Y:S04]  /*23460*/  LDGSTS.E [R251+0x47700], desc[UR46][R14.64], P5 ;  /* 0x477000000efb7fae */ /* 0x000fe8000a92186e */
[----:B------:R-:W4:Y:S01]  /*23470*/  LDL.LU.64 R174, [R1+0x880] ;  /* 0x0008800001ae7983 */ /* 0x000f220000300a00 */
[----:B------:R-:W-:-:S04]  /*23480*/  IMAD.WIDE R28, R239, 0x4, R28 ;  /* 0x00000004ef1c7825 */ /* 0x000fc800078e021c */
[C---:B------:R-:W-:Y:S01]  /*23490*/  IMAD.WIDE R36, R239.reuse, 0x4, R36 ;  /* 0x00000004ef247825 */ /* 0x040fe200078e0224 */
[----:B------:R-:W4:Y:S03]  /*234a0*/  LDL.LU.64 R56, [R1+0x220] ;  /* 0x0002200001387983 */ /* 0x000f260000300a00 */
        /* <DEDUP_REMOVED lines=9> */
[----:B---3--:R-:W-:Y:S04]  /*23540*/  LDGSTS.E [R251+0x47b00], desc[UR46][R168.64], P5 ;  /* 0x47b00000a8fb7fae */ /* 0x008fe8000a92186e */
        /* <DEDUP_REMOVED lines=12> */
[----:B------:R-:W-:Y:S01]  /*23610*/  LDGSTS.E [R251+0x52f00], desc[UR46][R52.64], P5 ;  /* 0x52f0000034fb7fae */ /* 0x000fe2000a92186e */
[----:B------:R-:W-:-:S03]  /*23620*/  IMAD.WIDE R124, R239, 0x4, R124 ;  /* 0x00000004ef7c7825 */ /* 0x000fc600078e027c */
        /* <DEDUP_REMOVED lines=15> */
[----:B------:R-:W-:-:S03]  /*23720*/  SEL R238, R238, RZ, P0 ;  /* 0x000000ffeeee7207 */ /* 0x000fc60000000000 */
[----:B------:R-:W-:Y:S01]  /*23730*/  LDGSTS.E [R251+0x56b00], desc[UR46][R240.64], P5 ;  /* 0x56b00000f0fb7fae */ /* 0x000fe2000a92186e */
[----:B------:R-:W-:-:S03]  /*23740*/  SEL R0, R0, RZ, P0 ;  /* 0x000000ff00007207 */ /* 0x000fc60000000000 */
[----:B------:R-:W-:Y:S04]  /*23750*/  LDGSTS.E [R251+0x56f00], desc[UR46][R246.64], P5 ;  /* 0x56f00000f6fb7fae */ /* 0x000fe8000a92186e */
[----:B------:R-:W-:Y:S04]  /*23760*/  LDGSTS.E [R251+0x57300], desc[UR46][R6.64], P5 ;  /* 0x5730000006fb7fae */ /* 0x000fe8000a92186e */
[----:B------:R-:W-:Y:S04]  /*23770*/  LDGSTS.E [R251+0x57700], desc[UR46][R2.64], P5 ;  /* 0x5770000002fb7fae */ /* 0x000fe8000a92186e */
[----:B------:R-:W2:Y:S04]  /*23780*/  LDL.LU.64 R246, [R1+0x14c8] ;  /* 0x0014c80001f67983 */ /* 0x000ea80000300a00 */
[----:B------:R-:W3:Y:S04]  /*23790*/  LDL.LU.64 R6, [R1+0x14c0] ;  /* 0x0014c00001067983 */ /* 0x000ee80000300a00 */
[----:B------:R-:W2:Y:S04]  /*237a0*/  LDL.LU.64 R14, [R1+0x230] ;  /* 0x00023000010e7983 */ /* 0x000ea80000300a00 */
[----:B------:R-:W3:Y:S04]  /*237b0*/  LDL.LU.64 R2, [R1+0x14b8] ;  /* 0x0014b80001027983 */ /* 0x000ee80000300a00 */
[----:B------:R-:W-:Y:S04]  /*237c0*/  LDGSTS.E [R251+0x57b00], desc[UR46][R244.64], P5 ;  /* 0x57b00000f4fb7fae */ /* 0x000fe8000a92186e */
[----:B------:R4:W-:Y:S01]  /*237d0*/  LDGSTS.E [R251+0x57f00], desc[UR46][R4.64], P5 ;  /* 0x57f0000004fb7fae */ /* 0x0009e2000a92186e */
[----:B------:R-:W-:-:S02]  /*237e0*/  ISETP.NE.U32.AND P5, PT, R238, RZ, PT ;  /* 0x000000ffee00720c */ /* 0x000fc40003fa5070 */
[----:B------:R-:W-:Y:S01]  /*237f0*/  SEL R238, RZ, 0x4, P3 ;  /* 0x00000004ffee7807 */ /* 0x000fe20001800000 */
[----:B------:R-:W0:Y:S01]  /*23800*/  LDGDEPBAR ;  /* 0x00000000000079af */ /* 0x000e220000000000 */
[----:B------:R-:W-:-:S03]  /*23810*/  ISETP.NE.U32.AND P3, PT, R0, RZ, PT ;  /* 0x000000ff0000720c */ /* 0x000fc60003f65070 */
[----:B------:R-:W3:Y:S04]  /*23820*/  LDL.LU.64 R244, [R1+0x14b0] ;  /* 0x0014b00001f47983 */ /* 0x000ee80000300a00 */
[----:B------:R-:W3:Y:S04]  /*23830*/  LDL.LU.64 R4, [R1+0x14a8] ;  /* 0x0014a80001047983 */ /* 0x000ee80000300a00 */
[----:B------:R-:W3:Y:S04]  /*23840*/  LDL.LU.64 R64, [R1+0x868] ;  /* 0x0008680001407983 */ /* 0x000ee80000300a00 */
[----:B------:R4:W-:Y:S04]  /*23850*/  STL.64 [R1+0x1200], R250 ;  /* 0x001200fa01007387 */ /* 0x0009e80000100a00 */
[----:B------:R-:W2:Y:S01]  /*23860*/  LDL.LU R0, [R1+0x14a0] ;  /* 0x0014a00001007983 */ /* 0x000ea20000300800 */
[----:B-1----:R-:W-:Y:S01]  /*23870*/  SEL R8, RZ, 0x4, P2 ;  /* 0x00000004ff087807 */ /* 0x002fe20001000000 */
[----:B----4-:R-:W-:-:S02]  /*23880*/  IMAD.WIDE R32, R252, 0x4, R174 ;  /* 0x00000004fc207825 */ /* 0x010fc400078e02ae */
[----:B------:R-:W1:Y:S02]  /*23890*/  S2R R175, SR_TID.X ;  /* 0x0000000000af7919 */ /* 0x000e640000002100 */
[----:B------:R-:W-:Y:S02]  /*238a0*/  IMAD.WIDE R250, R252, 0x4, R16 ;  /* 0x00000004fcfa7825 */ /* 0x000fe400078e0210 */
[----:B------:R-:W4:Y:S04]  /*238b0*/  LDL.LU.64 R16, [R1+0x860] ;  /* 0x0008600001107983 */ /* 0x000f280000300a00 */
[----:B------:R-:W-:Y:S04]  /*238c0*/  STL.64 [R1+0xa0], R250 ;  /* 0x0000a0fa01007387 */ /* 0x000fe80000100a00 */
[----:B------:R2:W-:Y:S01]  /*238d0*/  STL.64 [R1+0xa8], R32 ;  /* 0x0000a82001007387 */ /* 0x0005e20000100a00 */
[----:B------:R-:W-:Y:S01]  /*238e0*/  BAR.SYNC.DEFER_BLOCKING 0x0 ;  /* 0x0000000000007b1d */ /* 0x000fe20000010000 */
[----:B-1----:R-:W-:-:S04]  /*238f0*/  SHF.R.U32.HI R175, RZ, 0x6, R175 ;  /* 0x00000006ffaf7819 */ /* 0x002fc800000116af */
[----:B------:R-:W-:-:S04]  /*23900*/  SGXT.U32 R175, R175, 0x1 ;  /* 0x00000001afaf781a */ /* 0x000fc80000000000 */
[----:B------:R-:W-:-:S04]  /*23910*/  LOP3.LUT R175, R175, 0x24, RZ, 0xfc, !PT ;  /* 0x00000024afaf7812 */ /* 0x000fc800078efcff */
[----:B------:R-:W-:Y:S02]  /*23920*/  ISETP.GE.AND P2, PT, R175, UR6, PT ;  /* 0x00000006af007c0c */ /* 0x000fe4000bf46270 */
[----:B------:R-:W4:Y:S01]  /*23930*/  LDL.LU.64 R174, [R1+0x858] ;  /* 0x0008580001ae7983 */ /* 0x000f220000300a00 */
[----:B------:R-:W-:-:S05]  /*23940*/  IMAD.WIDE R56, R252, 0x4, R56 ;  /* 0x00000004fc387825 */ /* 0x000fca00078e0238 */
[----:B------:R1:W-:Y:S04]  /*23950*/  STL.64 [R1+0xb0], R56 ;  /* 0x0000b03801007387 */ /* 0x0003e80000100a00 */
[----:B------:R-:W-:Y:S01]  /*23960*/  @!PT LDS RZ, [RZ] ;  /* 0x00000000fffff984 */ /* 0x000fe20000000800 */
[----:B------:R-:W-:Y:S01]  /*23970*/  @!PT LDS RZ, [RZ] ;  /* 0x00000000fffff984 */ /* 0x000fe20000000800 */
[----:B------:R-:W-:Y:S01]  /*23980*/  @!PT LDS RZ, [RZ] ;  /* 0x00000000fffff984 */ /* 0x000fe20000000800 */
[----:B--2---:R-:W-:Y:S04]  /*23990*/  LDGSTS.E [R0+-0x34000], desc[UR46][R250.64], P6 ;  /* 0xcc000000fa007fae */ /* 0x004fe8000b12186e */
[----:B------:R-:W-:Y:S01]  /*239a0*/  LDGSTS.E [R0+-0x33ff8], desc[UR46][R32.64], P1 ;  /* 0xcc00800020007fae */ /* 0x000fe2000892186e */
[----:B------:R-:W2:Y:S01]  /*239b0*/  S2R R9, SR_TID.X ;  /* 0x0000000000097919 */ /* 0x000ea20000002100 */
[----:B------:R-:W-:-:S02]  /*239c0*/  SEL R238, R238, RZ, P0 ;  /* 0x000000ffeeee7207 */ /* 0x000fc40000000000 */
[----:B------:R1:W-:Y:S04]  /*239d0*/  LDGSTS.E [R0+-0x32000], desc[UR46][R56.64], P5 ;  /* 0xce00000038007fae */ /* 0x0003e8000a92186e */
[----:B------:R-:W4:Y:S01]  /*239e0*/  LDL.LU.64 R32, [R1+0x850] ;  /* 0x0008500001207983 */ /* 0x000f220000300a00 */
[----:B------:R-:W-:Y:S02]  /*239f0*/  ISETP.NE.U32.AND P6, PT, R238, RZ, PT ;  /* 0x000000ffee00720c */ /* 0x000fe40003fc5070 */
[----:B------:R-:W-:Y:S01]  /*23a00*/  SEL R238, R8, RZ, P0 ;  /* 0x000000ff08ee7207 */ /* 0x000fe20000000000 */
[----:B------:R-:W-:-:S05]  /*23a10*/  IMAD.WIDE R14, R252, 0x4, R14 ;  /* 0x00000004fc0e7825 */ /* 0x000fca00078e020e */
[----:B------:R-:W-:Y:S01]  /*23a20*/  LDGSTS.E [R0+-0x31ff8], desc[UR46][R14.64], P3 ;  /* 0xce0080000e007fae */ /* 0x000fe2000992186e */
[--C-:B--2---:R-:W-:Y:S02]  /*23a30*/  SHF.R.U32.HI R8, RZ, 0x6, R9.reuse ;  /* 0x00000006ff087819 */ /* 0x104fe40000011609 */
[----:B-1----:R-:W-:Y:S02]  /*23a40*/  SHF.R.U32.HI R57, RZ, 0x6, R9 ;  /* 0x00000006ff397819 */ /* 0x002fe40000011609 */
[----:B------:R-:W-:Y:S02]  /*23a50*/  SGXT.U32 R8, R8, 0x1 ;  /* 0x000000010808781a */ /* 0x000fe40000000000 */
[----:B------:R-:W-:Y:S02]  /*23a60*/  SGXT.U32 R57, R57, 0x1 ;  /* 0x000000013939781a */ /* 0x000fe40000000000 */
[----:B------:R-:W-:Y:S02]  /*23a70*/  LOP3.LUT R8, R8, 0x26, RZ, 0xfc, !PT ;  /* 0x0000002608087812 */ /* 0x000fe400078efcff */
[----:B------:R-:W-:-:S02]  /*23a80*/  LOP3.LUT R57, R57, 0x8, RZ, 0xfc, !PT ;  /* 0x0000000839397812 */ /* 0x000fc400078efcff */
[----:B------:R-:W-:Y:S02]  /*23a90*/  ISETP.GE.AND P1, PT, R8, UR6, PT ;  /* 0x0000000608007c0c */ /* 0x000fe4000bf26270 */
[----:B------:R-:W-:Y:S02]  /*23aa0*/  SHF.R.U32.HI R8, RZ, 0x6, R9 ;  /* 0x00000006ff087819 */ /* 0x000fe40000011609 */
[----:B------:R-:W-:Y:S02]  /*23ab0*/  SEL R9, RZ, 0x4, P2 ;  /* 0x00000004ff097807 */ /* 0x000fe40001000000 */
[----:B------:R-:W-:Y:S02]  /*23ac0*/  ISETP.GE.AND P2, PT, R57, UR6, PT ;  /* 0x0000000639007c0c */ /* 0x000fe4000bf46270 */
[----:B------:R-:W2:Y:S04]  /*23ad0*/  LDL.LU.64 R56, [R1+0x848] ;  /* 0x0008480001387983 */ /* 0x000ea80000300a00 */
[----:B------:R1:W-:Y:S04]  /*23ae0*/  STL.64 [R1+0xc0], R14 ;  /* 0x0000c00e01007387 */ /* 0x0003e80000100a00 */
[----:B-1----:R-:W2:Y:S01]  /*23af0*/  LDL.LU.64 R14, [R1+0x840] ;  /* 0x00084000010e7983 */ /* 0x002ea20000300a00 */
[----:B---3--:R-:W-:-:S05]  /*23b00*/  IMAD.WIDE R64, R252, 0x4, R64 ;  /* 0x00000004fc407825 */ /* 0x008fca00078e0240 */
[----:B------:R4:W-:Y:S04]  /*23b10*/  STL.64 [R1+0xc8], R64 ;  /* 0x0000c84001007387 */ /* 0x0009e80000100a00 */
[----:B------:R4:W-:Y:S01]  /*23b20*/  LDGSTS.E [R4+-0x34000], desc[UR46][R64.64], P6 ;  /* 0xcc00000040047fae */ /* 0x0009e2000b12186e */
[----:B------:R-:W-:Y:S02]  /*23b30*/  SGXT.U32 R8, R8, 0x1 ;  /* 0x000000010808781a */ /* 0x000fe40000000000 */
[----:B------:R-:W-:Y:S02]  /*23b40*/  ISETP.NE.U32.AND P5, PT, R238, RZ, PT ;  /* 0x000000ffee00720c */ /* 0x000fe40003fa5070 */
[----:B------:R-:W-:Y:S02]  /*23b50*/  SEL R238, RZ, 0x4, P1 ;  /* 0x00000004ffee7807 */ /* 0x000fe40000800000 */
[----:B------:R-:W-:-:S02]  /*23b60*/  LOP3.LUT R8, R8, 0xa, RZ, 0xfc, !PT ;  /* 0x0000000a08087812 */ /* 0x000fc400078efcff */
[----:B------:R-:W-:Y:S02]  /*23b70*/  SEL R9, R9, RZ, P0 ;  /* 0x000000ff09097207 */ /* 0x000fe40000000000 */
[----:B------:R-:W-:Y:S01]  /*23b80*/  SEL R238, R238, RZ, P0 ;  /* 0x000000ffeeee7207 */ /* 0x000fe20000000000 */
[----:B----4-:R-:W-:Y:S02]  /*23b90*/  IMAD.WIDE R64, R252, 0x4, R174 ;  /* 0x00000004fc407825 */ /* 0x010fe400078e02ae */
[----:B------:R-:W1:Y:S01]  /*23ba0*/  S2R R175, SR_TID.X ;  /* 0x0000000000af7919 */ /* 0x000e620000002100 */
[----:B------:R-:W-:Y:S02]  /*23bb0*/  ISETP.GE.AND P1, PT, R8, UR6, PT ;  /* 0x0000000608007c0c */ /* 0x000fe4000bf26270 */
[----:B------:R-:W-:Y:S02]  /*23bc0*/  SEL R8, RZ, 0x4, P2 ;  /* 0x00000004ff087807 */ /* 0x000fe40001000000 */
[----:B------:R-:W-:-:S02]  /*23bd0*/  ISETP.NE.U32.AND P3, PT, R9, RZ, PT ;  /* 0x000000ff0900720c */ /* 0x000fc40003f65070 */
[----:B------:R-:W-:Y:S01]  /*23be0*/  ISETP.NE.U32.AND P2, PT, R238, RZ, PT ;  /* 0x000000ffee00720c */ /* 0x000fe20003f45070 */
[----:B------:R-:W-:Y:S02]  /*23bf0*/  IMAD.WIDE R250, R252, 0x4, R16 ;  /* 0x00000004fcfa7825 */ /* 0x000fe400078e0210 */
[----:B------:R-:W3:Y:S04]  /*23c00*/  LDL.LU.64 R16, [R1+0x838] ;  /* 0x0008380001107983 */ /* 0x000ee80000300a00 */
[----:B------:R1:W-:Y:S04]  /*23c10*/  STL.64 [R1+0xd0], R250 ;  /* 0x0000d0fa01007387 */ /* 0x0003e80000100a00 */
[----:B------:R1:W-:Y:S04]  /*23c20*/  LDGSTS.E [R4+-0x33ff8], desc[UR46][R250.64], P5 ;  /* 0xcc008000fa047fae */ /* 0x0003e8000a92186e */
[----:B------:R-:W-:Y:S04]  /*23c30*/  STL.64 [R1+0xd8], R64 ;  /* 0x0000d84001007387 */ /* 0x000fe80000100a00 */
[----:B------:R4:W-:Y:S01]  /*23c40*/  LDGSTS.E [R4+-0x32000], desc[UR46][R64.64], P3 ;  /* 0xce00000040047fae */ /* 0x0009e2000992186e */
[----:B-1----:R-:W-:-:S03]  /*23c50*/  SHF.R.U32.HI R251, RZ, 0x6, R175 ;  /* 0x00000006fffb7819 */ /* 0x002fc600000116af */
[----:B------:R-:W3:Y:S01]  /*23c60*/  LDL.LU.64 R174, [R1+0x830] ;  /* 0x0008300001ae7983 */ /* 0x000ee20000300a00 */
[----:B------:R-:W1:Y:S02]  /*23c70*/  S2R R9, SR_TID.X ;  /* 0x0000000000097919 */ /* 0x000e640000002100 */
[----:B-1----:R-:W-:Y:S01]  /*23c80*/  SHF.R.U32.HI R9, RZ, 0x6, R9 ;  /* 0x00000006ff097819 */ /* 0x002fe20000011609 */
[----:B------:R-:W-:-:S05]  /*23c90*/  IMAD.WIDE R32, R252, 0x4, R32 ;  /* 0x00000004fc207825 */ /* 0x000fca00078e0220 */
[----:B------:R1:W-:Y:S04]  /*23ca0*/  STL.64 [R1+0xe0], R32 ;  /* 0x0000e02001007387 */ /* 0x0003e80000100a00 */
[----:B------:R-:W-:Y:S04]  /*23cb0*/  LDGSTS.E [R4+-0x31ff8], desc[UR46][R32.64], P2 ;  /* 0xce00800020047fae */ /* 0x000fe8000912186e */
[----:B-1----:R-:W3:Y:S01]  /*23cc0*/  LDL.LU.64 R32, [R1+0x828] ;  /* 0x0008280001207983 */ /* 0x002ee20000300a00 */
[----:B------:R-:W-:-:S04]  /*23cd0*/  SGXT.U32 R9, R9, 0x1 ;  /* 0x000000010909781a */ /* 0x000fc80000000000 */
[----:B------:R-:W-:-:S04]  /*23ce0*/  LOP3.LUT R9, R9, 0x28, RZ, 0xfc, !PT ;  /* 0x0000002809097812 */ /* 0x000fc800078efcff */
[----:B------:R-:W-:Y:S02]  /*23cf0*/  ISETP.GE.AND P6, PT, R9, UR6, PT ;  /* 0x0000000609007c0c */ /* 0x000fe4000bfc6270 */
[----:B------:R-:W1:Y:S02]  /*23d00*/  S2R R9, SR_TID.X ;  /* 0x0000000000097919 */ /* 0x000e640000002100 */
[----:B-1----:R-:W-:-:S04]  /*23d10*/  SHF.R.U32.HI R9, RZ, 0x6, R9 ;  /* 0x00000006ff097819 */ /* 0x002fc80000011609 */
[----:B------:R-:W-:-:S04]  /*23d20*/  SGXT.U32 R9, R9, 0x1 ;  /* 0x000000010909781a */ /* 0x000fc80000000000 */
[----:B------:R-:W-:-:S04]  /*23d30*/  LOP3.LUT R9, R9, 0xc, RZ, 0xfc, !PT ;  /* 0x0000000c09097812 */ /* 0x000fc800078efcff */
[----:B------:R-:W-:Y:S02]  /*23d40*/  ISETP.GE.AND P3, PT, R9, UR6, PT ;  /* 0x0000000609007c0c */ /* 0x000fe4000bf66270 */
[----:B------:R-:W4:Y:S01]  /*23d50*/  S2R R9, SR_TID.X ;  /* 0x0000000000097919 */ /* 0x000f220000002100 */
[----:B------:R-:W-:Y:S02]  /*23d60*/  SGXT.U32 R251, R251, 0x1 ;  /* 0x00000001fbfb781a */ /* 0x000fe40000000000 */
[----:B------:R-:W-:Y:S02]  /*23d70*/  SEL R238, RZ, 0x4, P1 ;  /* 0x00000004ffee7807 */ /* 0x000fe40000800000 */
[----:B------:R-:W-:Y:S02]  /*23d80*/  SEL R8, R8, RZ, P0 ;  /* 0x000000ff08087207 */ /* 0x000fe40000000000 */
[----:B------:R-:W-:Y:S02]  /*23d90*/  LOP3.LUT R251, R251, 0x2a, RZ, 0xfc, !PT ;  /* 0x0000002afbfb7812 */ /* 0x000fe400078efcff */
[----:B------:R-:W-:-:S02]  /*23da0*/  ISETP.NE.U32.AND P1, PT, R8, RZ, PT ;  /* 0x000000ff0800720c */ /* 0x000fc40003f25070 */
[----:B------:R-:W-:Y:S02]  /*23db0*/  SEL R238, R238, RZ, P0 ;  /* 0x000000ffeeee7207 */ /* 0x000fe40000000000 */
[----:B------:R-:W-:Y:S01]  /*23dc0*/  SEL R8, RZ, 0x4, P6 ;  /* 0x00000004ff087807 */ /* 0x000fe20003000000 */
[----:B--2---:R-:W-:Y:S01]  /*23dd0*/  IMAD.WIDE R56, R252, 0x4, R56 ;  /* 0x00000004fc387825 */ /* 0x004fe200078e0238 */
[----:B------:R-:W-:Y:S02]  /*23de0*/  ISETP.GE.AND P6, PT, R251, UR6, PT ;  /* 0x00000006fb007c0c */ /* 0x000fe4000bfc6270 */
[----:B------:R-:W-:Y:S02]  /*23df0*/  ISETP.NE.U32.AND P5, PT, R238, RZ, PT ;  /* 0x000000ffee00720c */ /* 0x000fe40003fa5070 */
[----:B------:R-:W-:Y:S02]  /*23e00*/  SEL R238, R8, RZ, P0 ;  /* 0x000000ff08ee7207 */ /* 0x000fe40000000000 */
[----:B----4-:R-:W-:Y:S01]  /*23e10*/  SHF.R.U32.HI R65, RZ, 0x6, R9 ;  /* 0x00000006ff417819 */ /* 0x010fe20000011609 */
[----:B------:R-:W-:Y:S03]  /*23e20*/  LDGSTS.E [R5+-0x34000], desc[UR46][R56.64], P1 ;  /* 0xcc00000038057fae */ /* 0x000fe6000892186e */
[----:B------:R-:W-:-:S02]  /*23e30*/  SGXT.U32 R65, R65, 0x1 ;  /* 0x000000014141781a */ /* 0x000fc40000000000 */
[----:B------:R-:W-:Y:S02]  /*23e40*/  SHF.R.U32.HI R8, RZ, 0x6, R9 ;  /* 0x00000006ff087819 */ /* 0x000fe40000011609 */
[----:B------:R-:W-:Y:S02]  /*23e50*/  LOP3.LUT R65, R65, 0xe, RZ, 0xfc, !PT ;  /* 0x0000000e41417812 */ /* 0x000fe400078efcff */
[----:B------:R-:W-:Y:S01]  /*23e60*/  SEL R9, RZ, 0x4, P6 ;  /* 0x00000004ff097807 */ /* 0x000fe20003000000 */
[----:B------:R1:W-:Y:S01]  /*23e70*/  STL.64 [R1+0x848], R56 ;  /* 0x0008483801007387 */ /* 0x0003e20000100a00 */
[----:B------:R-:W-:Y:S01]  /*23e80*/  ISETP.GE.AND P6, PT, R65, UR6, PT ;  /* 0x0000000641007c0c */ /* 0x000fe2000bfc6270 */
[----:B------:R-:W-:Y:S02]  /*23e90*/  IMAD.WIDE R64, R252, 0x4, R14 ;  /* 0x00000004fc407825 */ /* 0x000fe400078e020e */
[----:B------:R-:W2:Y:S01]  /*23ea0*/  LDL.LU.64 R14, [R1+0x820] ;  /* 0x00082000010e7983 */ /* 0x000ea20000300a00 */
[----:B------:R-:W-:-:S02]  /*23eb0*/  SGXT.U32 R8, R8, 0x1 ;  /* 0x000000010808781a */ /* 0x000fc40000000000 */
[----:B------:R-:W-:Y:S01]  /*23ec0*/  SEL R9, R9, RZ, P0 ;  /* 0x000000ff09097207 */ /* 0x000fe20000000000 */
[----:B------:R3:W-:Y:S01]  /*23ed0*/  LDGSTS.E [R5+-0x33ff8], desc[UR46][R64.64], P5 ;  /* 0xcc00800040057fae */ /* 0x0007e2000a92186e */
[----:B------:R-:W-:Y:S02]  /*23ee0*/  LOP3.LUT R8, R8, 0x2c, RZ, 0xfc, !PT ;  /* 0x0000002c08087812 */ /* 0x000fe400078efcff */
[----:B------:R-:W-:Y:S02]  /*23ef0*/  ISETP.NE.U32.AND P2, PT, R238, RZ, PT ;  /* 0x000000ffee00720c */ /* 0x000fe40003f45070 */
[----:B------:R-:W-:Y:S02]  /*23f00*/  SEL R238, RZ, 0x4, P3 ;  /* 0x00000004ffee7807 */ /* 0x000fe40001800000 */
[----:B------:R-:W-:Y:S02]  /*23f10*/  ISETP.GE.AND P3, PT, R8, UR6, PT ;  /* 0x0000000608007c0c */ /* 0x000fe4000bf66270 */
[----:B------:R-:W-:-:S02]  /*23f20*/  SEL R8, RZ, 0x4, P6 ;  /* 0x00000004ff087807 */ /* 0x000fc40003000000 */
[----:B------:R-:W-:Y:S02]  /*23f30*/  ISETP.NE.U32.AND P6, PT, R9, RZ, PT ;  /* 0x000000ff0900720c */ /* 0x000fe40003fc5070 */
[----:B------:R-:W4:Y:S01]  /*23f40*/  S2R R9, SR_TID.X ;  /* 0x0000000000097919 */ /* 0x000f220000002100 */
[----:B------:R3:W-:Y:S04]  /*23f50*/  STL.64 [R1+0x840], R64 ;  /* 0x0008404001007387 */ /* 0x0007e80000100a00 */
[----:B-1----:R-:W2:Y:S01]  /*23f60*/  LDL.LU.64 R56, [R1+0x818] ;  /* 0x0008180001387983 */ /* 0x002ea20000300a00 */
[----:B---3--:R-:W-:-:S04]  /*23f70*/  IMAD.WIDE R64, R252, 0x4, R16 ;  /* 0x00000004fc407825 */ /* 0x008fc800078e0210 */
[----:B------:R-:W-:Y:S01]  /*23f80*/  IMAD.WIDE R16, R252, 0x4, R174 ;  /* 0x00000004fc107825 */ /* 0x000fe200078e02ae */
[----:B----4-:R-:W-:Y:S01]  /*23f90*/  SHF.R.U32.HI R9, RZ, 0x6, R9 ;  /* 0x00000006ff097819 */ /* 0x010fe20000011609 */
[----:B------:R1:W-:Y:S03]  /*23fa0*/  LDGSTS.E [R5+-0x32000], desc[UR46][R64.64], P2 ;  /* 0xce00000040057fae */ /* 0x0003e6000912186e */
[----:B------:R-:W-:Y:S01]  /*23fb0*/  SGXT.U32 R9, R9, 0x1 ;  /* 0x000000010909781a */ /* 0x000fe20000000000 */
[----:B------:R1:W-:Y:S03]  /*23fc0*/  STL.64 [R1+0x100], R64 ;  /* 0x0001004001007387 */ /* 0x0003e60000100a00 */
[----:B------:R-:W-:Y:S01]  /*23fd0*/  LOP3.LUT R9, R9, 0x2e, RZ, 0xfc, !PT ;  /* 0x0000002e09097812 */ /* 0x000fe200078efcff */
[----:B------:R-:W3:Y:S03]  /*23fe0*/  LDL.LU.64 R174, [R1+0x810] ;  /* 0x0008100001ae7983 */ /* 0x000ee60000300a00 */
[----:B------:R-:W-:Y:S01]  /*23ff0*/  ISETP.GE.AND P5, PT, R9, UR6, PT ;  /* 0x0000000609007c0c */ /* 0x000fe2000bfa6270 */
[----:B------:R4:W-:Y:S01]  /*24000*/  STL.64 [R1+0x108], R16 ;  /* 0x0001081001007387 */ /* 0x0009e20000100a00 */
[----:B------:R-:W1:Y:S03]  /*24010*/  S2R R9, SR_TID.X ;  /* 0x0000000000097919 */ /* 0x000e660000002100 */
[----:B------:R-:W-:Y:S01]  /*24020*/  LDGSTS.E [R5+-0x31ff8], desc[UR46][R16.64], P6 ;  /* 0xce00800010057fae */ /* 0x000fe2000b12186e */
[----:B-1----:R-:W-:-:S04]  /*24030*/  SHF.R.U32.HI R65, RZ, 0x6, R9 ;  /* 0x00000006ff417819 */ /* 0x002fc80000011609 */
[----:B------:R-:W-:-:S04]  /*24040*/  SGXT.U32 R65, R65, 0x1 ;  /* 0x000000014141781a */ /* 0x000fc80000000000 */
[----:B------:R-:W-:-:S04]  /*24050*/  LOP3.LUT R65, R65, 0x10, RZ, 0xfc, !PT ;  /* 0x0000001041417812 */ /* 0x000fc800078efcff */
[----:B------:R-:W-:Y:S01]  /*24060*/  ISETP.GE.AND P2, PT, R65, UR6, PT ;  /* 0x0000000641007c0c */ /* 0x000fe2000bf46270 */
[----:B------:R-:W-:-:S05]  /*24070*/  IMAD.WIDE R32, R252, 0x4, R32 ;  /* 0x00000004fc207825 */ /* 0x000fca00078e0220 */
[----:B------:R-:W-:Y:S04]  /*24080*/  STL.64 [R1+0x828], R32 ;  /* 0x0008282001007387 */ /* 0x000fe80000100a00 */
[----:B----4-:R-:W4:Y:S04]  /*24090*/  LDL.LU.64 R16, [R1+0x808] ;  /* 0x0008080001107983 */ /* 0x010f280000300a00 */
[----:B------:R1:W-:Y:S04]  /*240a0*/  STL.64 [R1+0x11d8], R4 ;  /* 0x0011d80401007387 */ /* 0x0003e80000100a00 */
[----:B------:R-:W4:Y:S01]  /*240b0*/  LDL.LU.64 R64, [R1+0x800] ;  /* 0x0008000001407983 */ /* 0x000f220000300a00 */
[----:B------:R-:W-:-:S02]  /*240c0*/  SEL R238, R238, RZ, P0 ;  /* 0x000000ffeeee7207 */ /* 0x000fc40000000000 */
[----:B------:R-:W-:Y:S02]  /*240d0*/  SEL R8, R8, RZ, P0 ;  /* 0x000000ff08087207 */ /* 0x000fe40000000000 */
[----:B------:R-:W-:Y:S02]  /*240e0*/  ISETP.NE.U32.AND P1, PT, R238, RZ, PT ;  /* 0x000000ffee00720c */ /* 0x000fe40003f25070 */
[----:B------:R-:W-:Y:S02]  /*240f0*/  SEL R238, RZ, 0x4, P3 ;  /* 0x00000004ffee7807 */ /* 0x000fe40001800000 */
[----:B------:R-:W-:Y:S02]  /*24100*/  ISETP.NE.U32.AND P3, PT, R8, RZ, PT ;  /* 0x000000ff0800720c */ /* 0x000fe40003f65070 */
[----:B------:R-:W-:Y:S02]  /*24110*/  SEL R238, R238, RZ, P0 ;  /* 0x000000ffeeee7207 */ /* 0x000fe40000000000 */
[----:B------:R-:W-:-:S02]  /*24120*/  SEL R8, RZ, 0x4, P5 ;  /* 0x00000004ff087807 */ /* 0x000fc40002800000 */
[----:B-1----:R-:W-:Y:S02]  /*24130*/  SEL R4, RZ, 0x4, P2 ;  /* 0x00000004ff047807 */ /* 0x002fe40001000000 */
[----:B------:R-:W-:Y:S01]  /*24140*/  ISETP.NE.U32.AND P5, PT, R238, RZ, PT ;  /* 0x000000ffee00720c */ /* 0x000fe20003fa5070 */
[----:B------:R2:W-:Y:S01]  /*24150*/  LDGSTS.E [R7+-0x34000], desc[UR46][R32.64], P1 ;  /* 0xcc00000020077fae */ /* 0x0005e2000892186e */
[----:B------:R-:W-:Y:S02]  /*24160*/  SEL R238, R8, RZ, P0 ;  /* 0x000000ff08ee7207 */ /* 0x000fe40000000000 */
[----:B------:R-:W1:Y:S01]  /*24170*/  S2R R8, SR_TID.X ;  /* 0x0000000000087919 */ /* 0x000e620000002100 */
[----:B------:R-:W-:-:S04]  /*24180*/  SHF.R.U32.HI R9, RZ, 0x6, R9 ;  /* 0x00000006ff097819 */ /* 0x000fc80000011609 */
[----:B------:R-:W-:-:S04]  /*24190*/  SGXT.U32 R9, R9, 0x1 ;  /* 0x000000010909781a */ /* 0x000fc80000000000 */
[----:B------:R-:W-:-:S04]  /*241a0*/  LOP3.LUT R9, R9, 0x12, RZ, 0xfc, !PT ;  /* 0x0000001209097812 */ /* 0x000fc800078efcff */
[----:B------:R-:W-:Y:S02]  /*241b0*/  ISETP.GE.AND P6, PT, R9, UR6, PT ;  /* 0x0000000609007c0c */ /* 0x000fe4000bfc6270 */
[----:B------:R-:W-:Y:S02]  /*241c0*/  ISETP.NE.U32.AND P1, PT, R238, RZ, PT ;  /* 0x000000ffee00720c */ /* 0x000fe40003f25070 */
[----:B------:R-:W-:Y:S02]  /*241d0*/  SEL R238, RZ, 0x4, P6 ;  /* 0x00000004ffee7807 */ /* 0x000fe40003000000 */
[----:B-1----:R-:W-:Y:S01]  /*241e0*/  SHF.R.U32.HI R9, RZ, 0x6, R8 ;  /* 0x00000006ff097819 */ /* 0x002fe20000011608 */
[----:B--2---:R-:W-:Y:S01]  /*241f0*/  IMAD.WIDE R32, R252, 0x4, R14 ;  /* 0x00000004fc207825 */ /* 0x004fe200078e020e */
[----:B------:R-:W-:-:S04]  /*24200*/  SEL R15, R4, RZ, P0 ;  /* 0x000000ff040f7207 */ /* 0x000fc80000000000 */
[----:B------:R-:W-:Y:S01]  /*24210*/  LDGSTS.E [R7+-0x33ff8], desc[UR46][R32.64], P3 ;  /* 0xcc00800020077fae */ /* 0x000fe2000992186e */
[----:B------:R-:W-:Y:S02]  /*24220*/  ISETP.NE.U32.AND P3, PT, R15, RZ, PT ;  /* 0x000000ff0f00720c */ /* 0x000fe40003f65070 */
[----:B------:R-:W1:Y:S01]  /*24230*/  S2R R15, SR_TID.X ;  /* 0x00000000000f7919 */ /* 0x000e620000002100 */
[----:B------:R-:W-:Y:S02]  /*24240*/  SHF.R.U32.HI R8, RZ, 0x6, R8 ;  /* 0x00000006ff087819 */ /* 0x000fe40000011608 */
[----:B------:R-:W-:Y:S02]  /*24250*/  SGXT.U32 R9, R9, 0x1 ;  /* 0x000000010909781a */ /* 0x000fe40000000000 */
[----:B------:R-:W-:Y:S02]  /*24260*/  SGXT.U32 R8, R8, 0x1 ;  /* 0x000000010808781a */ /* 0x000fe40000000000 */
[----:B------:R-:W-:-:S02]  /*24270*/  LOP3.LUT R9, R9, 0x32, RZ, 0xfc, !PT ;  /* 0x0000003209097812 */ /* 0x000fc400078efcff */
[----:B------:R-:W-:Y:S02]  /*24280*/  LOP3.LUT R8, R8, 0x30, RZ, 0xfc, !PT ;  /* 0x0000003008087812 */ /* 0x000fe400078efcff */
[----:B------:R-:W-:Y:S02]  /*24290*/  SEL R238, R238, RZ, P0 ;  /* 0x000000ffeeee7207 */ /* 0x000fe40000000000 */
[----:B------:R-:W-:Y:S02]  /*242a0*/  ISETP.GE.AND P2, PT, R8, UR6, PT ;  /* 0x0000000608007c0c */ /* 0x000fe4000bf46270 */
[----:B------:R-:W-:Y:S02]  /*242b0*/  ISETP.GE.AND P6, PT, R9, UR6, PT ;  /* 0x0000000609007c0c */ /* 0x000fe4000bfc6270 */
[----:B------:R-:W-:Y:S01]  /*242c0*/  SEL R14, RZ, 0x4, P2 ;  /* 0x00000004ff0e7807 */ /* 0x000fe20001000000 */
[----:B------:R-:W-:Y:S01]  /*242d0*/  IMAD.WIDE R4, R252, 0x4, R56 ;  /* 0x00000004fc047825 */ /* 0x000fe200078e0238 */
[----:B------:R-:W-:Y:S01]  /*242e0*/  ISETP.NE.U32.AND P2, PT, R238, RZ, PT ;  /* 0x000000ffee00720c */ /* 0x000fe20003f45070 */
[----:B------:R-:W2:Y:S01]  /*242f0*/  LDL.LU.64 R8, [R1+0x7f8] ;  /* 0x0007f80001087983 */ /* 0x000ea20000300a00 */
[----:B-1----:R-:W-:-:S03]  /*24300*/  SHF.R.U32.HI R15, RZ, 0x6, R15 ;  /* 0x00000006ff0f7819 */ /* 0x002fc6000001160f */
[----:B------:R3:W-:Y:S01]  /*24310*/  LDGSTS.E [R7+-0x32000], desc[UR46][R4.64], P5 ;  /* 0xce00000004077fae */ /* 0x0007e2000a92186e */
[----:B------:R-:W-:-:S04]  /*24320*/  SGXT.U32 R15, R15, 0x1 ;  /* 0x000000010f0f781a */ /* 0x000fc80000000000 */
[----:B------:R-:W-:Y:S02]  /*24330*/  LOP3.LUT R15, R15, 0x14, RZ, 0xfc, !PT ;  /* 0x000000140f0f7812 */ /* 0x000fe400078efcff */
[----:B------:R-:W-:Y:S02]  /*24340*/  SEL R238, RZ, 0x4, P6 ;  /* 0x00000004ffee7807 */ /* 0x000fe40003000000 */
[----:B------:R-:W-:Y:S02]  /*24350*/  ISETP.GE.AND P6, PT, R15, UR6, PT ;  /* 0x000000060f007c0c */ /* 0x000fe4000bfc6270 */
[----:B------:R-:W1:Y:S01]  /*24360*/  S2R R15, SR_TID.X ;  /* 0x00000000000f7919 */ /* 0x000e620000002100 */
[----:B------:R-:W-:Y:S01]  /*24370*/  SEL R14, R14, RZ, P0 ;  /* 0x000000ff0e0e7207 */ /* 0x000fe20000000000 */
[----:B------:R3:W-:Y:S03]  /*24380*/  STL.64 [R1+0x820], R32 ;  /* 0x0008202001007387 */ /* 0x0007e60000100a00 */
[----:B------:R-:W-:-:S02]  /*24390*/  ISETP.NE.U32.AND P5, PT, R14, RZ, PT ;  /* 0x000000ff0e00720c */ /* 0x000fc40003fa5070 */
[----:B------:R-:W-:Y:S02]  /*243a0*/  SEL R238, R238, RZ, P0 ;  /* 0x000000ffeeee7207 */ /* 0x000fe40000000000 */
[----:B------:R-:W-:Y:S01]  /*243b0*/  SEL R14, RZ, 0x4, P6 ;  /* 0x00000004ff0e7807 */ /* 0x000fe20003000000 */
[----:B---3--:R-:W3:Y:S04]  /*243c0*/  LDL.LU.64 R32, [R1+0x7f0] ;  /* 0x0007f00001207983 */ /* 0x008ee80000300a00 */
[----:B------:R1:W-:Y:S02]  /*243d0*/  STL.64 [R1+0x220], R4 ;  /* 0x0002200401007387 */ /* 0x0003e40000100a00 */
[----:B-1----:R-:W-:Y:S02]  /*243e0*/  IMAD.WIDE R4, R252, 0x4, R174 ;  /* 0x00000004fc047825 */ /* 0x002fe400078e02ae */
[----:B------:R-:W3:Y:S04]  /*243f0*/  LDL.LU.64 R174, [R1+0x7e8] ;  /* 0x0007e80001ae7983 */ /* 0x000ee80000300a00 */
[----:B------:R1:W-:Y:S01]  /*24400*/  LDGSTS.E [R7+-0x31ff8], desc[UR46][R4.64], P1 ;  /* 0xce00800004077fae */ /* 0x0003e2000892186e */
[----:B------:R-:W-:-:S02]  /*24410*/  ISETP.NE.U32.AND P1, PT, R238, RZ, PT ;  /* 0x000000ffee00720c */ /* 0x000fc40003f25070 */
[----:B------:R-:W-:Y:S01]  /*24420*/  SEL R238, R14, RZ, P0 ;  /* 0x000000ff0eee7207 */ /* 0x000fe20000000000 */
[----:B------:R1:W-:Y:S01]  /*24430*/  STL.64 [R1+0x810], R4 ;  /* 0x0008100401007387 */ /* 0x0003e20000100a00 */
[----:B----4-:R-:W-:Y:S01]  /*24440*/  IMAD.WIDE R56, R252, 0x4, R16 ;  /* 0x00000004fc387825 */ /* 0x010fe200078e0210 */
[----:B------:R-:W-:Y:S01]  /*24450*/  SHF.R.U32.HI R17, RZ, 0x6, R15 ;  /* 0x00000006ff117819 */ /* 0x000fe2000001160f */
[----:B------:R-:W4:Y:S03]  /*24460*/  S2R R16, SR_TID.X ;  /* 0x0000000000107919 */ /* 0x000f260000002100 */
[----:B------:R-:W-:Y:S01]  /*24470*/  SGXT.U32 R17, R17, 0x1 ;  /* 0x000000011111781a */ /* 0x000fe20000000000 */
[----:B------:R4:W-:Y:S03]  /*24480*/  LDGSTS.E [R244+-0x34000], desc[UR46][R56.64], P3 ;  /* 0xcc00000038f47fae */ /* 0x0009e6000992186e */
[----:B------:R-:W-:Y:S01]  /*24490*/  LOP3.LUT R17, R17, 0x16, RZ, 0xfc, !PT ;  /* 0x0000001611117812 */ /* 0x000fe200078efcff */
[----:B------:R4:W-:Y:S03]  /*244a0*/  STL.64 [R1+0x808], R56 ;  /* 0x0008083801007387 */ /* 0x0009e60000100a00 */
[----:B------:R-:W-:-:S02]  /*244b0*/  ISETP.GE.AND P6, PT, R17, UR6, PT ;  /* 0x0000000611007c0c */ /* 0x000fc4000bfc6270 */
[----:B------:R-:W-:Y:S02]  /*244c0*/  SHF.R.U32.HI R17, RZ, 0x6, R15 ;  /* 0x00000006ff117819 */ /* 0x000fe4000001160f */
[----:B------:R-:W3:Y:S02]  /*244d0*/  LDL.LU.64 R14, [R1+0x7e0] ;  /* 0x0007e000010e7983 */ /* 0x000ee40000300a00 */
[----:B------:R-:W-:-:S04]  /*244e0*/  SGXT.U32 R17, R17, 0x1 ;  /* 0x000000011111781a */ /* 0x000fc80000000000 */
[----:B------:R-:W-:-:S04]  /*244f0*/  LOP3.LUT R17, R17, 0x34, RZ, 0xfc, !PT ;  /* 0x0000003411117812 */ /* 0x000fc800078efcff */
[----:B------:R-:W-:Y:S01]  /*24500*/  ISETP.GE.AND P3, PT, R17, UR6, PT ;  /* 0x0000000611007c0c */ /* 0x000fe2000bf66270 */
[----:B-1----:R-:W-:Y:S01]  /*24510*/  IMAD.WIDE R4, R252, 0x4, R64 ;  /* 0x00000004fc047825 */ /* 0x002fe200078e0240 */
[----:B----4-:R-:W-:-:S04]  /*24520*/  SHF.R.U32.HI R17, RZ, 0x6, R16 ;  /* 0x00000006ff117819 */ /* 0x010fc80000011610 */
[----:B------:R1:W-:Y:S01]  /*24530*/  LDGSTS.E [R244+-0x33ff8], desc[UR46][R4.64], P2 ;  /* 0xcc00800004f47fae */ /* 0x0003e2000912186e */
[----:B------:R-:W-:-:S03]  /*24540*/  SGXT.U32 R17, R17, 0x1 ;  /* 0x000000011111781a */ /* 0x000fc60000000000 */
[----:B------:R1:W-:Y:S01]  /*24550*/  STL.64 [R1+0x800], R4 ;  /* 0x0008000401007387 */ /* 0x0003e20000100a00 */
[----:B------:R-:W-:Y:S02]  /*24560*/  LOP3.LUT R17, R17, 0x36, RZ, 0xfc, !PT ;  /* 0x0000003611117812 */ /* 0x000fe400078efcff */
[----:B------:R-:W-:Y:S02]  /*24570*/  SHF.R.U32.HI R57, RZ, 0x6, R16 ;  /* 0x00000006ff397819 */ /* 0x000fe40000011610 */
[----:B-1----:R-:W-:Y:S02]  /*24580*/  SEL R5, RZ, 0x4, P6 ;  /* 0x00000004ff057807 */ /* 0x002fe40003000000 */
[----:B------:R-:W-:Y:S02]  /*24590*/  ISETP.GE.AND P6, PT, R17, UR6, PT ;  /* 0x0000000611007c0c */ /* 0x000fe4000bfc6270 */
[----:B------:R-:W4:Y:S01]  /*245a0*/  LDL.LU.64 R16, [R1+0x7d8] ;  /* 0x0007d80001107983 */ /* 0x000f220000300a00 */
[----:B------:R-:W-:-:S02]  /*245b0*/  SGXT.U32 R57, R57, 0x1 ;  /* 0x000000013939781a */ /* 0x000fc40000000000 */
[----:B------:R-:W-:Y:S02]  /*245c0*/  ISETP.NE.U32.AND P2, PT, R238, RZ, PT ;  /* 0x000000ffee00720c */ /* 0x000fe40003f45070 */
[----:B------:R-:W-:Y:S02]  /*245d0*/  LOP3.LUT R57, R57, 0x18, RZ, 0xfc, !PT ;  /* 0x0000001839397812 */ /* 0x000fe400078efcff */
[----:B------:R-:W-:Y:S02]  /*245e0*/  SEL R238, RZ, 0x4, P3 ;  /* 0x00000004ffee7807 */ /* 0x000fe40001800000 */
[----:B------:R-:W-:Y:S02]  /*245f0*/  ISETP.GE.AND P3, PT, R57, UR6, PT ;  /* 0x0000000639007c0c */ /* 0x000fe4000bf66270 */
[----:B------:R-:W-:Y:S02]  /*24600*/  SEL R5, R5, RZ, P0 ;  /* 0x000000ff05057207 */ /* 0x000fe40000000000 */
[----:B------:R-:W-:-:S02]  /*24610*/  SEL R4, RZ, 0x4, P6 ;  /* 0x00000004ff047807 */ /* 0x000fc40003000000 */
[----:B------:R-:W-:Y:S01]  /*24620*/  ISETP.NE.U32.AND P6, PT, R5, RZ, PT ;  /* 0x000000ff0500720c */ /* 0x000fe20003fc5070 */
[----:B--2---:R-:W-:-:S05]  /*24630*/  IMAD.WIDE R8, R252, 0x4, R8 ;  /* 0x00000004fc087825 */ /* 0x004fca00078e0208 */
[----:B------:R-:W-:Y:S04]  /*24640*/  STL.64 [R1+0x230], R8 ;  /* 0x0002300801007387 */ /* 0x000fe80000100a00 */
[----:B------:R-:W2:Y:S04]  /*24650*/  LDL.LU.64 R64, [R1+0x7d0] ;  /* 0x0007d00001407983 */ /* 0x000ea80000300a00 */
[----:B------:R1:W-:Y:S01]  /*24660*/  LDGSTS.E [R244+-0x32000], desc[UR46][R8.64], P5 ;  /* 0xce00000008f47fae */ /* 0x0003e2000a92186e */
[----:B---3--:R-:W-:-:S05]  /*24670*/  IMAD.WIDE R32, R252, 0x4, R32 ;  /* 0x00000004fc207825 */ /* 0x008fca00078e0220 */
[----:B------:R3:W-:Y:S04]  /*24680*/  STL.64 [R1+0x7f0], R32 ;  /* 0x0007f02001007387 */ /* 0x0007e80000100a00 */
[----:B------:R-:W-:Y:S01]  /*24690*/  LDGSTS.E [R244+-0x31ff8], desc[UR46][R32.64], P1 ;  /* 0xce00800020f47fae */ /* 0x000fe2000892186e */
[----:B------:R-:W-:-:S03]  /*246a0*/  IMAD.WIDE R250, R252, 0x4, R174 ;  /* 0x00000004fcfa7825 */ /* 0x000fc600078e02ae */
[----:B---3--:R-:W3:Y:S04]  /*246b0*/  LDL.LU.64 R32, [R1+0x7c8] ;  /* 0x0007c80001207983 */ /* 0x008ee80000300a00 */
[----:B------:R-:W3:Y:S04]  /*246c0*/  LDL.LU.64 R174, [R1+0x7c0] ;  /* 0x0007c00001ae7983 */ /* 0x000ee80000300a00 */
[----:B------:R-:W-:Y:S04]  /*246d0*/  STL.64 [R1+0x7e8], R250 ;  /* 0x0007e8fa01007387 */ /* 0x000fe80000100a00 */
[----:B------:R-:W-:Y:S01]  /*246e0*/  LDGSTS.E [R245+-0x34000], desc[UR46][R250.64], P2 ;  /* 0xcc000000faf57fae */ /* 0x000fe2000912186e */
[----:B------:R-:W-:-:S03]  /*246f0*/  IMAD.WIDE R56, R252, 0x4, R14 ;  /* 0x00000004fc387825 */ /* 0x000fc600078e020e */
[----:B------:R-:W3:Y:S04]  /*24700*/  LDL.LU.64 R14, [R1+0x7b8] ;  /* 0x0007b800010e7983 */ /* 0x000ee80000300a00 */
[----:B------:R1:W-:Y:S04]  /*24710*/  STL.64 [R1+0x7e0], R56 ;  /* 0x0007e03801007387 */ /* 0x0003e80000100a00 */
[----:B------:R-:W-:Y:S01]  /*24720*/  LDGSTS.E [R245+-0x33ff8], desc[UR46][R56.64], P6 ;  /* 0xcc00800038f57fae */ /* 0x000fe2000b12186e */
[----:B----4-:R-:W-:-:S05]  /*24730*/  IMAD.WIDE R16, R252, 0x4, R16 ;  /* 0x00000004fc107825 */ /* 0x010fca00078e0210 */
[----:B------:R4:W-:Y:S04]  /*24740*/  STL.64 [R1+0x7f8], R16 ;  /* 0x0007f81001007387 */ /* 0x0009e80000100a00 */
[----:B-1----:R-:W3:Y:S01]  /*24750*/  LDL.LU.64 R56, [R1+0x7b0] ;  /* 0x0007b00001387983 */ /* 0x002ee20000300a00 */
[----:B------:R-:W1:Y:S01]  /*24760*/  S2R R9, SR_TID.X ;  /* 0x0000000000097919 */ /* 0x000e620000002100 */
[----:B------:R-:W-:-:S04]  /*24770*/  SEL R238, R238, RZ, P0 ;  /* 0x000000ffeeee7207 */ /* 0x000fc80000000000 */
[----:B------:R-:W-:Y:S02]  /*24780*/  ISETP.NE.U32.AND P5, PT, R238, RZ, PT ;  /* 0x000000ffee00720c */ /* 0x000fe40003fa5070 */
[----:B------:R-:W-:Y:S02]  /*24790*/  SEL R238, RZ, 0x4, P3 ;  /* 0x00000004ffee7807 */ /* 0x000fe40001800000 */
[----:B-1----:R-:W-:-:S09]  /*247a0*/  SHF.R.U32.HI R9, RZ, 0x6, R9 ;  /* 0x00000006ff097819 */ /* 0x002fd20000011609 */
[----:B------:R4:W-:Y:S01]  /*247b0*/  LDGSTS.E [R245+-0x32000], desc[UR46][R16.64], P5 ;  /* 0xce00000010f57fae */ /* 0x0009e2000a92186e */
[----:B------:R-:W-:-:S04]  /*247c0*/  SGXT.U32 R9, R9, 0x1 ;  /* 0x000000010909781a */ /* 0x000fc80000000000 */
[----:B------:R-:W-:-:S04]  /*247d0*/  LOP3.LUT R9, R9, 0x1a, RZ, 0xfc, !PT ;  /* 0x0000001a09097812 */ /* 0x000fc800078efcff */
[----:B------:R-:W-:Y:S02]  /*247e0*/  ISETP.GE.AND P3, PT, R9, UR6, PT ;  /* 0x0000000609007c0c */ /* 0x000fe4000bf66270 */
[----:B------:R-:W1:Y:S02]  /*247f0*/  S2R R9, SR_TID.X ;  /* 0x0000000000097919 */ /* 0x000e640000002100 */
[--C-:B-1----:R-:W-:Y:S02]  /*24800*/  SHF.R.U32.HI R8, RZ, 0x6, R9.reuse ;  /* 0x00000006ff087819 */ /* 0x102fe40000011609 */
[----:B------:R-:W-:-:S04]  /*24810*/  SHF.R.U32.HI R9, RZ, 0x6, R9 ;  /* 0x00000006ff097819 */ /* 0x000fc80000011609 */
[----:B------:R-:W-:-:S04]  /*24820*/  SGXT.U32 R9, R9, 0x1 ;  /* 0x000000010909781a */ /* 0x000fc80000000000 */
[----:B------:R-:W-:-:S04]  /*24830*/  LOP3.LUT R9, R9, 0x3a, RZ, 0xfc, !PT ;  /* 0x0000003a09097812 */ /* 0x000fc800078efcff */
[----:B------:R-:W-:Y:S02]  /*24840*/  ISETP.GE.AND P6, PT, R9, UR6, PT ;  /* 0x0000000609007c0c */ /* 0x000fe4000bfc6270 */
[----:B------:R-:W1:Y:S01]  /*24850*/  S2R R9, SR_TID.X ;  /* 0x0000000000097919 */ /* 0x000e620000002100 */
[----:B------:R-:W-:Y:S02]  /*24860*/  SGXT.U32 R8, R8, 0x1 ;  /* 0x000000010808781a */ /* 0x000fe40000000000 */
[----:B------:R-:W-:Y:S02]  /*24870*/  SEL R4, R4, RZ, P0 ;  /* 0x000000ff04047207 */ /* 0x000fe40000000000 */
[----:B------:R-:W-:Y:S02]  /*24880*/  LOP3.LUT R8, R8, 0x38, RZ, 0xfc, !PT ;  /* 0x0000003808087812 */ /* 0x000fe400078efcff */
[----:B------:R-:W-:Y:S02]  /*24890*/  ISETP.NE.U32.AND P1, PT, R4, RZ, PT ;  /* 0x000000ff0400720c */ /* 0x000fe40003f25070 */
[----:B------:R-:W-:-:S02]  /*248a0*/  SEL R4, RZ, 0x4, P3 ;  /* 0x00000004ff047807 */ /* 0x000fc40001800000 */
[----:B------:R-:W-:Y:S02]  /*248b0*/  ISETP.GE.AND P3, PT, R8, UR6, PT ;  /* 0x0000000608007c0c */ /* 0x000fe4000bf66270 */
[----:B------:R-:W-:-:S04]  /*248c0*/  SEL R238, R238, RZ, P0 ;  /* 0x000000ffeeee7207 */ /* 0x000fc80000000000 */
[----:B------:R-:W-:Y:S02]  /*248d0*/  ISETP.NE.U32.AND P2, PT, R238, RZ, PT ;  /* 0x000000ffee00720c */ /* 0x000fe40003f45070 */
[----:B------:R-:W-:Y:S02]  /*248e0*/  SEL R238, RZ, 0x4, P3 ;  /* 0x00000004ffee7807 */ /* 0x000fe40001800000 */
[--C-:B-1----:R-:W-:Y:S02]  /*248f0*/  SHF.R.U32.HI R8, RZ, 0x6, R9.reuse ;  /* 0x00000006ff087819 */ /* 0x102fe40000011609 */
[----:B----4-:R-:W-:Y:S02]  /*24900*/  SHF.R.U32.HI R17, RZ, 0x6, R9 ;  /* 0x00000006ff117819 */ /* 0x010fe40000011609 */
[----:B------:R-:W-:Y:S02]  /*24910*/  SGXT.U32 R8, R8, 0x1 ;  /* 0x000000010808781a */ /* 0x000fe40000000000 */
[----:B------:R-:W-:-:S02]  /*24920*/  SGXT.U32 R17, R17, 0x1 ;  /* 0x000000011111781a */ /* 0x000fc40000000000 */
[----:B------:R-:W-:Y:S02]  /*24930*/  LOP3.LUT R8, R8, 0x1c, RZ, 0xfc, !PT ;  /* 0x0000001c08087812 */ /* 0x000fe400078efcff */
[----:B------:R-:W-:Y:S02]  /*24940*/  LOP3.LUT R17, R17, 0x1e, RZ, 0xfc, !PT ;  /* 0x0000001e11117812 */ /* 0x000fe400078efcff */
[----:B------:R-:W-:Y:S02]  /*24950*/  ISETP.GE.AND P5, PT, R8, UR6, PT ;  /* 0x0000000608007c0c */ /* 0x000fe4000bfa6270 */
[----:B------:R-:W-:Y:S01]  /*24960*/  SEL R4, R4, RZ, P0 ;  /* 0x000000ff04047207 */ /* 0x000fe20000000000 */
[----:B------:R-:W4:Y:S01]  /*24970*/  LDL.LU.64 R8, [R1+0x7a8] ;  /* 0x0007a80001087983 */ /* 0x000f220000300a00 */
[----:B------:R-:W-:Y:S02]  /*24980*/  SEL R16, RZ, 0x4, P6 ;  /* 0x00000004ff107807 */ /* 0x000fe40003000000 */
[----:B------:R-:W-:-:S02]  /*24990*/  SEL R238, R238, RZ, P0 ;  /* 0x000000ffeeee7207 */ /* 0x000fc40000000000 */
[----:B------:R-:W-:Y:S02]  /*249a0*/  ISETP.GE.AND P6, PT, R17, UR6, PT ;  /* 0x0000000611007c0c */ /* 0x000fe4000bfc6270 */
[----:B------:R-:W-:Y:S02]  /*249b0*/  SEL R17, RZ, 0x4, P5 ;  /* 0x00000004ff117807 */ /* 0x000fe40002800000 */
[----:B------:R-:W-:Y:S01]  /*249c0*/  ISETP.NE.U32.AND P3, PT, R4, RZ, PT ;  /* 0x000000ff0400720c */ /* 0x000fe20003f65070 */
[----:B--2---:R-:W-:Y:S01]  /*249d0*/  IMAD.WIDE R4, R252, 0x4, R64 ;  /* 0x00000004fc047825 */ /* 0x004fe200078e0240 */
[----:B------:R-:W-:Y:S02]  /*249e0*/  ISETP.NE.U32.AND P5, PT, R238, RZ, PT ;  /* 0x000000ffee00720c */ /* 0x000fe40003fa5070 */
[----:B------:R-:W-:Y:S02]  /*249f0*/  SEL R238, R16, RZ, P0 ;  /* 0x000000ff10ee7207 */ /* 0x000fe40000000000 */
[----:B------:R-:W-:Y:S01]  /*24a00*/  SEL R16, RZ, 0x4, P6 ;  /* 0x00000004ff107807 */ /* 0x000fe20003000000 */
[----:B------:R3:W-:Y:S01]  /*24a10*/  LDGSTS.E [R245+-0x31ff8], desc[UR46][R4.64], P1 ;  /* 0xce00800004f57fae */ /* 0x0007e2000892186e */
[----:B------:R-:W-:-:S02]  /*24a20*/  SEL R17, R17, RZ, P0 ;  /* 0x000000ff11117207 */ /* 0x000fc40000000000 */
[----:B------:R-:W-:Y:S02]  /*24a30*/  ISETP.NE.U32.AND P6, PT, R238, RZ, PT ;  /* 0x000000ffee00720c */ /* 0x000fe40003fc5070 */
[----:B------:R-:W-:Y:S02]  /*24a40*/  ISETP.NE.U32.AND P1, PT, R17, RZ, PT ;  /* 0x000000ff1100720c */ /* 0x000fe40003f25070 */
[----:B------:R-:W-:Y:S01]  /*24a50*/  SEL R238, R16, RZ, P0 ;  /* 0x000000ff10ee7207 */ /* 0x000fe20000000000 */
[----:B------:R3:W-:Y:S04]  /*24a60*/  STL.64 [R1+0x7d8], R4 ;  /* 0x0007d80401007387 */ /* 0x0007e80000100a00 */
[----:B------:R-:W-:Y:S01]  /*24a70*/  STL.64 [R1+0x11e0], R244 ;  /* 0x0011e0f401007387 */ /* 0x000fe20000100a00 */
[----:B---3--:R-:W-:-:S04]  /*24a80*/  IMAD.WIDE R4, R252, 0x4, R32 ;  /* 0x00000004fc047825 */ /* 0x008fc800078e0220 */
[C---:B------:R-:W-:Y:S01]  /*24a90*/  IMAD.WIDE R32, R252.reuse, 0x4, R174 ;  /* 0x00000004fc207825 */ /* 0x040fe200078e02ae */
[----:B------:R-:W-:Y:S04]  /*24aa0*/  STL.64 [R1+0x160], R4 ;  /* 0x0001600401007387 */ /* 0x000fe80000100a00 */
[----:B------:R-:W-:Y:S04]  /*24ab0*/  LDGSTS.E [R246+-0x34000], desc[UR46][R4.64], P2 ;  /* 0xcc00000004f67fae */ /* 0x000fe8000912186e */
[----:B------:R-:W2:Y:S04]  /*24ac0*/  LDL.LU.64 R174, [R1+0x798] ;  /* 0x0007980001ae7983 */ /* 0x000ea80000300a00 */
[----:B------:R-:W-:Y:S04]  /*24ad0*/  STL.64 [R1+0x170], R32 ;  /* 0x0001702001007387 */ /* 0x000fe80000100a00 */
[----:B------:R-:W-:Y:S01]  /*24ae0*/  LDGSTS.E [R246+-0x33ff8], desc[UR46][R32.64], P3 ;  /* 0xcc00800020f67fae */ /* 0x000fe2000992186e */
[----:B------:R-:W-:-:S02]  /*24af0*/  IMAD.WIDE R16, R252, 0x4, R14 ;  /* 0x00000004fc107825 */ /* 0x000fc400078e020e */
[----:B------:R-:W1:Y:S03]  /*24b00*/  S2R R15, SR_TID.X ;  /* 0x00000000000f7919 */ /* 0x000e660000002100 */
[----:B------:R3:W-:Y:S04]  /*24b10*/  STL.64 [R1+0x7d0], R16 ;  /* 0x0007d01001007387 */ /* 0x0007e80000100a00 */
[----:B------:R3:W-:Y:S02]  /*24b20*/  LDGSTS.E [R246+-0x32000], desc[UR46][R16.64], P5 ;  /* 0xce00000010f67fae */ /* 0x0007e4000a92186e */
[----:B---3--:R-:W3:Y:S01]  /*24b30*/  S2R R16, SR_TID.X ;  /* 0x0000000000107919 */ /* 0x008ee20000002100 */
[----:B------:R-:W3:Y:S01]  /*24b40*/  S2R R17, SR_TID.X ;  /* 0x0000000000117919 */ /* 0x000ee20000002100 */
[----:B-1----:R-:W-:-:S02]  /*24b50*/  SHF.R.U32.HI R14, RZ, 0x6, R15 ;  /* 0x00000006ff0e7819 */ /* 0x002fc4000001160f */
[----:B------:R-:W-:Y:S02]  /*24b60*/  SHF.R.U32.HI R15, RZ, 0x6, R15 ;  /* 0x00000006ff0f7819 */ /* 0x000fe4000001160f */
[----:B------:R-:W-:Y:S02]  /*24b70*/  SGXT.U32 R14, R14, 0x1 ;  /* 0x000000010e0e781a */ /* 0x000fe40000000000 */
[----:B------:R-:W-:Y:S02]  /*24b80*/  SGXT.U32 R15, R15, 0x1 ;  /* 0x000000010f0f781a */ /* 0x000fe40000000000 */
[----:B------:R-:W-:Y:S02]  /*24b90*/  LOP3.LUT R14, R14, 0x3c, RZ, 0xfc, !PT ;  /* 0x0000003c0e0e7812 */ /* 0x000fe400078efcff */
[----:B------:R-:W-:Y:S01]  /*24ba0*/  LOP3.LUT R15, R15, 0x3e, RZ, 0xfc, !PT ;  /* 0x0000003e0f0f7812 */ /* 0x000fe200078efcff */
[----:B------:R-:W-:Y:S01]  /*24bb0*/  IMAD.WIDE R4, R252, 0x4, R56 ;  /* 0x00000004fc047825 */ /* 0x000fe200078e0238 */
[----:B------:R-:W-:-:S02]  /*24bc0*/  ISETP.GE.AND P3, PT, R14, UR6, PT ;  /* 0x000000060e007c0c */ /* 0x000fc4000bf66270 */
[----:B------:R-:W-:Y:S02]  /*24bd0*/  ISETP.GE.AND P5, PT, R15, UR6, PT ;  /* 0x000000060f007c0c */ /* 0x000fe4000bfa6270 */
[----:B------:R1:W-:Y:S04]  /*24be0*/  STL.64 [R1+0x7c8], R4 ;  /* 0x0007c80401007387 */ /* 0x0003e80000100a00 */
[----:B------:R-:W2:Y:S01]  /*24bf0*/  LDL.LU.64 R14, [R1+0x790] ;  /* 0x00079000010e7983 */ /* 0x000ea20000300a00 */
[----:B---3--:R-:W-:Y:S02]  /*24c00*/  SHF.R.U32.HI R33, RZ, 0x6, R16 ;  /* 0x00000006ff217819 */ /* 0x008fe40000011610 */
[----:B------:R-:W-:Y:S01]  /*24c10*/  SHF.R.U32.HI R16, RZ, 0x6, R17 ;  /* 0x00000006ff107819 */ /* 0x000fe20000011611 */
[----:B------:R1:W-:Y:S03]  /*24c20*/  LDGSTS.E [R246+-0x31ff8], desc[UR46][R4.64], P6 ;  /* 0xce00800004f67fae */ /* 0x0003e6000b12186e */
[----:B------:R-:W-:-:S02]  /*24c30*/  SGXT.U32 R16, R16, 0x1 ;  /* 0x000000011010781a */ /* 0x000fc40000000000 */
[----:B------:R-:W-:Y:S02]  /*24c40*/  LOP3.LUT R17, R17, 0x3f, RZ, 0xc0, !PT ;  /* 0x0000003f11117812 */ /* 0x000fe400078ec0ff */
[----:B------:R-:W-:Y:S02]  /*24c50*/  LOP3.LUT R16, R16, 0x6, RZ, 0xfc, !PT ;  /* 0x0000000610107812 */ /* 0x000fe400078efcff */
[----:B------:R-:W-:Y:S02]  /*24c60*/  ISETP.NE.U32.AND P2, PT, R238, RZ, PT ;  /* 0x000000ffee00720c */ /* 0x000fe40003f45070 */
[----:B------:R-:W-:Y:S02]  /*24c70*/  SEL R238, RZ, 0x4, P3 ;  /* 0x00000004ffee7807 */ /* 0x000fe40001800000 */
[----:B-1----:R-:W-:Y:S02]  /*24c80*/  SEL R4, RZ, 0x4, P5 ;  /* 0x00000004ff047807 */ /* 0x002fe40002800000 */
[----:B------:R-:W-:-:S02]  /*24c90*/  ISETP.GE.AND P3, PT, R16, UR8, PT ;  /* 0x0000000810007c0c */ /* 0x000fc4000bf66270 */
[----:B------:R-:W-:Y:S01]  /*24ca0*/  ISETP.GE.AND P5, PT, R17, UR6, PT ;  /* 0x0000000611007c0c */ /* 0x000fe2000bfa6270 */
[----:B------:R-:W-:Y:S02]  /*24cb0*/  IMAD.WIDE R16, R252, 0x4, R2 ;  /* 0x00000004fc107825 */ /* 0x000fe400078e0202 */
[----:B------:R-:W3:Y:S01]  /*24cc0*/  LDL.LU.64 R2, [R1+0x1498] ;  /* 0x0014980001027983 */ /* 0x000ee20000300a00 */
[----:B------:R-:W-:Y:S02]  /*24cd0*/  SEL R4, R4, RZ, P0 ;  /* 0x000000ff04047207 */ /* 0x000fe40000000000 */
[----:B------:R-:W-:Y:S02]  /*24ce0*/  SGXT.U32 R33, R33, 0x1 ;  /* 0x000000012121781a */ /* 0x000fe40000000000 */
[----:B------:R-:W-:Y:S02]  /*24cf0*/  SEL R238, R238, RZ, P0 ;  /* 0x000000ffeeee7207 */ /* 0x000fe40000000000 */
[----:B------:R-:W-:-:S04]  /*24d00*/  LOP3.LUT R33, R33, 0x4, RZ, 0xfc, !PT ;  /* 0x0000000421217812 */ /* 0x000fc800078efcff */
[----:B------:R-:W-:Y:S01]  /*24d10*/  ISETP.GE.AND P6, PT, R33, UR8, PT ;  /* 0x0000000821007c0c */ /* 0x000fe2000bfc6270 */
[----:B----4-:R-:W-:-:S05]  /*24d20*/  IMAD.WIDE R8, R252, 0x4, R8 ;  /* 0x00000004fc087825 */ /* 0x010fca00078e0208 */
[----:B------:R1:W-:Y:S04]  /*24d30*/  STL.64 [R1+0x180], R8 ;  /* 0x0001800801007387 */ /* 0x0003e80000100a00 */
[----:B------:R1:W-:Y:S04]  /*24d40*/  LDGSTS.E [R247+-0x34000], desc[UR46][R8.64], P1 ;  /* 0xcc00000008f77fae */ /* 0x0003e8000892186e */
[----:B------:R-:W-:Y:S04]  /*24d50*/  STL.64 [R1+0x188], R16 ;  /* 0x0001881001007387 */ /* 0x000fe80000100a00 */
[----:B------:R-:W-:Y:S01]  /*24d60*/  LDGSTS.E [R247+-0x33ff8], desc[UR46][R16.64], P2 ;  /* 0xcc00800010f77fae */ /* 0x000fe2000912186e */
[----:B-1----:R-:W1:Y:S01]  /*24d70*/  LDC R9, c[0x0][0x230] ;  /* 0x00008c00ff097b82 */ /* 0x002e620000000800 */
[----:B------:R-:W-:-:S02]  /*24d80*/  ISETP.NE.U32.AND P2, PT, R4, RZ, PT ;  /* 0x000000ff0400720c */ /* 0x000fc40003f45070 */
[----:B------:R-:W-:Y:S02]  /*24d90*/  ISETP.NE.U32.AND P1, PT, R238, RZ, PT ;  /* 0x000000ffee00720c */ /* 0x000fe40003f25070 */
[----:B------:R-:W-:-:S04]  /*24da0*/  SEL R238, RZ, 0x4, P5 ;  /* 0x00000004ffee7807 */ /* 0x000fc80002800000 */
[----:B------:R-:W-:Y:S02]  /*24db0*/  SEL R8, R238, RZ, P0 ;  /* 0x000000ffee087207 */ /* 0x000fe40000000000 */
[----:B------:R-:W-:Y:S02]  /*24dc0*/  SEL R238, RZ, 0x4, P4 ;  /* 0x00000004ffee7807 */ /* 0x000fe40002000000 */
[----:B------:R-:W-:Y:S01]  /*24dd0*/  ISETP.GE.AND P4, PT, R6, UR8, PT ;  /* 0x0000000806007c0c */ /* 0x000fe2000bf86270 */
[----:B-1----:R-:W-:-:S05]  /*24de0*/  VIADD R9, R9, 0x3f ;  /* 0x0000003f09097836 */ /* 0x002fca0000000000 */
[----:B------:R-:W-:Y:S02]  /*24df0*/  ISETP.GT.AND P0, PT, R9, 0x13f, PT ;  /* 0x0000013f0900780c */ /* 0x000fe40003f04270 */
[----:B------:R-:W-:Y:S02]  /*24e00*/  SEL R64, RZ, 0x4, P4 ;  /* 0x00000004ff407807 */ /* 0x000fe40002000000 */
[----:B------:R-:W-:-:S04]  /*24e10*/  SEL R238, R238, RZ, P0 ;  /* 0x000000ffeeee7207 */ /* 0x000fc80000000000 */
[----:B------:R-:W-:Y:S02]  /*24e20*/  ISETP.NE.U32.AND P4, PT, R238, RZ, PT ;  /* 0x000000ffee00720c */ /* 0x000fe40003f85070 */
[----:B------:R-:W-:Y:S01]  /*24e30*/  SEL R238, R64, RZ, P0 ;  /* 0x000000ff40ee7207 */ /* 0x000fe20000000000 */
[----:B--2---:R-:W-:Y:S02]  /*24e40*/  IMAD.WIDE R56, R252, 0x4, R14 ;  /* 0x00000004fc387825 */ /* 0x004fe400078e020e */
[----:B------:R-:W1:Y:S01]  /*24e50*/  S2R R15, SR_TID.X ;  /* 0x00000000000f7919 */ /* 0x000e620000002100 */
[----:B---3--:R2:W-:Y:S04]  /*24e60*/  STL.64 [R1+0xf70], R2 ;  /* 0x000f700201007387 */ /* 0x0085e80000100a00 */
[----:B------:R-:W3:Y:S01]  /*24e70*/  LDL.LU.64 R4, [R1+0x548] ;  /* 0x0005480001047983 */ /* 0x000ee20000300a00 */
[----:B------:R-:W-:-:S03]  /*24e80*/  ISETP.GE.AND P5, PT, R3, UR8, PT ;  /* 0x0000000803007c0c */ /* 0x000fc6000bfa6270 */
[----:B------:R-:W4:Y:S01]  /*24e90*/  LDL.LU.64 R32, [R1+0x540] ;  /* 0x0005400001207983 */ /* 0x000f220000300a00 */
[----:B--2---:R-:W-:Y:S01]  /*24ea0*/  IMAD.WIDE R2, R252, 0x4, R174 ;  /* 0x00000004fc027825 */ /* 0x004fe200078e02ae */
[----:B-1----:R-:W-:Y:S02]  /*24eb0*/  SHF.R.U32.HI R175, RZ, 0x6, R15 ;  /* 0x00000006ffaf7819 */ /* 0x002fe4000001160f */
[----:B------:R-:W2:Y:S01]  /*24ec0*/  LDL.LU.64 R250, [R1+0x528] ;  /* 0x0005280001fa7983 */ /* 0x000ea20000300a00 */
[----:B------:R-:W-:Y:S02]  /*24ed0*/  SEL R6, RZ, 0x4, P5 ;  /* 0x00000004ff067807 */ /* 0x000fe40002800000 */
[----:B------:R-:W-:Y:S01]  /*24ee0*/  SGXT.U32 R175, R175, 0x1 ;  /* 0x00000001afaf781a */ /* 0x000fe20000000000 */
[----:B------:R-:W4:Y:S01]  /*24ef0*/  LDL.LU.64 R16, [R1+0x520] ;  /* 0x0005200001107983 */ /* 0x000f220000300a00 */
[----:B------:R-:W-:Y:S02]  /*24f00*/  ISETP.NE.U32.AND P5, PT, R8, RZ, PT ;  /* 0x000000ff0800720c */ /* 0x000fe40003fa5070 */
[----:B------:R-:W-:Y:S01]  /*24f10*/  LOP3.LUT R175, R175, 0x22, RZ, 0xfc, !PT ;  /* 0x00000022afaf7812 */ /* 0x000fe200078efcff */
[----:B------:R1:W-:Y:S01]  /*24f20*/  STL.64 [R1+0x7c0], R2 ;  /* 0x0007c00201007387 */ /* 0x0003e20000100a00 */
[----:B------:R-:W-:-:S03]  /*24f30*/  SEL R6, R6, RZ, P0 ;  /* 0x000000ff06067207 */ /* 0x000fc60000000000 */
[----:B------:R4:W-:Y:S01]  /*24f40*/  LDGSTS.E [R247+-0x32000], desc[UR46][R2.64], P1 ;  /* 0xce00000002f77fae */ /* 0x0009e2000892186e */
[----:B------:R-:W-:-:S03]  /*24f50*/  ISETP.GE.AND P1, PT, R175, UR8, PT ;  /* 0x00000008af007c0c */ /* 0x000fc6000bf26270 */
[----:B------:R4:W-:Y:S01]  /*24f60*/  LDGSTS.E [R247+-0x31ff8], desc[UR46][R56.64], P2 ;  /* 0xce00800038f77fae */ /* 0x0009e2000912186e */
[----:B------:R-:W-:Y:S02]  /*24f70*/  ISETP.NE.U32.AND P2, PT, R6, RZ, PT ;  /* 0x000000ff0600720c */ /* 0x000fe40003f45070 */
[----:B------:R-:W-:Y:S01]  /*24f80*/  SEL R6, RZ, 0x4, P6 ;  /* 0x00000004ff067807 */ /* 0x000fe20003000000 */
[C---:B------:R-:W-:Y:S01]  /*24f90*/  IMAD.WIDE R88, R239.reuse, 0x4, R88 ;  /* 0x00000004ef587825 */ /* 0x040fe200078e0258 */
[----:B------:R-:W0:Y:S04]  /*24fa0*/  LDGDEPBAR ;  /* 0x00000000000079af */ /* 0x000e280000000000 */
[----:B-1----:R-:W4:Y:S04]  /*24fb0*/  LDL.LU.64 R2, [R1+0x510] ;  /* 0x0005100001027983 */ /* 0x002f280000300a00 */
[----:B------:R-:W4:Y:S04]  /*24fc0*/  LDL.LU.64 R8, [R1+0x508] ;  /* 0x0005080001087983 */ /* 0x000f280000300a00 */
[----:B------:R-:W-:Y:S04]  /*24fd0*/  STL.64 [R1+0x7b8], R56 ;  /* 0x0007b83801007387 */ /* 0x000fe80000100a00 */
[----:B------:R-:W4:Y:S04]  /*24fe0*/  LDL.LU.64 R14, [R1+0x500] ;  /* 0x00050000010e7983 */ /* 0x000f280000300a00 */
[----:B------:R-:W4:Y:S04]  /*24ff0*/  LDL.LU.64 R174, [R1+0x4e8] ;  /* 0x0004e80001ae7983 */ /* 0x000f280000300a00 */
[----:B------:R-:W4:Y:S04]  /*25000*/  LDL.LU.64 R244, [R1+0x4e0] ;  /* 0x0004e00001f47983 */ /* 0x000f280000300a00 */
[----:B------:R1:W-:Y:S04]  /*25010*/  STL.64 [R1+0x11e8], R246 ;  /* 0x0011e8f601007387 */ /* 0x0003e80000100a00 */
[----:B-1----:R-:W4:Y:S04]  /*25020*/  LDL.LU.64 R246, [R1+0x4f0] ;  /* 0x0004f00001f67983 */ /* 0x002f280000300a00 */
[----:B------:R-:W4:Y:S04]  /*25030*/  LDL.LU.64 R64, [R1+0x4c8] ;  /* 0x0004c80001407983 */ /* 0x000f280000300a00 */
[----:B------:R-:W4:Y:S04]  /*25040*/  LDL.LU.64 R56, [R1+0x4c0] ;  /* 0x0004c00001387983 */ /* 0x000f280000300a00 */
[----:B------:R1:W-:Y:S04]  /*25050*/  STL.64 [R1+0x11f0], R6 ;  /* 0x0011f00601007387 */ /* 0x0003e80000100a00 */
[----:B-1----:R-:W4:Y:S01]  /*25060*/  LDL.LU.64 R6, [R1+0x4f8] ;  /* 0x0004f80001067983 */ /* 0x002f220000300a00 */
[----:B------:R-:W-:-:S04]  /*25070*/  IMAD.WIDE R80, R239, 0x4, R80 ;  /* 0x00000004ef507825 */ /* 0x000fc800078e0250 */
[----:B------:R-:W-:-:S04]  /*25080*/  IMAD.WIDE R72, R239, 0x4, R72 ;  /* 0x00000004ef487825 */ /* 0x000fc800078e0248 */
[----:B------:R-:W-:-:S04]  /*25090*/  IMAD.WIDE R236, R239, 0x4, R236 ;  /* 0x00000004efec7825 */ /* 0x000fc800078e02ec */
[----:B------:R-:W-:-:S04]  /*250a0*/  IMAD.WIDE R212, R239, 0x4, R212 ;  /* 0x00000004efd47825 */ /* 0x000fc800078e02d4 */
[----:B---3--:R-:W-:-:S05]  /*250b0*/  IMAD.WIDE R4, R239, 0x4, R4 ;  /* 0x00000004ef047825 */ /* 0x008fca00078e0204 */
[----:B------:R4:W-:Y:S01]  /*250c0*/  STL.64 [R1+0x7b0], R4 ;  /* 0x0007b00401007387 */ /* 0x0009e20000100a00 */
[----:B--2---:R-:W-:-:S04]  /*250d0*/  IMAD.WIDE R250, R239, 0x4, R250 ;  /* 0x00000004effa7825 */ /* 0x004fc800078e02fa */
[C---:B----4-:R-:W-:Y:S02]  /*250e0*/  IMAD.WIDE R4, R239.reuse, 0x4, R32 ;  /* 0x00000004ef047825 */ /* 0x050fe400078e0220 */
[----:B------:R-:W2:Y:S04]  /*250f0*/  LDL.LU.64 R32, [R1+0x4a8] ;  /* 0x0004a80001207983 */ /* 0x000ea80000300a00 */
[----:B------:R1:W-:Y:S04]  /*25100*/  STL.64 [R1+0x7a8], R4 ;  /* 0x0007a80401007387 */ /* 0x0003e80000100a00 */
[----:B-1----:R-:W3:Y:S04]  /*25110*/  LDL.LU.64 R4, [R1+0x4a0] ;  /* 0x0004a00001047983 */ /* 0x002ee80000300a00 */
[----:B------:R1:W-:Y:S01]  /*25120*/  STL.64 [R1+0x7a0], R88 ;  /* 0x0007a05801007387 */ /* 0x0003e20000100a00 */
[----:B------:R-:W-:-:S03]  /*25130*/  IMAD.WIDE R2, R239, 0x4, R2 ;  /* 0x00000004ef027825 */ /* 0x000fc600078e0202 */
[----:B-1----:R-:W4:Y:S04]  /*25140*/  LDL.LU.64 R88, [R1+0x1490] ;  /* 0x0014900001587983 */ /* 0x002f280000300a00 */
[----:B------:R1:W-:Y:S01]  /*25150*/  STL.64 [R1+0x798], R80 ;  /* 0x0007985001007387 */ /* 0x0003e20000100a00 */
[----:B------:R-:W-:-:S03]  /*25160*/  IMAD.WIDE R8, R239, 0x4, R8 ;  /* 0x00000004ef087825 */ /* 0x000fc600078e0208 */
[----:B-1----:R-:W4:Y:S04]  /*25170*/  LDL.LU.64 R80, [R1+0x1488] ;  /* 0x0014880001507983 */ /* 0x002f280000300a00 */
[----:B------:R1:W-:Y:S01]  /*25180*/  STL.64 [R1+0x790], R250 ;  /* 0x000790fa01007387 */ /* 0x0003e20000100a00 */
[----:B------:R-:W-:-:S04]  /*25190*/  IMAD.WIDE R14, R239, 0x4, R14 ;  /* 0x00000004ef0e7825 */ /* 0x000fc800078e020e */
[C---:B-1----:R-:W-:Y:S02]  /*251a0*/  IMAD.WIDE R250, R239.reuse, 0x4, R16 ;  /* 0x00000004effa7825 */ /* 0x042fe400078e0210 */
[----:B------:R-:W4:Y:S04]  /*251b0*/  LDL.LU.64 R16, [R1+0x488] ;  /* 0x0004880001107983 */ /* 0x000f280000300a00 */
[----:B------:R1:W-:Y:S01]  /*251c0*/  STL.64 [R1+0x788], R250 ;  /* 0x000788fa01007387 */ /* 0x0003e20000100a00 */
[----:B------:R-:W-:-:S03]  /*251d0*/  IMAD.WIDE R6, R239, 0x4, R6 ;  /* 0x00000004ef067825 */ /* 0x000fc600078e0206 */
[----:B-1----:R-:W4:Y:S04]  /*251e0*/  LDL.LU.64 R250, [R1+0x480] ;  /* 0x0004800001fa7983 */ /* 0x002f280000300a00 */
[----:B------:R1:W-:Y:S04]  /*251f0*/  STL.64 [R1+0x780], R72 ;  /* 0x0007804801007387 */ /* 0x0003e80000100a00 */
[----:B-1----:R-:W4:Y:S04]  /*25200*/  LDL.LU.64 R72, [R1+0x1480] ;  /* 0x0014800001487983 */ /* 0x002f280000300a00 */
[----:B------:R1:W-:Y:S04]  /*25210*/  STL.64 [R1+0x778], R2 ;  /* 0x0007780201007387 */ /* 0x0003e80000100a00 */
        /* <DEDUP_REMOVED lines=8> */
[----:B-1----:R-:W4:Y:S01]  /*252a0*/  LDL.LU.64 R6, [R1+0x458] ;  /* 0x0004580001067983 */ /* 0x002f220000300a00 */
[----:B------:R-:W-:-:S03]  /*252b0*/  IMAD.WIDE R244, R239, 0x4, R244 ;  /* 0x00000004eff47825 */ /* 0x000fc600078e02f4 */
        /* <DEDUP_REMOVED lines=13> */
[----:B------:R-:W-:-:S04]  /*25390*/  IMAD.WIDE R48, R239, 0x4, R48 ;  /* 0x00000004ef307825 */ /* 0x000fc800078e0230 */
[C---:B------:R-:W-:Y:S01]  /*253a0*/  IMAD.WIDE R40, R239.reuse, 0x4, R40 ;  /* 0x00000004ef287825 */ /* 0x040fe200078e0228 */
[----:B-1----:R-:W4:Y:S04]  /*253b0*/  LDL.LU.64 R64, [R1+0x1478] ;  /* 0x0014780001407983 */ /* 0x002f280000300a00 */
[----:B------:R1:W-:Y:S01]  /*253c0*/  STL.64 [R1+0x728], R56 ;  /* 0x0007283801007387 */ /* 0x0003e20000100a00 */
[----:B------:R-:W-:-:S03]  /*253d0*/  IMAD.WIDE R24, R239, 0x4, R24 ;  /* 0x00000004ef187825 */ /* 0x000fc600078e0218 */
[----:B-1----:R-:W4:Y:S04]  /*253e0*/  LDL.LU.64 R56, [R1+0x1470] ;  /* 0x0014700001387983 */ /* 0x002f280000300a00 */
[----:B------:R1:W-:Y:S04]  /*253f0*/  STL.64 [R1+0x720], R48 ;  /* 0x0007203001007387 */ /* 0x0003e80000100a00 */
[----:B-1----:R-:W4:Y:S04]  /*25400*/  LDL.LU.64 R48, [R1+0x1468] ;  /* 0x0014680001307983 */ /* 0x002f280000300a00 */
[----:B------:R1:W-:Y:S01]  /*25410*/  STL.64 [R1+0x718], R40 ;  /* 0x0007182801007387 */ /* 0x0003e20000100a00 */
[----:B--2---:R-:W-:-:S03]  /*25420*/  IMAD.WIDE R32, R239, 0x4, R32 ;  /* 0x00000004ef207825 */ /* 0x004fc600078e0220 */
[----:B-1----:R-:W2:Y:S04]  /*25430*/  LDL.LU.64 R40, [R1+0x1460] ;  /* 0x0014600001287983 */ /* 0x002ea80000300a00 */
[----:B------:R1:W-:Y:S01]  /*25440*/  STL.64 [R1+0x710], R32 ;  /* 0x0007102001007387 */ /* 0x0003e20000100a00 */
[----:B---3--:R-:W-:-:S03]  /*25450*/  IMAD.WIDE R4, R239, 0x4, R4 ;  /* 0x00000004ef047825 */ /* 0x008fc600078e0204 */
[----:B-1----:R-:W3:Y:S04]  /*25460*/  LDL.LU.64 R32, [R1+0x1458] ;  /* 0x0014580001207983 */ /* 0x002ee80000300a00 */
[----:B------:R1:W-:Y:S01]  /*25470*/  STL.64 [R1+0x708], R4 ;  /* 0x0007080401007387 */ /* 0x0003e20000100a00 */
[----:B------:R-:W-:-:S04]  /*25480*/  IMAD.WIDE R70, R239, 0x4, R70 ;  /* 0x00000004ef467825 */ /* 0x000fc800078e0246 */
[C---:B-1----:R-:W-:Y:S02]  /*25490*/  IMAD.WIDE R4, R239.reuse, 0x4, R214 ;  /* 0x00000004ef047825 */ /* 0x042fe400078e02d6 */
[----:B------:R-:W2:Y:S04]  /*254a0*/  LDL.LU.64 R214, [R1+0x408] ;  /* 0x0004080001d67983 */ /* 0x000ea80000300a00 */
[----:B------:R1:W-:Y:S04]  /*254b0*/  STL.64 [R1+0x700], R4 ;  /* 0x0007000401007387 */ /* 0x0003e80000100a00 */
[----:B-1----:R-:W3:Y:S04]  /*254c0*/  LDL.LU.64 R4, [R1+0x400] ;  /* 0x0004000001047983 */ /* 0x002ee80000300a00 */
[----:B------:R1:W-:Y:S01]  /*254d0*/  STL.64 [R1+0x6f8], R24 ;  /* 0x0006f81801007387 */ /* 0x0003e20000100a00 */
[----:B----4-:R-:W-:-:S03]  /*254e0*/  IMAD.WIDE R16, R239, 0x4, R16 ;  /* 0x00000004ef107825 */ /* 0x010fc600078e0210 */
        /* <DEDUP_REMOVED lines=11> */
[----:B-1----:R-:W4:Y:S04]  /*255a0*/  LDL.64 R2, [R1+0x3d8] ;  /* 0x0003d80001027983 */ /* 0x002f280000100a00 */
[----:B------:R1:W-:Y:S01]  /*255b0*/  STL.64 [R1+0x6d0], R8 ;  /* 0x0006d00801007387 */ /* 0x0003e20000100a00 */
[----:B------:R-:W-:-:S03]  /*255c0*/  IMAD.WIDE R14, R239, 0x4, R14 ;  /* 0x00000004ef0e7825 */ /* 0x000fc600078e020e */
[----:B-1----:R-:W4:Y:S04]  /*255d0*/  LDL.LU.64 R8, [R1+0x1440] ;  /* 0x0014400001087983 */ /* 0x002f280000300a00 */
[----:B------:R1:W-:Y:S01]  /*255e0*/  STL.64 [R1+0x6c8], R14 ;  /* 0x0006c80e01007387 */ /* 0x0003e20000100a00 */
[----:B------:R-:W-:-:S03]  /*255f0*/  IMAD.WIDE R6, R239, 0x4, R6 ;  /* 0x00000004ef067825 */ /* 0x000fc600078e0206 */
[----:B-1----:R-:W4:Y:S04]  /*25600*/  LDL.LU.64 R14, [R1+0x3c8] ;  /* 0x0003c800010e7983 */ /* 0x002f280000300a00 */
[----:B------:R1:W-:Y:S02]  /*25610*/  STL.64 [R1+0x6c0], R6 ;  /* 0x0006c00601007387 */ /* 0x0003e40000100a00 */
[C---:B-1----:R-:W-:Y:S02]  /*25620*/  IMAD.WIDE R6, R239.reuse, 0x4, R190 ;  /* 0x00000004ef067825 */ /* 0x042fe400078e02be */
[----:B------:R-:W4:Y:S04]  /*25630*/  LDL.LU.64 R190, [R1+0x3c0] ;  /* 0x0003c00001be7983 */ /* 0x000f280000300a00 */
[----:B------:R1:W-:Y:S02]  /*25640*/  STL.64 [R1+0x6b8], R6 ;  /* 0x0006b80601007387 */ /* 0x0003e40000100a00 */
[----:B-1----:R-:W-:-:S04]  /*25650*/  IMAD.WIDE R6, R239, 0x4, R246 ;  /* 0x00000004ef067825 */ /* 0x002fc800078e02f6 */
[C---:B------:R-:W-:Y:S01]  /*25660*/  IMAD.WIDE R246, R239.reuse, 0x4, R174 ;  /* 0x00000004eff67825 */ /* 0x040fe200078e02ae */
[----:B------:R1:W-:Y:S04]  /*25670*/  STL.64 [R1+0x6b0], R6 ;  /* 0x0006b00601007387 */ /* 0x0003e80000100a00 */
[----:B------:R-:W4:Y:S04]  /*25680*/  LDL.LU.64 R174, [R1+0x3a8] ;  /* 0x0003a80001ae7983 */ /* 0x000f280000300a00 */
[----:B------:R1:W-:Y:S02]  /*25690*/  STL.64 [R1+0x6a8], R246 ;  /* 0x0006a8f601007387 */ /* 0x0003e40000100a00 */
[----:B-1----:R-:W-:-:S02]  /*256a0*/  IMAD.WIDE R6, R239, 0x4, R172 ;  /* 0x00000004ef067825 */ /* 0x002fc400078e02ac */
[----:B------:R-:W4:Y:S02]  /*256b0*/  LDL.64 R172, [R1+0x3a0] ;  /* 0x0003a00001ac7983 */ /* 0x000f240000100a00 */
[C---:B------:R-:W-:Y:S02]  /*256c0*/  IMAD.WIDE R246, R239.reuse, 0x4, R244 ;  /* 0x00000004eff67825 */ /* 0x040fe400078e02f4 */
[----:B------:R1:W-:Y:S02]  /*256d0*/  STL.64 [R1+0x6a0], R6 ;  /* 0x0006a00601007387 */ /* 0x0003e40000100a00 */
[C---:B------:R-:W-:Y:S02]  /*256e0*/  IMAD.WIDE R244, R239.reuse, 0x4, R236 ;  /* 0x00000004eff47825 */ /* 0x040fe400078e02ec */
[----:B------:R-:W-:Y:S04]  /*256f0*/  STL.64 [R1+0x698], R246 ;  /* 0x000698f601007387 */ /* 0x000fe80000100a00 */
[----:B------:R-:W4:Y:S01]  /*25700*/  LDL.LU.64 R236, [R1+0x388] ;  /* 0x0003880001ec7983 */ /* 0x000f220000300a00 */
[----:B-1----:R-:W-:-:S03]  /*25710*/  IMAD.WIDE R6, R239, 0x4, R212 ;  /* 0x00000004ef067825 */ /* 0x002fc600078e02d4 */
[----:B------:R-:W-:Y:S04]  /*25720*/  STL.64 [R1+0x690], R244 ;  /* 0x000690f401007387 */ /* 0x000fe80000100a00 */
[----:B------:R-:W4:Y:S01]  /*25730*/  LDL.64 R212, [R1+0x380] ;  /* 0x0003800001d47983 */ /* 0x000f220000100a00 */
[----:B------:R-:W-:-:S03]  /*25740*/  IMAD.WIDE R230, R239, 0x4, R230 ;  /* 0x00000004efe67825 */ /* 0x000fc600078e02e6 */
[----:B------:R1:W-:Y:S01]  /*25750*/  STL.64 [R1+0x688], R6 ;  /* 0x0006880601007387 */ /* 0x0003e20000100a00 */
[----:B------:R-:W-:-:S04]  /*25760*/  IMAD.WIDE R222, R239, 0x4, R222 ;  /* 0x00000004efde7825 */ /* 0x000fc800078e02de */
[C---:B------:R-:W-:Y:S01]  /*25770*/  IMAD.WIDE R206, R239.reuse, 0x4, R206 ;  /* 0x00000004efce7825 */ /* 0x040fe200078e02ce */
[----:B-1----:R-:W4:Y:S04]  /*25780*/  LDL.LU.64 R6, [R1+0x378] ;  /* 0x0003780001067983 */ /* 0x002f280000300a00 */
[----:B------:R-:W4:Y:S04]  /*25790*/  LDL.LU.64 R246, [R1+0x370] ;  /* 0x0003700001f67983 */ /* 0x000f280000300a00 */
[----:B------:R-:W4:Y:S04]  /*257a0*/  LDL.LU.64 R244, [R1+0x368] ;  /* 0x0003680001f47983 */ /* 0x000f280000300a00 */
[----:B------:R1:W-:Y:S01]  /*257b0*/  STL.64 [R1+0x680], R230 ;  /* 0x000680e601007387 */ /* 0x0003e20000100a00 */
[----:B------:R-:W-:-:S03]  /*257c0*/  IMAD.WIDE R198, R239, 0x4, R198 ;  /* 0x00000004efc67825 */ /* 0x000fc600078e02c6 */
[----:B-1----:R-:W4:Y:S04]  /*257d0*/  LDL.LU.64 R230, [R1+0x1438] ;  /* 0x0014380001e67983 */ /* 0x002f280000300a00 */
[----:B------:R1:W-:Y:S01]  /*257e0*/  STL.64 [R1+0x678], R222 ;  /* 0x000678de01007387 */ /* 0x0003e20000100a00 */
[----:B------:R-:W-:-:S03]  /*257f0*/  IMAD.WIDE R134, R239, 0x4, R134 ;  /* 0x00000004ef867825 */ /* 0x000fc600078e0286 */
[----:B-1----:R-:W4:Y:S01]  /*25800*/  LDL.LU.64 R222, [R1+0x1430] ;  /* 0x0014300001de7983 */ /* 0x002f220000300a00 */
[----:B------:R-:W-:-:S04]  /*25810*/  IMAD.WIDE R110, R239, 0x4, R110 ;  /* 0x00000004ef6e7825 */ /* 0x000fc800078e026e */
[----:B------:R-:W-:-:S04]  /*25820*/  IMAD.WIDE R182, R239, 0x4, R182 ;  /* 0x00000004efb67825 */ /* 0x000fc800078e02b6 */
[----:B------:R-:W-:-:S04]  /*25830*/  IMAD.WIDE R204, R239, 0x4, R204 ;  /* 0x00000004efcc7825 */ /* 0x000fc800078e02cc */
[----:B--2---:R-:W-:-:S05]  /*25840*/  IMAD.WIDE R214, R239, 0x4, R214 ;  /* 0x00000004efd67825 */ /* 0x004fca00078e02d6 */
[----:B------:R1:W-:Y:S01]  /*25850*/  STL.64 [R1+0x670], R214 ;  /* 0x000670d601007387 */ /* 0x0003e20000100a00 */
[----:B---3--:R-:W-:-:S03]  /*25860*/  IMAD.WIDE R4, R239, 0x4, R4 ;  /* 0x00000004ef047825 */ /* 0x008fc600078e0204 */
[----:B-1----:R-:W2:Y:S04]  /*25870*/  LDL.LU.64 R214, [R1+0x1428] ;  /* 0x0014280001d67983 */ /* 0x002ea80000300a00 */
[----:B------:R1:W-:Y:S04]  /*25880*/  STL.64 [R1+0x668], R4 ;  /* 0x0006680401007387 */ /* 0x0003e80000100a00 */
[----:B-1----:R-:W3:Y:S04]  /*25890*/  LDL.LU.64 R4, [R1+0x358] ;  /* 0x0003580001047983 */ /* 0x002ee80000300a00 */
[----:B------:R1:W-:Y:S04]  /*258a0*/  STL.64 [R1+0x660], R206 ;  /* 0x000660ce01007387 */ /* 0x0003e80000100a00 */
[----:B-1----:R-:W2:Y:S04]  /*258b0*/  LDL.LU.64 R206, [R1+0x1420] ;  /* 0x0014200001ce7983 */ /* 0x002ea80000300a00 */
[----:B------:R1:W-:Y:S01]  /*258c0*/  STL.64 [R1+0x658], R198 ;  /* 0x000658c601007387 */ /* 0x0003e20000100a00 */
[----:B----4-:R-:W-:-:S03]  /*258d0*/  IMAD.WIDE R250, R239, 0x4, R250 ;  /* 0x00000004effa7825 */ /* 0x010fc600078e02fa */
[----:B-1----:R-:W4:Y:S04]  /*258e0*/  LDL.LU.64 R198, [R1+0x1418] ;  /* 0x0014180001c67983 */ /* 0x002f280000300a00 */
[----:B------:R1:W-:Y:S01]  /*258f0*/  STL.64 [R1+0x650], R250 ;  /* 0x000650fa01007387 */ /* 0x0003e20000100a00 */
[----:B------:R-:W-:-:S03]  /*25900*/  IMAD.WIDE R70, R239, 0x4, R70 ;  /* 0x00000004ef467825 */ /* 0x000fc600078e0246 */
[----:B-1----:R-:W2:Y:S04]  /*25910*/  LDL.LU.64 R250, [R1+0x348] ;  /* 0x0003480001fa7983 */ /* 0x002ea80000300a00 */
[----:B------:R1:W-:Y:S01]  /*25920*/  STL.64 [R1+0x3f8], R70 ;  /* 0x0003f84601007387 */ /* 0x0003e20000100a00 */
[----:B------:R-:W-:-:S03]  /*25930*/  IMAD.WIDE R2, R239, 0x4, R2 ;  /* 0x00000004ef027825 */ /* 0x000fc600078e0202 */
[----:B-1----:R-:W4:Y:S04]  /*25940*/  LDL.64 R70, [R1+0x340] ;  /* 0x0003400001467983 */ /* 0x002f280000100a00 */
[----:B------:R1:W-:Y:S04]  /*25950*/  STL.64 [R1+0x400], R2 ;  /* 0x0004000201007387 */ /* 0x0003e80000100a00 */
[----:B-1----:R-:W4:Y:S04]  /*25960*/  LDL.LU.64 R2, [R1+0x330] ;  /* 0x0003300001027983 */ /* 0x002f280000300a00 */
[----:B------:R1:W-:Y:S01]  /*25970*/  STL.64 [R1+0x418], R134 ;  /* 0x0004188601007387 */ /* 0x0003e20000100a00 */
[----:B------:R-:W-:-:S03]  /*25980*/  IMAD.WIDE R14, R239, 0x4, R14 ;  /* 0x00000004ef0e7825 */ /* 0x000fc600078e020e */
[----:B-1----:R-:W4:Y:S04]  /*25990*/  LDL.LU.64 R134, [R1+0x328] ;  /* 0x0003280001867983 */ /* 0x002f280000300a00 */
[----:B------:R1:W-:Y:S01]  /*259a0*/  STL.64 [R1+0x420], R14 ;  /* 0x0004200e01007387 */ /* 0x0003e20000100a00 */
[----:B------:R-:W-:-:S03]  /*259b0*/  IMAD.WIDE R158, R239, 0x4, R158 ;  /* 0x00000004ef9e7825 */ /* 0x000fc600078e029e */
[----:B-1----:R-:W4:Y:S01]  /*259c0*/  LDL.64 R14, [R1+0x320] ;  /* 0x00032000010e7983 */ /* 0x002f220000100a00 */
[----:B------:R-:W-:-:S05]  /*259d0*/  IMAD.WIDE R190, R239, 0x4, R190 ;  /* 0x00000004efbe7825 */ /* 0x000fca00078e02be */
[----:B------:R1:W-:Y:S04]  /*259e0*/  STL.64 [R1+0x438], R190 ;  /* 0x000438be01007387 */ /* 0x0003e80000100a00 */
[----:B-1----:R-:W4:Y:S04]  /*259f0*/  LDL.LU.64 R190, [R1+0x1410] ;  /* 0x0014100001be7983 */ /* 0x002f280000300a00 */
[----:B------:R1:W-:Y:S01]  /*25a00*/  STL.64 [R1+0x440], R110 ;  /* 0x0004406e01007387 */ /* 0x0003e20000100a00 */
[----:B------:R-:W-:-:S03]  /*25a10*/  IMAD.WIDE R174, R239, 0x4, R174 ;  /* 0x00000004efae7825 */ /* 0x000fc600078e02ae */
[----:B-1----:R-:W4:Y:S01]  /*25a20*/  LDL.LU.64 R110, [R1+0x308] ;  /* 0x00030800016e7983 */ /* 0x002f220000300a00 */
[----:B------:R-:W-:-:S03]  /*25a30*/  IMAD.WIDE R172, R239, 0x4, R172 ;  /* 0x00000004efac7825 */ /* 0x000fc600078e02ac */
[----:B------:R1:W-:Y:S04]  /*25a40*/  STL.64 [R1+0x458], R182 ;  /* 0x000458b601007387 */ /* 0x0003e80000100a00 */
[----:B-1----:R-:W4:Y:S01]  /*25a50*/  LDL.LU.64 R182, [R1+0x1408] ;  /* 0x0014080001b67983 */ /* 0x002f220000300a00 */
[----:B------:R-:W-:-:S03]  /*25a60*/  IMAD.WIDE R236, R239, 0x4, R236 ;  /* 0x00000004efec7825 */ /* 0x000fc600078e02ec */
        /* <DEDUP_REMOVED lines=13> */
[----:B------:R-:W-:-:S05]  /*25b40*/  IMAD.WIDE R6, R239, 0x4, R6 ;  /* 0x00000004ef067825 */ /* 0x000fca00078e0206 */
[----:B------:R1:W-:Y:S01]  /*25b50*/  STL.64 [R1+0x4c0], R6 ;  /* 0x0004c00601007387 */ /* 0x0003e20000100a00 */
[----:B------:R-:W-:-:S04]  /*25b60*/  IMAD.WIDE R244, R239, 0x4, R244 ;  /* 0x00000004eff47825 */ /* 0x000fc800078e02f4 */
[----:B-1----:R-:W-:-:S05]  /*25b70*/  IMAD.WIDE R6, R239, 0x4, R246 ;  /* 0x00000004ef067825 */ /* 0x002fca00078e02f6 */
[----:B------:R1:W-:Y:S01]  /*25b80*/  STL.64 [R1+0x4d8], R6 ;  /* 0x0004d80601007387 */ /* 0x0003e20000100a00 */
[----:B------:R-:W-:-:S03]  /*25b90*/  IMAD.WIDE R38, R239, 0x4, R38 ;  /* 0x00000004ef267825 */ /* 0x000fc600078e0226 */
[----:B-1----:R-:W4:Y:S04]  /*25ba0*/  LDL.LU.64 R6, [R1+0x2b8] ;  /* 0x0002b80001067983 */ /* 0x002f280000300a00 */
[----:B------:R-:W-:Y:S01]  /*25bb0*/  STL.64 [R1+0x4e0], R244 ;  /* 0x0004e0f401007387 */ /* 0x000fe20000100a00 */
[----:B---3--:R-:W-:-:S03]  /*25bc0*/  IMAD.WIDE R4, R239, 0x4, R4 ;  /* 0x00000004ef047825 */ /* 0x008fc600078e0204 */
[----:B------:R-:W3:Y:S01]  /*25bd0*/  LDL.LU.64 R246, [R1+0x2b0] ;  /* 0x0002b00001f67983 */ /* 0x000ee20000300a00 */
[----:B------:R-:W-:-:S04]  /*25be0*/  IMAD.WIDE R102, R239, 0x4, R102 ;  /* 0x00000004ef667825 */ /* 0x000fc800078e0266 */
[----:B------:R-:W-:-:S04]  /*25bf0*/  IMAD.WIDE R150, R239, 0x4, R150 ;  /* 0x00000004ef967825 */ /* 0x000fc800078e0296 */
[----:B------:R-:W-:-:S04]  /*25c00*/  IMAD.WIDE R242, R239, 0x4, R242 ;  /* 0x00000004eff27825 */ /* 0x000fc800078e02f2 */
[----:B--2---:R-:W-:-:S04]  /*25c10*/  IMAD.WIDE R250, R239, 0x4, R250 ;  /* 0x00000004effa7825 */ /* 0x004fc800078e02fa */
[----:B----4-:R-:W-:-:S04]  /*25c20*/  IMAD.WIDE R70, R239, 0x4, R70 ;  /* 0x00000004ef467825 */ /* 0x010fc800078e0246 */
[----:B------:R-:W-:-:S04]  /*25c30*/  IMAD.WIDE R2, R239, 0x4, R2 ;  /* 0x00000004ef027825 */ /* 0x000fc800078e0202 */
[----:B------:R-:W-:-:S04]  /*25c40*/  IMAD.WIDE R134, R239, 0x4, R134 ;  /* 0x00000004ef867825 */ /* 0x000fc800078e0286 */
[----:B------:R-:W-:-:S04]  /*25c50*/  IMAD.WIDE R14, R239, 0x4, R14 ;  /* 0x00000004ef0e7825 */ /* 0x000fc800078e020e */
[----:B------:R-:W-:-:S05]  /*25c60*/  IMAD.WIDE R212, R239, 0x4, R212 ;  /* 0x00000004efd47825 */ /* 0x000fca00078e02d4 */
[----:B------:R1:W-:Y:S04]  /*25c70*/  STL.64 [R1+0x4f8], R212 ;  /* 0x0004f8d401007387 */ /* 0x0003e80000100a00 */
[----:B-1----:R-:W2:Y:S04]  /*25c80*/  LDL.LU.64 R212, [R1+0x2a8] ;  /* 0x0002a80001d47983 */ /* 0x002ea80000300a00 */
[----:B------:R-:W4:Y:S04]  /*25c90*/  LDL.LU.64 R244, [R1+0x2a0] ;  /* 0x0002a00001f47983 */ /* 0x000f280000300a00 */
        /* <DEDUP_REMOVED lines=11> */
[----:B-1----:R-:W3:Y:S04]  /*25d50*/  LDL.LU.64 R2, [R1+0x2c8] ;  /* 0x0002c80001027983 */ /* 0x002ee80000300a00 */
[----:B------:R1:W-:Y:S04]  /*25d60*/  STL.64 [R1+0x560], R134 ;  /* 0x0005608601007387 */ /* 0x0003e80000100a00 */
[----:B-1----:R-:W4:Y:S04]  /*25d70*/  LDL.LU.64 R134, [R1+0x13c0] ;  /* 0x0013c00001867983 */ /* 0x002f280000300a00 */
[----:B------:R1:W-:Y:S04]  /*25d80*/  STL.64 [R1+0x578], R14 ;  /* 0x0005780e01007387 */ /* 0x0003e80000100a00 */
[----:B-1----:R-:W2:Y:S04]  /*25d90*/  LDL.LU.64 R14, [R1+0x13b8] ;  /* 0x0013b800010e7983 */ /* 0x002ea80000300a00 */
[----:B------:R1:W-:Y:S04]  /*25da0*/  STL.64 [R1+0x580], R150 ;  /* 0x0005809601007387 */ /* 0x0003e80000100a00 */
[----:B-1----:R-:W4:Y:S04]  /*25db0*/  LDL.LU.64 R150, [R1+0x13b0] ;  /* 0x0013b00001967983 */ /* 0x002f280000300a00 */
[----:B------:R1:W-:Y:S04]  /*25dc0*/  STL.64 [R1+0x598], R242 ;  /* 0x000598f201007387 */ /* 0x0003e80000100a00 */
[----:B-1----:R-:W2:Y:S01]  /*25dd0*/  LDL.LU.64 R242, [R1+0x13a8] ;  /* 0x0013a80001f27983 */ /* 0x002ea20000300a00 */
[----:B------:R-:W-:-:S04]  /*25de0*/  IMAD.WIDE R110, R239, 0x4, R110 ;  /* 0x00000004ef6e7825 */ /* 0x000fc800078e026e */
[C---:B------:R-:W-:Y:S01]  /*25df0*/  IMAD.WIDE R166, R239.reuse, 0x4, R166 ;  /* 0x00000004efa67825 */ /* 0x040fe200078e02a6 */
[----:B------:R1:W-:Y:S03]  /*25e00*/  STL.64 [R1+0x5a0], R110 ;  /* 0x0005a06e01007387 */ /* 0x0003e60000100a00 */
[----:B------:R-:W-:-:S04]  /*25e10*/  IMAD.WIDE R78, R239, 0x4, R78 ;  /* 0x00000004ef4e7825 */ /* 0x000fc800078e024e */
[C---:B------:R-:W-:Y:S01]  /*25e20*/  IMAD.WIDE R158, R239.reuse, 0x4, R158 ;  /* 0x00000004ef9e7825 */ /* 0x040fe200078e029e */
[----:B-1----:R-:W2:Y:S03]  /*25e30*/  LDL.LU.64 R110, [R1+0x268] ;  /* 0x00026800016e7983 */ /* 0x002ea60000300a00 */
[----:B------:R-:W-:-:S04]  /*25e40*/  IMAD.WIDE R46, R239, 0x4, R46 ;  /* 0x00000004ef2e7825 */ /* 0x000fc800078e022e */
[----:B------:R-:W-:-:S04]  /*25e50*/  IMAD.WIDE R142, R239, 0x4, R142 ;  /* 0x00000004ef8e7825 */ /* 0x000fc800078e028e */
[----:B---3--:R-:W-:-:S04]  /*25e60*/  IMAD.WIDE R2, R239, 0x4, R2 ;  /* 0x00000004ef027825 */ /* 0x008fc800078e0202 */
[----:B----4-:R-:W-:-:S04]  /*25e70*/  IMAD.WIDE R150, R239, 0x4, R150 ;  /* 0x00000004ef967825 */ /* 0x010fc800078e0296 */
[----:B--2---:R-:W-:-:S05]  /*25e80*/  IMAD.WIDE R242, R239, 0x4, R242 ;  /* 0x00000004eff27825 */ /* 0x004fca00078e02f2 */
[----:B------:R1:W-:Y:S04]  /*25e90*/  STL.64 [R1+0x5b8], R242 ;  /* 0x0005b8f201007387 */ /* 0x0003e80000100a00 */
[----:B-1----:R-:W2:Y:S04]  /*25ea0*/  LDL.LU.64 R242, [R1+0x13a0] ;  /* 0x0013a00001f27983 */ /* 0x002ea80000300a00 */
[----:B------:R1:W-:Y:S04]  /*25eb0*/  STL.64 [R1+0x5c0], R166 ;  /* 0x0005c0a601007387 */ /* 0x0003e80000100a00 */
[----:B-1----:R-:W3:Y:S04]  /*25ec0*/  LDL.LU.64 R166, [R1+0x1398] ;  /* 0x0013980001a67983 */ /* 0x002ee80000300a00 */
[----:B------:R1:W-:Y:S04]  /*25ed0*/  STL.64 [R1+0x5d8], R78 ;  /* 0x0005d84e01007387 */ /* 0x0003e80000100a00 */
[----:B-1----:R-:W4:Y:S04]  /*25ee0*/  LDL.LU.64 R78, [R1+0x248] ;  /* 0x00024800014e7983 */ /* 0x002f280000300a00 */
[----:B------:R1:W-:Y:S04]  /*25ef0*/  STL.64 [R1+0x5e0], R158 ;  /* 0x0005e09e01007387 */ /* 0x0003e80000100a00 */
[----:B-1----:R-:W3:Y:S04]  /*25f00*/  LDL.LU.64 R158, [R1+0x1390] ;  /* 0x00139000019e7983 */ /* 0x002ee80000300a00 */
[----:B------:R1:W-:Y:S04]  /*25f10*/  STL.64 [R1+0x5f8], R150 ;  /* 0x0005f89601007387 */ /* 0x0003e80000100a00 */
[----:B-1----:R-:W3:Y:S04]  /*25f20*/  LDL.LU.64 R150, [R1+0x1388] ;  /* 0x0013880001967983 */ /* 0x002ee80000300a00 */
[----:B------:R1:W-:Y:S04]  /*25f30*/  STL.64 [R1+0x600], R46 ;  /* 0x0006002e01007387 */ /* 0x0003e80000100a00 */
[----:B-1----:R-:W2:Y:S04]  /*25f40*/  LDL.LU.64 R46, [R1+0x218] ;  /* 0x00021800012e7983 */ /* 0x002ea80000300a00 */
[----:B------:R1:W-:Y:S04]  /*25f50*/  STL.64 [R1+0x618], R142 ;  /* 0x0006188e01007387 */ /* 0x0003e80000100a00 */
[----:B-1----:R-:W3:Y:S04]  /*25f60*/  LDL.LU.64 R142, [R1+0x1380] ;  /* 0x00138000018e7983 */ /* 0x002ee80000300a00 */
[----:B------:R1:W-:Y:S02]  /*25f70*/  STL.64 [R1+0x620], R2 ;  /* 0x0006200201007387 */ /* 0x0003e40000100a00 */
[----:B-1----:R-:W-:-:S02]  /*25f80*/  IMAD.WIDE R2, R239, 0x4, R14 ;  /* 0x00000004ef027825 */ /* 0x002fc400078e020e */
[----:B------:R-:W3:Y:S04]  /*25f90*/  LDL.LU.64 R14, [R1+0x1f8] ;  /* 0x0001f800010e7983 */ /* 0x000ee80000300a00 */
[----:B------:R1:W-:Y:S02]  /*25fa0*/  STL.64 [R1+0x638], R2 ;  /* 0x0006380201007387 */ /* 0x0003e40000100a00 */
[----:B-1----:R-:W-:-:S04]  /*25fb0*/  IMAD.WIDE R2, R239, 0x4, R6 ;  /* 0x00000004ef027825 */ /* 0x002fc800078e0206 */
[C---:B------:R-:W-:Y:S01]  /*25fc0*/  IMAD.WIDE R6, R239.reuse, 0x4, R246 ;  /* 0x00000004ef067825 */ /* 0x040fe200078e02f6 */
[----:B------:R1:W-:Y:S03]  /*25fd0*/  STL.64 [R1+0x640], R2 ;  /* 0x0006400201007387 */ /* 0x0003e60000100a00 */
[C---:B-1----:R-:W-:Y:S02]  /*25fe0*/  IMAD.WIDE R2, R239.reuse, 0x4, R212 ;  /* 0x00000004ef027825 */ /* 0x042fe400078e02d4 */
[----:B------:R-:W3:Y:S04]  /*25ff0*/  LDL.LU.64 R212, [R1+0x1b8] ;  /* 0x0001b80001d47983 */ /* 0x000ee80000300a00 */
[----:B------:R1:W-:Y:S04]  /*26000*/  STL.64 [R1+0x648], R6 ;  /* 0x0006480601007387 */ /* 0x0003e80000100a00 */
[----:B------:R1:W-:Y:S02]  /*26010*/  STL.64 [R1+0x630], R2 ;  /* 0x0006300201007387 */ /* 0x0003e40000100a00 */
[----:B-1----:R-:W-:-:S04]  /*26020*/  IMAD.WIDE R6, R239, 0x4, R244 ;  /* 0x00000004ef067825 */ /* 0x002fc800078e02f4 */
[C---:B------:R-:W-:Y:S01]  /*26030*/  IMAD.WIDE R2, R239.reuse, 0x4, R180 ;  /* 0x00000004ef027825 */ /* 0x040fe200078e02b4 */
[----:B------:R-:W-:Y:S04]  /*26040*/  STL.64 [R1+0x628], R6 ;  /* 0x0006280601007387 */ /* 0x000fe80000100a00 */
[----:B------:R-:W3:Y:S01]  /*26050*/  LDL.LU.64 R180, [R1+0x158] ;  /* 0x0001580001b47983 */ /* 0x000ee20000300a00 */
[----:B------:R-:W-:-:S05]  /*26060*/  IMAD.WIDE R4, R239, 0x4, R4 ;  /* 0x00000004ef047825 */ /* 0x000fca00078e0204 */
[----:B------:R1:W-:Y:S01]  /*26070*/  STL.64 [R1+0x610], R4 ;  /* 0x0006100401007387 */ /* 0x0003e20000100a00 */
[----:B------:R-:W-:-:S03]  /*26080*/  IMAD.WIDE R134, R239, 0x4, R134 ;  /* 0x00000004ef867825 */ /* 0x000fc600078e0286 */
[----:B------:R1:W-:Y:S01]  /*26090*/  STL.64 [R1+0x608], R2 ;  /* 0x0006080201007387 */ /* 0x0003e20000100a00 */
[----:B------:R-:W-:-:S04]  /*260a0*/  IMAD.WIDE R126, R239, 0x4, R126 ;  /* 0x00000004ef7e7825 */ /* 0x000fc800078e027e */
[C---:B-1----:R-:W-:Y:S01]  /*260b0*/  IMAD.WIDE R4, R239.reuse, 0x4, R250 ;  /* 0x00000004ef047825 */ /* 0x042fe200078e02fa */
[----:B------:R-:W3:Y:S04]  /*260c0*/  LDL.LU.64 R2, [R1+0x138] ;  /* 0x0001380001027983 */ /* 0x000ee80000300a00 */
[----:B------:R-:W3:Y:S04]  /*260d0*/  LDL.LU.64 R6, [R1+0x128] ;  /* 0x0001280001067983 */ /* 0x000ee80000300a00 */
[----:B------:R1:W-:Y:S01]  /*260e0*/  STL.64 [R1+0x5f0], R4 ;  /* 0x0005f00401007387 */ /* 0x0003e20000100a00 */
[----:B------:R-:W-:-:S03]  /*260f0*/  IMAD.WIDE R118, R239, 0x4, R118 ;  /* 0x00000004ef767825 */ /* 0x000fc600078e0276 */
[----:B------:R-:W3:Y:S04]  /*26100*/  LDL.LU.64 R246, [R1+0x118] ;  /* 0x0001180001f67983 */ /* 0x000ee80000300a00 */
[----:B------:R-:W3:Y:S01]  /*26110*/  LDL.LU.64 R244, [R1+0x110] ;  /* 0x0001100001f47983 */ /* 0x000ee20000300a00 */
[----:B------:R-:W-:-:S03]  /*26120*/  IMAD.WIDE R110, R239, 0x4, R110 ;  /* 0x00000004ef6e7825 */ /* 0x000fc600078e026e */
[----:B-1----:R-:W3:Y:S04]  /*26130*/  LDL.LU.64 R4, [R1+0xf8] ;  /* 0x0000f80001047983 */ /* 0x002ee80000300a00 */
        /* <DEDUP_REMOVED lines=22> */
[----:B----4-:R-:W-:-:S03]  /*262a0*/  IMAD.WIDE R78, R239, 0x4, R78 ;  /* 0x00000004ef4e7825 */ /* 0x010fc600078e024e */
[----:B-1----:R-:W4:Y:S04]  /*262b0*/  LDL.LU.64 R86, [R1+0x1348] ;  /* 0x0013480001567983 */ /* 0x002f280000300a00 */
[----:B------:R1:W-:Y:S01]  /*262c0*/  STL.64 [R1+0x570], R78 ;  /* 0x0005704e01007387 */ /* 0x0003e20000100a00 */
[----:B------:R-:W-:-:S03]  /*262d0*/  IMAD.WIDE R22, R239, 0x4, R22 ;  /* 0x00000004ef167825 */ /* 0x000fc600078e0216 */
        /* <DEDUP_REMOVED lines=11> */
[----:B------:R-:W-:-:S03]  /*26390*/  IMAD.WIDE R220, R239, 0x4, R220 ;  /* 0x00000004efdc7825 */ /* 0x000fc600078e02dc */
[----:B-1----:R-:W2:Y:S01]  /*263a0*/  LDL.LU.64 R46, [R1+0x1320] ;  /* 0x00132000012e7983 */ /* 0x002ea20000300a00 */
[----:B---3--:R-:W-:-:S03]  /*263b0*/  IMAD.WIDE R14, R239, 0x4, R14 ;  /* 0x00000004ef0e7825 */ /* 0x008fc600078e020e */
[----:B------:R1:W-:Y:S01]  /*263c0*/  STL.64 [R1+0x528], R38 ;  /* 0x0005282601007387 */ /* 0x0003e20000100a00 */
[----:B------:R-:W-:-:S03]  /*263d0*/  IMAD.WIDE R204, R239, 0x4, R204 ;  /* 0x00000004efcc7825 */ /* 0x000fc600078e02cc */
[----:B-1----:R-:W3:Y:S04]  /*263e0*/  LDL.LU.64 R38, [R1+0x1318] ;  /* 0x0013180001267983 */ /* 0x002ee80000300a00 */
[----:B------:R1:W-:Y:S01]  /*263f0*/  STL.64 [R1+0x510], R30 ;  /* 0x0005101e01007387 */ /* 0x0003e20000100a00 */
[----:B------:R-:W-:-:S03]  /*26400*/  IMAD.WIDE R196, R239, 0x4, R196 ;  /* 0x00000004efc47825 */ /* 0x000fc600078e02c4 */
[----:B-1----:R-:W4:Y:S04]  /*26410*/  LDL.LU.64 R30, [R1+0x1310] ;  /* 0x00131000011e7983 */ /* 0x002f280000300a00 */
[----:B------:R1:W-:Y:S01]  /*26420*/  STL.64 [R1+0x508], R22 ;  /* 0x0005081601007387 */ /* 0x0003e20000100a00 */
[----:B------:R-:W-:-:S03]  /*26430*/  IMAD.WIDE R212, R239, 0x4, R212 ;  /* 0x00000004efd47825 */ /* 0x000fc600078e02d4 */
[----:B-1----:R-:W2:Y:S04]  /*26440*/  LDL.LU.64 R22, [R1+0x1308] ;  /* 0x0013080001167983 */ /* 0x002ea80000300a00 */
        /* <DEDUP_REMOVED lines=22> */
[----:B-1----:R-:W3:Y:S01]  /*265b0*/  LDL.LU.64 R172, [R1+0x12b8] ;  /* 0x0012b80001ac7983 */ /* 0x002ee20000300a00 */
[----:B------:R-:W-:-:S05]  /*265c0*/  IMAD.WIDE R2, R239, 0x4, R2 ;  /* 0x00000004ef027825 */ /* 0x000fca00078e0202 */
[----:B------:R1:W-:Y:S01]  /*265d0*/  STL.64 [R1+0x450], R2 ;  /* 0x0004500201007387 */ /* 0x0003e20000100a00 */
[----:B------:R-:W-:-:S04]  /*265e0*/  IMAD.WIDE R244, R239, 0x4, R244 ;  /* 0x00000004eff47825 */ /* 0x000fc800078e02f4 */
[----:B-1----:R-:W-:-:S04]  /*265f0*/  IMAD.WIDE R2, R239, 0x4, R6 ;  /* 0x00000004ef027825 */ /* 0x002fc800078e0206 */
[C---:B------:R-:W-:Y:S01]  /*26600*/  IMAD.WIDE R6, R239.reuse, 0x4, R246 ;  /* 0x00000004ef067825 */ /* 0x040fe200078e02f6 */
[----:B------:R1:W-:Y:S04]  /*26610*/  STL.64 [R1+0x448], R2 ;  /* 0x0004480201007387 */ /* 0x0003e80000100a00 */
[----:B------:R1:W-:Y:S04]  /*26620*/  STL.64 [R1+0x430], R6 ;  /* 0x0004300601007387 */ /* 0x0003e80000100a00 */
[----:B------:R-:W-:Y:S01]  /*26630*/  STL.64 [R1+0x428], R244 ;  /* 0x000428f401007387 */ /* 0x000fe20000100a00 */
[----:B-1----:R-:W-:-:S04]  /*26640*/  IMAD.WIDE R2, R239, 0x4, R4 ;  /* 0x00000004ef027825 */ /* 0x002fc800078e0204 */
[C---:B------:R-:W-:Y:S01]  /*26650*/  IMAD.WIDE R6, R239.reuse, 0x4, R250 ;  /* 0x00000004ef067825 */ /* 0x040fe200078e02fa */
[----:B------:R1:W-:Y:S04]  /*26660*/  STL.64 [R1+0x410], R2 ;  /* 0x0004100201007387 */ /* 0x0003e80000100a00 */
[----:B------:R1:W-:Y:S02]  /*26670*/  STL.64 [R1+0x408], R6 ;  /* 0x0004080601007387 */ /* 0x0003e40000100a00 */
[----:B-1----:R-:W-:-:S04]  /*26680*/  IMAD.WIDE R2, R239, 0x4, R174 ;  /* 0x00000004ef027825 */ /* 0x002fc800078e02ae */
[----:B------:R-:W-:-:S04]  /*26690*/  IMAD.WIDE R6, R239, 0x4, R170 ;  /* 0x00000004ef067825 */ /* 0x000fc800078e02aa */
[----:B------:R-:W-:-:S04]  /*266a0*/  IMAD.WIDE R246, R239, 0x4, R202 ;  /* 0x00000004eff67825 */ /* 0x000fc800078e02ca */
[----:B------:R-:W-:-:S04]  /*266b0*/  IMAD.WIDE R250, R239, 0x4, R206 ;  /* 0x00000004effa7825 */ /* 0x000fc800078e02ce */
[----:B------:R-:W-:-:S04]  /*266c0*/  IMAD.WIDE R244, R239, 0x4, R210 ;  /* 0x00000004eff47825 */ /* 0x000fc800078e02d2 */
[----:B------:R-:W-:-:S04]  /*266d0*/  IMAD.WIDE R226, R239, 0x4, R226 ;  /* 0x00000004efe27825 */ /* 0x000fc800078e02e2 */
[----:B--2---:R-:W-:-:S04]  /*266e0*/  IMAD.WIDE R228, R239, 0x4, R228 ;  /* 0x00000004efe47825 */ /* 0x004fc800078e02e4 */
[----:B---3--:R-:W-:-:S05]  /*266f0*/  IMAD.WIDE R4, R239, 0x4, R172 ;  /* 0x00000004ef047825 */ /* 0x008fca00078e02ac */
[----:B------:R1:W-:Y:S04]  /*26700*/  STL.64 [R1+0x3f0], R4 ;  /* 0x0003f00401007387 */ /* 0x0003e80000100a00 */
[----:B------:R4:W-:Y:S04]  /*26710*/  STL.64 [R1+0x3e8], R2 ;  /* 0x0003e80201007387 */ /* 0x0009e80000100a00 */
[----:B------:R2:W-:Y:S01]  /*26720*/  STL.64 [R1+0x3d0], R6 ;  /* 0x0003d00601007387 */ /* 0x0005e20000100a00 */
[----:B-1----:R-:W-:-:S04]  /*26730*/  IMAD.WIDE R4, R239, 0x4, R168 ;  /* 0x00000004ef047825 */ /* 0x002fc800078e02a8 */
[C---:B----4-:R-:W-:Y:S01]  /*26740*/  IMAD.WIDE R2, R239.reuse, 0x4, R180 ;  /* 0x00000004ef027825 */ /* 0x050fe200078e02b4 */
        /* <DEDUP_REMOVED lines=8> */
[----:B------:R2:W-:Y:S03]  /*267d0*/  STL.64 [R1+0x1e8], R2 ;  /* 0x0001e80201007387 */ /* 0x0005e60000100a00 */
[C---:B------:R-:W-:Y:S01]  /*267e0*/  IMAD.WIDE R168, R239.reuse, 0x4, R196 ;  /* 0x00000004efa87825 */ /* 0x040fe200078e02c4 */
[----:B------:R3:W-:Y:S03]  /*267f0*/  STL.64 [R1+0x1e0], R6 ;  /* 0x0001e00601007387 */ /* 0x0007e60000100a00 */
[----:B-1----:R-:W-:-:S04]  /*26800*/  IMAD.WIDE R4, R239, 0x4, R190 ;  /* 0x00000004ef047825 */ /* 0x002fc800078e02be */
[C---:B--2---:R-:W-:Y:S01]  /*26810*/  IMAD.WIDE R2, R239.reuse, 0x4, R192 ;  /* 0x00000004ef027825 */ /* 0x044fe200078e02c0 */
[----:B------:R1:W-:Y:S03]  /*26820*/  STL.64 [R1+0x1d8], R4 ;  /* 0x0001d80401007387 */ /* 0x0003e60000100a00 */
[C---:B---3--:R-:W-:Y:S01]  /*26830*/  IMAD.WIDE R6, R239.reuse, 0x4, R194 ;  /* 0x00000004ef067825 */ /* 0x048fe200078e02c2 */
[----:B------:R-:W-:Y:S04]  /*26840*/  STL.64 [R1+0x1d0], R2 ;  /* 0x0001d00201007387 */ /* 0x000fe80000100a00 */
[----:B------:R-:W-:Y:S01]  /*26850*/  STL.64 [R1+0x1c0], R168 ;  /* 0x0001c0a801007387 */ /* 0x000fe20000100a00 */
[----:B-1----:R-:W-:-:S03]  /*26860*/  IMAD.WIDE R4, R239, 0x4, R198 ;  /* 0x00000004ef047825 */ /* 0x002fc600078e02c6 */
[----:B------:R1:W-:Y:S04]  /*26870*/  STL.64 [R1+0x1208], R2 ;  /* 0x0012080201007387 */ /* 0x0003e80000100a00 */
[----:B------:R2:W-:Y:S04]  /*26880*/  STL.64 [R1+0x1b8], R4 ;  /* 0x0001b80401007387 */ /* 0x0005e80000100a00 */
[----:B------:R-:W-:Y:S01]  /*26890*/  STL.64 [R1+0x1c8], R6 ;  /* 0x0001c80601007387 */ /* 0x000fe20000100a00 */
[----:B-1----:R-:W-:-:S03]  /*268a0*/  IMAD.WIDE R2, R239, 0x4, R200 ;  /* 0x00000004ef027825 */ /* 0x002fc600078e02c8 */
[----:B------:R-:W-:Y:S01]  /*268b0*/  STL.64 [R1+0x1210], R6 ;  /* 0x0012100601007387 */ /* 0x000fe20000100a00 */
[----:B--2---:R-:W-:-:S03]  /*268c0*/  IMAD.WIDE R4, R239, 0x4, R204 ;  /* 0x00000004ef047825 */ /* 0x004fc600078e02cc */
[----:B------:R1:W-:Y:S04]  /*268d0*/  STL.64 [R1+0x1b0], R2 ;  /* 0x0001b00201007387 */ /* 0x0003e80000100a00 */
[----:B------:R2:W-:Y:S04]  /*268e0*/  STL.64 [R1+0x1a0], R4 ;  /* 0x0001a00401007387 */ /* 0x0005e80000100a00 */
[----:B------:R-:W-:Y:S01]  /*268f0*/  STL.64 [R1+0x1a8], R246 ;  /* 0x0001a8f601007387 */ /* 0x000fe20000100a00 */
[----:B-1----:R-:W-:-:S03]  /*26900*/  IMAD.WIDE R2, R239, 0x4, R208 ;  /* 0x00000004ef027825 */ /* 0x002fc600078e02d0 */
[----:B------:R-:W-:Y:S01]  /*26910*/  STL.64 [R1+0x1218], R246 ;  /* 0x001218f601007387 */ /* 0x000fe20000100a00 */
[----:B--2---:R-:W-:-:S03]  /*26920*/  IMAD.WIDE R4, R239, 0x4, R214 ;  /* 0x00000004ef047825 */ /* 0x004fc600078e02d6 */
[----:B------:R1:W-:Y:S01]  /*26930*/  STL.64 [R1+0x190], R2 ;  /* 0x0001900201007387 */ /* 0x0003e20000100a00 */
[----:B------:R-:W-:-:S03]  /*26940*/  IMAD.WIDE R6, R239, 0x4, R212 ;  /* 0x00000004ef067825 */ /* 0x000fc600078e02d4 */
[----:B------:R-:W-:Y:S04]  /*26950*/  STL.64 [R1+0x198], R250 ;  /* 0x000198fa01007387 */ /* 0x000fe80000100a00 */
[----:B------:R-:W-:Y:S01]  /*26960*/  STL.64 [R1+0x1220], R250 ;  /* 0x001220fa01007387 */ /* 0x000fe20000100a00 */
[----:B-1----:R-:W-:-:S03]  /*26970*/  IMAD.WIDE R2, R239, 0x4, R216 ;  /* 0x00000004ef027825 */ /* 0x002fc600078e02d8 */
[----:B------:R-:W-:Y:S04]  /*26980*/  STL.64 [R1+0x178], R244 ;  /* 0x000178f401007387 */ /* 0x000fe80000100a00 */
[----:B------:R1:W-:Y:S01]  /*26990*/  STL.64 [R1+0x158], R4 ;  /* 0x0001580401007387 */ /* 0x0003e20000100a00 */
[----:B------:R-:W-:-:S03]  /*269a0*/  IMAD.WIDE R168, R239, 0x4, R222 ;  /* 0x00000004efa87825 */ /* 0x000fc600078e02de */
[----:B------:R-:W-:Y:S04]  /*269b0*/  STL.64 [R1+0x1228], R244 ;  /* 0x001228f401007387 */ /* 0x000fe80000100a00 */
[----:B------:R2:W-:Y:S01]  /*269c0*/  STL.64 [R1+0x150], R2 ;  /* 0x0001500201007387 */ /* 0x0005e20000100a00 */
[----:B-1----:R-:W-:-:S03]  /*269d0*/  IMAD.WIDE R4, R239, 0x4, R218 ;  /* 0x00000004ef047825 */ /* 0x002fc600078e02da */
[----:B------:R-:W-:Y:S04]  /*269e0*/  STL.64 [R1+0x168], R6 ;  /* 0x0001680601007387 */ /* 0x000fe80000100a00 */
[----:B------:R1:W-:Y:S01]  /*269f0*/  STL.64 [R1+0x1230], R6 ;  /* 0x0012300601007387 */ /* 0x0003e20000100a00 */
[----:B--2---:R-:W-:-:S03]  /*26a00*/  IMAD.WIDE R2, R239, 0x4, R220 ;  /* 0x00000004ef027825 */ /* 0x004fc600078e02dc */
[----:B------:R-:W-:Y:S04]  /*26a10*/  STL.64 [R1+0x148], R4 ;  /* 0x0001480401007387 */ /* 0x000fe80000100a00 */
[----:B------:R-:W-:Y:S01]  /*26a20*/  STL.64 [R1+0x138], R168 ;  /* 0x000138a801007387 */ /* 0x000fe20000100a00 */
[----:B-1----:R-:W-:-:S03]  /*26a30*/  IMAD.WIDE R6, R239, 0x4, R224 ;  /* 0x00000004ef067825 */ /* 0x002fc600078e02e0 */
[----:B------:R1:W-:Y:S04]  /*26a40*/  STL.64 [R1+0x1238], R4 ;  /* 0x0012380401007387 */ /* 0x0003e80000100a00 */
[----:B------:R-:W-:Y:S04]  /*26a50*/  STL.64 [R1+0x130], R6 ;  /* 0x0001300601007387 */ /* 0x000fe80000100a00 */
[----:B------:R-:W-:Y:S01]  /*26a60*/  STL.64 [R1+0x140], R2 ;  /* 0x0001400201007387 */ /* 0x000fe20000100a00 */
[----:B-1----:R-:W-:-:S03]  /*26a70*/  IMAD.WIDE R4, R239, 0x4, R230 ;  /* 0x00000004ef047825 */ /* 0x002fc600078e02e6 */
[----:B------:R1:W-:Y:S04]  /*26a80*/  STL.64 [R1+0x1240], R2 ;  /* 0x0012400201007387 */ /* 0x0003e80000100a00 */
[----:B------:R-:W-:Y:S04]  /*26a90*/  STL.64 [R1+0x128], R226 ;  /* 0x000128e201007387 */ /* 0x000fe80000100a00 */
[----:B------:R-:W-:Y:S01]  /*26aa0*/  STL.64 [R1+0x118], R4 ;  /* 0x0001180401007387 */ /* 0x000fe20000100a00 */
[----:B-1----:R-:W-:-:S03]  /*26ab0*/  IMAD.WIDE R2, R239, 0x4, R232 ;  /* 0x00000004ef027825 */ /* 0x002fc600078e02e8 */
[----:B------:R-:W-:Y:S04]  /*26ac0*/  STL.64 [R1+0x1248], R226 ;  /* 0x001248e201007387 */ /* 0x000fe80000100a00 */
[----:B------:R1:W-:Y:S04]  /*26ad0*/  STL.64 [R1+0x110], R2 ;  /* 0x0001100201007387 */ /* 0x0003e80000100a00 */
[----:B------:R-:W-:Y:S04]  /*26ae0*/  STL.64 [R1+0x120], R228 ;  /* 0x000120e401007387 */ /* 0x000fe80000100a00 */
[----:B------:R-:W-:Y:S01]  /*26af0*/  STL.64 [R1+0x1250], R228 ;  /* 0x001250e401007387 */ /* 0x000fe20000100a00 */
[----:B-1----:R-:W-:-:S03]  /*26b00*/  IMAD.WIDE R2, R239, 0x4, R8 ;  /* 0x00000004ef027825 */ /* 0x002fc600078e0208 */
[----:B------:R-:W2:Y:S04]  /*26b10*/  LDL.LU.64 R184, [R1] ;  /* 0x0000000001b87983 */ /* 0x000ea80000300a00 */
[----:B------:R-:W3:Y:S04]  /*26b20*/  LDL.LU.64 R186, [R1+0x8] ;  /* 0x0000080001ba7983 */ /* 0x000ee80000300a00 */
[----:B------:R-:W-:Y:S04]  /*26b30*/  STL.64 [R1+0xe8], R2 ;  /* 0x0000e80201007387 */ /* 0x000fe80000100a00 */
[----:B------:R-:W4:Y:S04]  /*26b40*/  LDL.LU.64 R188, [R1+0x18] ;  /* 0x0000180001bc7983 */ /* 0x000f280000300a00 */
[----:B------:R-:W2:Y:S04]  /*26b50*/  LDL.LU.64 R190, [R1+0x20] ;  /* 0x0000200001be7983 */ /* 0x000ea80000300a00 */
[----:B------:R-:W3:Y:S04]  /*26b60*/  LDL.LU.64 R192, [R1+0x28] ;  /* 0x0000280001c07983 */ /* 0x000ee80000300a00 */
[----:B------:R-:W4:Y:S04]  /*26b70*/  LDL.LU.64 R194, [R1+0x30] ;  /* 0x0000300001c27983 */ /* 0x000f280000300a00 */
[----:B------:R-:W4:Y:S04]  /*26b80*/  LDL.LU.64 R196, [R1+0x38] ;  /* 0x0000380001c47983 */ /* 0x000f280000300a00 */
[----:B------:R-:W3:Y:S04]  /*26b90*/  LDL.LU.64 R198, [R1+0x40] ;  /* 0x0000400001c67983 */ /* 0x000ee80000300a00 */
        /* <DEDUP_REMOVED lines=11> */
[----:B------:R-:W2:Y:S01]  /*26c50*/  LDL.64 R6, [R1+0x7b0] ;  /* 0x0007b00001067983 */ /* 0x000ea20000100a00 */
[----:B------:R-:W-:-:S03]  /*26c60*/  IMAD.WIDE R222, R239, 0x4, R234 ;  /* 0x00000004efde7825 */ /* 0x000fc600078e02ea */
[----:B------:R-:W3:Y:S01]  /*26c70*/  LDL.64 R244, [R1+0x790] ;  /* 0x0007900001f47983 */ /* 0x000ee20000100a00 */
[----:B------:R-:W-:-:S03]  /*26c80*/  IMAD.WIDE R224, R239, 0x4, R236 ;  /* 0x00000004efe07825 */ /* 0x000fc600078e02ec */
[----:B------:R-:W4:Y:S01]  /*26c90*/  LDL.64 R250, [R1+0x770] ;  /* 0x0007700001fa7983 */ /* 0x000f220000100a00 */
[----:B------:R-:W-:-:S03]  /*26ca0*/  IMAD.WIDE R232, R239, 0x4, R14 ;  /* 0x00000004efe87825 */ /* 0x000fc600078e020e */
[----:B------:R-:W4:Y:S01]  /*26cb0*/  LDL.64 R246, [R1+0x750] ;  /* 0x0007500001f67983 */ /* 0x000f220000100a00 */
        /* <DEDUP_REMOVED lines=17> */
[----:B------:R-:W-:Y:S04]  /*26dd0*/  STL.64 [R1+0x1280], R170 ;  /* 0x001280aa01007387 */ /* 0x000fe80000100a00 */
[----:B------:R-:W-:Y:S04]  /*26de0*/  STL.64 [R1+0x10], R12 ;  /* 0x0000100c01007387 */ /* 0x000fe80000100a00 */
[----:B------:R-:W-:Y:S04]  /*26df0*/  STL.64 [R1+0x1288], R12 ;  /* 0x0012880c01007387 */ /* 0x000fe80000100a00 */
[----:B------:R-:W-:Y:S04]  /*26e00*/  STL.64 [R1+0x1290], R20 ;  /* 0x0012901401007387 */ /* 0x000fe80000100a00 */
[----:B------:R-:W-:Y:S04]  /*26e10*/  STL.64 [R1+0x1298], R172 ;  /* 0x001298ac01007387 */ /* 0x000fe80000100a00 */
[----:B------:R1:W-:Y:S04]  /*26e20*/  STL.64 [R1+0x12a0], R24 ;  /* 0x0012a01801007387 */ /* 0x0003e80000100a00 */
[----:B------:R1:W-:Y:S04]  /*26e30*/  STL.64 [R1+0x12a8], R26 ;  /* 0x0012a81a01007387 */ /* 0x0003e80000100a00 */
[----:B------:R1:W-:Y:S04]  /*26e40*/  STL.64 [R1+0x12b0], R28 ;  /* 0x0012b01c01007387 */ /* 0x0003e80000100a00 */
        /* <DEDUP_REMOVED lines=17> */
[----:B------:R-:W4:Y:S01]  /*26f60*/  LDL.64 R152, [R1+0x4f0] ;  /* 0x0004f00001987983 */ /* 0x000f220000100a00 */
[----:B------:R-:W-:-:S03]  /*26f70*/  IMAD.WIDE R180, R239, 0x4, R240 ;  /* 0x00000004efb47825 */ /* 0x000fc600078e02f0 */
[----:B------:R-:W4:Y:S01]  /*26f80*/  LDL.64 R240, [R1+0x530] ;  /* 0x0005300001f07983 */ /* 0x000f220000100a00 */
[----:B------:R-:W-:-:S03]  /*26f90*/  IMAD.WIDE R182, R239, 0x4, R242 ;  /* 0x00000004efb67825 */ /* 0x000fc600078e02f2 */
        /* <DEDUP_REMOVED lines=10> */
[----:B---3--:R-:W-:Y:S04]  /*27040*/  LDGSTS.E [R248+0x60400], desc[UR46][R244.64], P5 ;  /* 0x60400000f4f87fae */ /* 0x008fe8000a92186e */
[----:B----4-:R-:W-:Y:S04]  /*27050*/  LDGSTS.E [R248+0x60800], desc[UR46][R250.64], P5 ;  /* 0x60800000faf87fae */ /* 0x010fe8000a92186e */
[----:B------:R-:W2:Y:S04]  /*27060*/  LDL.64 R6, [R1+0x620] ;  /* 0x0006200001067983 */ /* 0x000ea80000100a00 */
[----:B------:R-:W-:Y:S04]  /*27070*/  LDGSTS.E [R248+0x60c00], desc[UR46][R246.64], P5 ;  /* 0x60c00000f6f87fae */ /* 0x000fe8000a92186e */
[----:B------:R-:W3:Y:S04]  /*27080*/  LDL.64 R244, [R1+0x630] ;  /* 0x0006300001f47983 */ /* 0x000ee80000100a00 */
[----:B------:R-:W4:Y:S04]  /*27090*/  LDL.64 R250, [R1+0x5f0] ;  /* 0x0005f00001fa7983 */ /* 0x000f280000100a00 */
[----:B------:R-:W4:Y:S04]  /*270a0*/  LDL.64 R246, [R1+0x5b0] ;  /* 0x0005b00001f67983 */ /* 0x000f280000100a00 */
        /* <DEDUP_REMOVED lines=32> */
[----:B--2---:R-:W-:Y:S04]  /*272b0*/  LDGSTS.E [R248+0x65000], desc[UR46][R6.64], P5 ;  /* 0x6500000006f87fae */ /* 0x004fe8000a92186e */
[----:B---3--:R-:W-:Y:S04]  /*272c0*/  LDGSTS.E [R248+0x65400], desc[UR46][R244.64], P5 ;  /* 0x65400000f4f87fae */ /* 0x008fe8000a92186e */
[----:B------:R-:W2:Y:S04]  /*272d0*/  LDL.LU.64 R6, [R1+0x1230] ;  /* 0x0012300001067983 */ /* 0x000ea80000300a00 */
        /* <DEDUP_REMOVED lines=11> */
[----:B------:R-:W3:Y:S04]  /*27390*/  LDL.LU.64 R244, [R1+0x1228] ;  /* 0x0012280001f47983 */ /* 0x000ee80000300a00 */
[----:B------:R-:W-:Y:S04]  /*273a0*/  LDGSTS.E [R248+0x70400], desc[UR46][R234.64], P5 ;  /* 0x70400000eaf87fae */ /* 0x000fe8000a92186e */
[----:B------:R-:W4:Y:S04]  /*273b0*/  LDL.LU.64 R250, [R1+0x1220] ;  /* 0x0012200001fa7983 */ /* 0x000f280000300a00 */
[----:B------:R-:W-:Y:S04]  /*273c0*/  LDGSTS.E [R248+0x70800], desc[UR46][R230.64], P5 ;  /* 0x70800000e6f87fae */ /* 0x000fe8000a92186e */
[----:B------:R-:W3:Y:S04]  /*273d0*/  LDL.LU.64 R246, [R1+0x1218] ;  /* 0x0012180001f67983 */ /* 0x000ee80000300a00 */
[----:B--2---:R-:W-:Y:S04]  /*273e0*/  LDGSTS.E [R248+0x70c00], desc[UR46][R6.64], P5 ;  /* 0x70c0000006f87fae */ /* 0x004fe8000a92186e */
[----:B------:R-:W-:Y:S04]  /*273f0*/  LDGSTS.E [R248+0x71000], desc[UR46][R2.64], P5 ;  /* 0x7100000002f87fae */ /* 0x000fe8000a92186e */
[----:B------:R-:W-:Y:S04]  /*27400*/  LDGSTS.E [R248+0x71400], desc[UR46][R228.64], P5 ;  /* 0x71400000e4f87fae */ /* 0x000fe8000a92186e */
[----:B------:R-:W2:Y:S04]  /*27410*/  LDL.LU.64 R6, [R1+0x1210] ;  /* 0x0012100001067983 */ /* 0x000ea80000300a00 */
[----:B------:R-:W3:Y:S04]  /*27420*/  LDL.LU.64 R2, [R1+0x1208] ;  /* 0x0012080001027983 */ /* 0x000ee80000300a00 */
[----:B------:R-:W4:Y:S04]  /*27430*/  LDL.64 R230, [R1+0x7a8] ;  /* 0x0007a80001e67983 */ /* 0x000f280000100a00 */
[----:B------:R-:W-:Y:S04]  /*27440*/  LDGSTS.E [R248+0x71800], desc[UR46][R224.64], P5 ;  /* 0x71800000e0f87fae */ /* 0x000fe8000a92186e */
[----:B------:R-:W2:Y:S01]  /*27450*/  LDL.64 R228, [R1+0x788] ;  /* 0x0007880001e47983 */ /* 0x000ea20000100a00 */
[----:B------:R-:W-:-:S03]  /*27460*/  IMAD.WIDE R30, R239, 0x4, R30 ;  /* 0x00000004ef1e7825 */ /* 0x000fc600078e021e */
[----:B------:R-:W-:Y:S04]  /*27470*/  LDGSTS.E [R248+0x71c00], desc[UR46][R232.64], P5 ;  /* 0x71c00000e8f87fae */ /* 0x000fe8000a92186e */
[----:B------:R-:W3:Y:S01]  /*27480*/  LDL.64 R224, [R1+0x768] ;  /* 0x0007680001e07983 */ /* 0x000ee20000100a00 */
[----:B------:R-:W-:-:S03]  /*27490*/  IMAD.WIDE R38, R239, 0x4, R38 ;  /* 0x00000004ef267825 */ /* 0x000fc600078e0226 */
[----:B------:R1:W-:Y:S01]  /*274a0*/  STL.64 [R1+0x1120], R232 ;  /* 0x001120e801007387 */ /* 0x0003e20000100a00 */
[----:B------:R-:W-:-:S03]  /*274b0*/  IMAD.WIDE R46, R239, 0x4, R46 ;  /* 0x00000004ef2e7825 */ /* 0x000fc600078e022e */
[----:B------:R-:W-:Y:S01]  /*274c0*/  LDGSTS.E [R248+0x72000], desc[UR46][R172.64], P5 ;  /* 0x72000000acf87fae */ /* 0x000fe2000a92186e */
[----:B------:R-:W-:-:S03]  /*274d0*/  IMAD.WIDE R54, R239, 0x4, R54 ;  /* 0x00000004ef367825 */ /* 0x000fc600078e0236 */
[----:B------:R-:W-:Y:S01]  /*274e0*/  LDGSTS.E [R248+0x72400], desc[UR46][R30.64], P5 ;  /* 0x724000001ef87fae */ /* 0x000fe2000a92186e */
[----:B------:R-:W-:-:S03]  /*274f0*/  IMAD.WIDE R62, R239, 0x4, R62 ;  /* 0x00000004ef3e7825 */ /* 0x000fc600078e023e */
[----:B-1----:R-:W3:Y:S01]  /*27500*/  LDL.LU.64 R232, [R1+0xe8] ;  /* 0x0000e80001e87983 */ /* 0x002ee20000300a00 */
[----:B------:R-:W-:-:S03]  /*27510*/  IMAD.WIDE R70, R239, 0x4, R70 ;  /* 0x00000004ef467825 */ /* 0x000fc600078e0246 */
[----:B------:R-:W-:Y:S01]  /*27520*/  STL.64 [R1+0x1110], R172 ;  /* 0x001110ac01007387 */ /* 0x000fe20000100a00 */
[----:B------:R-:W-:-:S03]  /*27530*/  IMAD.WIDE R78, R239, 0x4, R78 ;  /* 0x00000004ef4e7825 */ /* 0x000fc600078e024e */
[----:B------:R-:W-:Y:S01]  /*27540*/  STL.64 [R1+0x10f0], R30 ;  /* 0x0010f01e01007387 */ /* 0x000fe20000100a00 */
[----:B------:R-:W-:-:S03]  /*27550*/  IMAD.WIDE R86, R239, 0x4, R86 ;  /* 0x00000004ef567825 */ /* 0x000fc600078e0256 */
[----:B------:R-:W-:Y:S01]  /*27560*/  LDGSTS.E [R248+0x72800], desc[UR46][R38.64], P5 ;  /* 0x7280000026f87fae */ /* 0x000fe2000a92186e */
[----:B------:R-:W-:-:S03]  /*27570*/  IMAD.WIDE R94, R239, 0x4, R94 ;  /* 0x00000004ef5e7825 */ /* 0x000fc600078e025e */
[----:B------:R-:W-:Y:S01]  /*27580*/  STL.64 [R1+0x10d0], R38 ;  /* 0x0010d02601007387 */ /* 0x000fe20000100a00 */
[----:B------:R-:W-:-:S03]  /*27590*/  IMAD.WIDE R102, R239, 0x4, R102 ;  /* 0x00000004ef667825 */ /* 0x000fc600078e0266 */
[----:B------:R-:W-:Y:S01]  /*275a0*/  LDGSTS.E [R248+0x72c00], desc[UR46][R46.64], P5 ;  /* 0x72c000002ef87fae */ /* 0x000fe2000a92186e */
[----:B------:R-:W-:-:S03]  /*275b0*/  IMAD.WIDE R110, R239, 0x4, R110 ;  /* 0x00000004ef6e7825 */ /* 0x000fc600078e026e */
[----:B------:R-:W-:Y:S01]  /*275c0*/  STL.64 [R1+0x10c0], R46 ;  /* 0x0010c02e01007387 */ /* 0x000fe20000100a00 */
[----:B------:R-:W-:-:S03]  /*275d0*/  IMAD.WIDE R118, R239, 0x4, R118 ;  /* 0x00000004ef767825 */ /* 0x000fc600078e0276 */
[----:B------:R-:W-:Y:S04]  /*275e0*/  LDGSTS.E [R248+0x73000], desc[UR46][R54.64], P5 ;  /* 0x7300000036f87fae */ /* 0x000fe8000a92186e */
[----:B------:R-:W-:Y:S01]  /*275f0*/  STL.64 [R1+0x10b8], R54 ;  /* 0x0010b83601007387 */ /* 0x000fe20000100a00 */
[----:B------:R-:W-:-:S03]  /*27600*/  IMAD.WIDE R126, R239, 0x4, R126 ;  /* 0x00000004ef7e7825 */ /* 0x000fc600078e027e */
[----:B------:R-:W-:Y:S04]  /*27610*/  LDGSTS.E [R248+0x73400], desc[UR46][R62.64], P5 ;  /* 0x734000003ef87fae */ /* 0x000fe8000a92186e */
[----:B------:R-:W-:Y:S01]  /*27620*/  STL.64 [R1+0x10c8], R62 ;  /* 0x0010c83e01007387 */ /* 0x000fe20000100a00 */
[----:B------:R-:W-:-:S03]  /*27630*/  IMAD.WIDE R134, R239, 0x4, R134 ;  /* 0x00000004ef867825 */ /* 0x000fc600078e0286 */
[----:B------:R-:W-:Y:S04]  /*27640*/  LDGSTS.E [R248+0x73800], desc[UR46][R70.64], P5 ;  /* 0x7380000046f87fae */ /* 0x000fe8000a92186e */
[----:B------:R-:W-:Y:S04]  /*27650*/  STL.64 [R1+0x10d8], R70 ;  /* 0x0010d84601007387 */ /* 0x000fe80000100a00 */
        /* <DEDUP_REMOVED lines=19> */
[----:B------:R1:W-:Y:S01]  /*27790*/  STL.64 [R1+0x1130], R134 ;  /* 0x0011308601007387 */ /* 0x0003e20000100a00 */
[----:B------:R-:W-:-:S03]  /*277a0*/  IMAD.WIDE R190, R239, 0x4, R190 ;  /* 0x00000004efbe7825 */ /* 0x000fc600078e02be */
[----:B------:R-:W-:Y:S01]  /*277b0*/  LDGSTS.E [R248+0x75c00], desc[UR46][R142.64], P5 ;  /* 0x75c000008ef87fae */ /* 0x000fe2000a92186e */
[----:B------:R-:W-:-:S03]  /*277c0*/  IMAD.WIDE R198, R239, 0x4, R198 ;  /* 0x00000004efc67825 */ /* 0x000fc600078e02c6 */
[----:B------:R-:W-:Y:S04]  /*277d0*/  LDGSTS.E [R248+0x76000], desc[UR46][R150.64], P5 ;  /* 0x7600000096f87fae */ /* 0x000fe8000a92186e */
[----:B-1----:R-:W3:Y:S04]  /*277e0*/  LDL.LU.64 R134, [R1+0x110] ;  /* 0x0001100001867983 */ /* 0x002ee80000300a00 */
[----:B------:R1:W-:Y:S01]  /*277f0*/  STL.64 [R1+0x1138], R142 ;  /* 0x0011388e01007387 */ /* 0x0003e20000100a00 */
[----:B------:R-:W-:-:S03]  /*27800*/  IMAD.WIDE R206, R239, 0x4, R206 ;  /* 0x00000004efce7825 */ /* 0x000fc600078e02ce */
[----:B------:R-:W-:Y:S01]  /*27810*/  LDGSTS.E [R248+0x76400], desc[UR46][R158.64], P5 ;  /* 0x764000009ef87fae */ /* 0x000fe2000a92186e */
[----:B------:R-:W-:-:S03]  /*27820*/  IMAD.WIDE R214, R239, 0x4, R214 ;  /* 0x00000004efd67825 */ /* 0x000fc600078e02d6 */
[----:B------:R-:W-:Y:S04]  /*27830*/  LDGSTS.E [R248+0x76800], desc[UR46][R166.64], P5 ;  /* 0x76800000a6f87fae */ /* 0x000fe8000a92186e */
[----:B-1----:R-:W3:Y:S04]  /*27840*/  LDL.LU.64 R142, [R1+0x118] ;  /* 0x00011800018e7983 */ /* 0x002ee80000300a00 */
[----:B------:R-:W-:Y:S04]  /*27850*/  STL.64 [R1+0x1140], R150 ;  /* 0x0011409601007387 */ /* 0x000fe80000100a00 */
[----:B------:R1:W-:Y:S04]  /*27860*/  STL.64 [R1+0x1148], R158 ;  /* 0x0011489e01007387 */ /* 0x0003e80000100a00 */
[----:B------:R-:W-:Y:S04]  /*27870*/  LDGSTS.E [R248+0x76c00], desc[UR46][R182.64], P5 ;  /* 0x76c00000b6f87fae */ /* 0x000fe8000a92186e */
[----:B------:R-:W-:Y:S04]  /*27880*/  LDGSTS.E [R248+0x77000], desc[UR46][R190.64], P5 ;  /* 0x77000000bef87fae */ /* 0x000fe8000a92186e */
[----:B-1----:R-:W3:Y:S04]  /*27890*/  LDL.LU.64 R158, [R1+0x130] ;  /* 0x00013000019e7983 */ /* 0x002ee80000300a00 */
[----:B------:R1:W-:Y:S04]  /*278a0*/  STL.64 [R1+0x1150], R166 ;  /* 0x001150a601007387 */ /* 0x0003e80000100a00 */
[----:B------:R-:W-:Y:S04]  /*278b0*/  LDGSTS.E [R248+0x77400], desc[UR46][R198.64], P5 ;  /* 0x77400000c6f87fae */ /* 0x000fe8000a92186e */
[----:B------:R-:W-:Y:S04]  /*278c0*/  LDGSTS.E [R248+0x77800], desc[UR46][R206.64], P5 ;  /* 0x77800000cef87fae */ /* 0x000fe8000a92186e */
[----:B-1----:R-:W3:Y:S04]  /*278d0*/  LDL.LU.64 R166, [R1+0x138] ;  /* 0x0001380001a67983 */ /* 0x002ee80000300a00 */
[----:B------:R-:W-:Y:S04]  /*278e0*/  STL.64 [R1+0x1158], R182 ;  /* 0x001158b601007387 */ /* 0x000fe80000100a00 */
[----:B------:R-:W-:Y:S04]  /*278f0*/  STL.64 [R1+0x1160], R190 ;  /* 0x001160be01007387 */ /* 0x000fe80000100a00 */
[----:B------:R1:W-:Y:S04]  /*27900*/  STL.64 [R1+0x1168], R198 ;  /* 0x001168c601007387 */ /* 0x0003e80000100a00 */
[----:B------:R-:W-:Y:S04]  /*27910*/  LDGSTS.E [R248+0x77c00], desc[UR46][R214.64], P5 ;  /* 0x77c00000d6f87fae */ /* 0x000fe8000a92186e */
[----:B-1----:R-:W3:Y:S04]  /*27920*/  LDL.LU.64 R198, [R1+0x150] ;  /* 0x0001500001c67983 */ /* 0x002ee80000300a00 */
[----:B------:R1:W-:Y:S04]  /*27930*/  STL.64 [R1+0x1170], R206 ;  /* 0x001170ce01007387 */ /* 0x0003e80000100a00 */
[----:B-1----:R-:W3:Y:S04]  /*27940*/  LDL.LU.64 R206, [R1+0x158] ;  /* 0x0001580001ce7983 */ /* 0x002ee80000300a00 */
[----:B------:R1:W-:Y:S04]  /*27950*/  STL.64 [R1+0x1178], R214 ;  /* 0x001178d601007387 */ /* 0x0003e80000100a00 */
[----:B------:R-:W3:Y:S04]  /*27960*/  LDL.64 R190, [R1+0x728] ;  /* 0x0007280001be7983 */ /* 0x000ee80000100a00 */
[----:B------:R-:W3:Y:S04]  /*27970*/  LDL.64 R182, [R1+0x708] ;  /* 0x0007080001b67983 */ /* 0x000ee80000100a00 */
[----:B-1----:R-:W3:Y:S04]  /*27980*/  LDL.64 R214, [R1+0x748] ;  /* 0x0007480001d67983 */ /* 0x002ee80000100a00 */
[----:B------:R-:W3:Y:S04]  /*27990*/  LDL.64 R150, [R1+0x6e8] ;  /* 0x0006e80001967983 */ /* 0x000ee80000100a00 */
        /* <DEDUP_REMOVED lines=23> */
[----:B----4-:R-:W-:Y:S04]  /*27b10*/  LDGSTS.E [R249+0x60100], desc[UR46][R230.64], P5 ;  /* 0x60100000e6f97fae */ /* 0x010fe8000a92186e */
[----:B------:R-:W4:Y:S04]  /*27b20*/  LDL.64 R234, [R1+0x3e8] ;  /* 0x0003e80001ea7983 */ /* 0x000f280000100a00 */
[----:B--2---:R-:W-:Y:S04]  /*27b30*/  LDGSTS.E [R249+0x60500], desc[UR46][R228.64], P5 ;  /* 0x60500000e4f97fae */ /* 0x004fe8000a92186e */
[----:B------:R-:W2:Y:S04]  /*27b40*/  LDL.64 R230, [R1+0x1f8] ;  /* 0x0001f80001e67983 */ /* 0x000ea80000100a00 */
[----:B---3--:R-:W-:Y:S04]  /*27b50*/  LDGSTS.E [R249+0x60900], desc[UR46][R224.64], P5 ;  /* 0x60900000e0f97fae */ /* 0x008fe8000a92186e */
[----:B------:R-:W3:Y:S04]  /*27b60*/  LDL.64 R228, [R1+0x1d8] ;  /* 0x0001d80001e47983 */ /* 0x000ee80000100a00 */
[----:B------:R-:W3:Y:S04]  /*27b70*/  LDL.64 R224, [R1+0x1b8] ;  /* 0x0001b80001e07983 */ /* 0x000ee80000100a00 */
        /* <DEDUP_REMOVED lines=27> */
[----:B----4-:R-:W-:Y:S04]  /*27d30*/  LDGSTS.E [R249+0x67900], desc[UR46][R234.64], P5 ;  /* 0x67900000eaf97fae */ /* 0x010fe8000a92186e */
[----:B--2---:R-:W-:Y:S04]  /*27d40*/  LDGSTS.E [R249+0x67d00], desc[UR46][R230.64], P5 ;  /* 0x67d00000e6f97fae */ /* 0x004fe8000a92186e */
[----:B---3--:R-:W-:Y:S04]  /*27d50*/  LDGSTS.E [R249+0x70100], desc[UR46][R228.64], P5 ;  /* 0x70100000e4f97fae */ /* 0x008fe8000a92186e */
[----:B------:R-:W-:Y:S04]  /*27d60*/  LDGSTS.E [R249+0x70500], desc[UR46][R224.64], P5 ;  /* 0x70500000e0f97fae */ /* 0x000fe8000a92186e */
[----:B------:R-:W-:Y:S01]  /*27d70*/  LDGSTS.E [R249+0x70900], desc[UR46][R250.64], P5 ;  /* 0x70900000faf97fae */ /* 0x000fe2000a92186e */
[----:B------:R-:W-:-:S03]  /*27d80*/  IMAD.WIDE R32, R239, 0x4, R32 ;  /* 0x00000004ef207825 */ /* 0x000fc600078e0220 */
[----:B------:R-:W-:Y:S01]  /*27d90*/  LDGSTS.E [R249+0x70d00], desc[UR46][R206.64], P5 ;  /* 0x70d00000cef97fae */ /* 0x000fe2000a92186e */
[----:B------:R-:W-:-:S03]  /*27da0*/  IMAD.WIDE R40, R239, 0x4, R40 ;  /* 0x00000004ef287825 */ /* 0x000fc600078e0228 */
[----:B------:R-:W-:Y:S04]  /*27db0*/  LDGSTS.E [R249+0x71100], desc[UR46][R166.64], P5 ;  /* 0x71100000a6f97fae */ /* 0x000fe8000a92186e */
[----:B------:R-:W2:Y:S04]  /*27dc0*/  LDL.LU.64 R250, [R1+0x1200] ;  /* 0x0012000001fa7983 */ /* 0x000ea80000300a00 */
[----:B------:R-:W2:Y:S04]  /*27dd0*/  LDL.64 R224, [R1+0x7a0] ;  /* 0x0007a00001e07983 */ /* 0x000ea80000100a00 */
        /* <DEDUP_REMOVED lines=22> */
[----:B------:R-:W4:Y:S04]  /*27f40*/  LDL.LU.64 R150, [R1+0x510] ;  /* 0x0005100001967983 */ /* 0x000f280000300a00 */
[----:B------:R-:W4:Y:S04]  /*27f50*/  LDL.LU.64 R214, [R1+0x490] ;  /* 0x0004900001d67983 */ /* 0x000f280000300a00 */
[----:B------:R-:W4:Y:S04]  /*27f60*/  LDL.LU.64 R182, [R1+0x450] ;  /* 0x0004500001b67983 */ /* 0x000f280000300a00 */
[----:B------:R-:W4:Y:S04]  /*27f70*/  LDL.LU.64 R126, [R1+0x1b0] ;  /* 0x0001b000017e7983 */ /* 0x000f280000300a00 */
[----:B------:R1:W-:Y:S01]  /*27f80*/  STL.64 [R1+0x1180], R206 ;  /* 0x001180ce01007387 */ /* 0x0003e20000100a00 */
[----:B------:R-:W-:-:S03]  /*27f90*/  IMAD.WIDE R48, R239, 0x4, R48 ;  /* 0x00000004ef307825 */ /* 0x000fc600078e0230 */
[----:B------:R-:W-:Y:S01]  /*27fa0*/  LDGSTS.E [R249+0x71500], desc[UR46][R142.64], P5 ;  /* 0x715000008ef97fae */ /* 0x000fe2000a92186e */
[----:B------:R-:W-:-:S03]  /*27fb0*/  IMAD.WIDE R56, R239, 0x4, R56 ;  /* 0x00000004ef387825 */ /* 0x000fc600078e0238 */
[----:B------:R-:W-:Y:S04]  /*27fc0*/  LDGSTS.E [R249+0x71900], desc[UR46][R232.64], P5 ;  /* 0x71900000e8f97fae */ /* 0x000fe8000a92186e */
[----:B-1----:R-:W4:Y:S04]  /*27fd0*/  LDL.LU.64 R206, [R1+0x190] ;  /* 0x0001900001ce7983 */ /* 0x002f280000300a00 */
[----:B------:R1:W-:Y:S01]  /*27fe0*/  STL.64 [R1+0x1188], R166 ;  /* 0x001188a601007387 */ /* 0x0003e20000100a00 */
[----:B------:R-:W-:-:S03]  /*27ff0*/  IMAD.WIDE R64, R239, 0x4, R64 ;  /* 0x00000004ef407825 */ /* 0x000fc600078e0240 */
[----:B------:R-:W-:Y:S01]  /*28000*/  LDGSTS.E [R249+0x71d00], desc[UR46][R168.64], P5 ;  /* 0x71d00000a8f97fae */ /* 0x000fe2000a92186e */
[----:B------:R-:W-:-:S03]  /*28010*/  IMAD.WIDE R72, R239, 0x4, R72 ;  /* 0x00000004ef487825 */ /* 0x000fc600078e0248 */
[----:B------:R-:W-:Y:S04]  /*28020*/  LDGSTS.E [R249+0x72100], desc[UR46][R24.64], P5 ;  /* 0x7210000018f97fae */ /* 0x000fe8000a92186e */
[----:B-1----:R-:W4:Y:S04]  /*28030*/  LDL.LU.64 R166, [R1+0x3d0] ;  /* 0x0003d00001a67983 */ /* 0x002f280000300a00 */
[----:B------:R-:W-:Y:S04]  /*28040*/  STL.64 [R1+0x1190], R142 ;  /* 0x0011908e01007387 */ /* 0x000fe80000100a00 */
[----:B------:R-:W-:Y:S04]  /*28050*/  STL.64 [R1+0x1198], R232 ;  /* 0x001198e801007387 */ /* 0x000fe80000100a00 */
[----:B------:R-:W-:Y:S04]  /*28060*/  STL.64 [R1+0x11a0], R168 ;  /* 0x0011a0a801007387 */ /* 0x000fe80000100a00 */
[----:B------:R-:W-:Y:S01]  /*28070*/  STL.64 [R1+0x11a8], R24 ;  /* 0x0011a81801007387 */ /* 0x000fe20000100a00 */
[----:B------:R-:W-:-:S03]  /*28080*/  IMAD.WIDE R80, R239, 0x4, R80 ;  /* 0x00000004ef507825 */ /* 0x000fc600078e0250 */
[----:B------:R-:W-:Y:S04]  /*28090*/  LDGSTS.E [R249+0x72500], desc[UR46][R32.64], P5 ;  /* 0x7250000020f97fae */ /* 0x000fe8000a92186e */
        /* <DEDUP_REMOVED lines=11> */
[----:B-1----:R-:W4:Y:S01]  /*28150*/  LDL.LU.64 R40, [R1+0x6a0] ;  /* 0x0006a00001287983 */ /* 0x002f220000300a00 */
[----:B------:R-:W-:-:S03]  /*28160*/  IMAD.WIDE R120, R239, 0x4, R120 ;  /* 0x00000004ef787825 */ /* 0x000fc600078e0278 */
[----:B------:R-:W-:Y:S01]  /*28170*/  LDGSTS.E [R249+0x73900], desc[UR46][R72.64], P5 ;  /* 0x7390000048f97fae */ /* 0x000fe2000a92186e */
[----:B------:R-:W-:-:S03]  /*28180*/  IMAD.WIDE R128, R239, 0x4, R128 ;  /* 0x00000004ef807825 */ /* 0x000fc600078e0280 */
[----:B------:R-:W-:Y:S01]  /*28190*/  LDGSTS.E [R249+0x73d00], desc[UR46][R80.64], P5 ;  /* 0x73d0000050f97fae */ /* 0x000fe2000a92186e */
[----:B------:R-:W-:-:S03]  /*281a0*/  IMAD.WIDE R136, R239, 0x4, R136 ;  /* 0x00000004ef887825 */ /* 0x000fc600078e0288 */
[----:B------:R1:W-:Y:S01]  /*281b0*/  STL.64 [R1+0x11c0], R48 ;  /* 0x0011c03001007387 */ /* 0x0003e20000100a00 */
[----:B------:R-:W-:-:S03]  /*281c0*/  IMAD.WIDE R144, R239, 0x4, R144 ;  /* 0x00000004ef907825 */ /* 0x000fc600078e0290 */
[----:B------:R-:W-:Y:S01]  /*281d0*/  LDGSTS.E [R249+0x74100], desc[UR46][R88.64], P5 ;  /* 0x7410000058f97fae */ /* 0x000fe2000a92186e */
[----:B------:R-:W-:-:S03]  /*281e0*/  IMAD.WIDE R160, R239, 0x4, R160 ;  /* 0x00000004efa07825 */ /* 0x000fc600078e02a0 */
[----:B------:R-:W-:Y:S04]  /*281f0*/  LDGSTS.E [R249+0x74500], desc[UR46][R96.64], P5 ;  /* 0x7450000060f97fae */ /* 0x000fe8000a92186e */
[----:B-1----:R-:W4:Y:S01]  /*28200*/  LDL.LU.64 R48, [R1+0x5c0] ;  /* 0x0005c00001307983 */ /* 0x002f220000300a00 */
[----:B------:R-:W-:-:S03]  /*28210*/  IMAD.WIDE R176, R239, 0x4, R176 ;  /* 0x00000004efb07825 */ /* 0x000fc600078e02b0 */
[----:B------:R1:W-:Y:S04]  /*28220*/  STL.64 [R1+0x11c8], R56 ;  /* 0x0011c83801007387 */ /* 0x0003e80000100a00 */
        /* <DEDUP_REMOVED lines=21> */
[----:B--2---:R-:W-:Y:S04]  /*28380*/  LDGSTS.E [R250+0x60200], desc[UR46][R224.64], P5 ;  /* 0x60200000e0fa7fae */ /* 0x004fe8000a92186e */
[----:B---3--:R-:W-:Y:S04]  /*28390*/  LDGSTS.E [R250+0x60600], desc[UR46][R94.64], P5 ;  /* 0x606000005efa7fae */ /* 0x008fe8000a92186e */
[----:B----4-:R-:W-:Y:S04]  /*283a0*/  LDGSTS.E [R250+0x60a00], desc[UR46][R86.64], P5 ;  /* 0x60a0000056fa7fae */ /* 0x010fe8000a92186e */
        /* <DEDUP_REMOVED lines=33> */
[----:B------:R-:W2:Y:S04]  /*285c0*/  LDL.LU.64 R2, [R1+0x11f8] ;  /* 0x0011f80001027983 */ /* 0x000ea80000300a00 */
[----:B------:R-:W3:Y:S04]  /*285d0*/  LDL.64 R224, [R1+0x798] ;  /* 0x0007980001e07983 */ /* 0x000ee80000100a00 */
[----:B------:R-:W-:Y:S04]  /*285e0*/  LDGSTS.E [R250+0x70e00], desc[UR46][R198.64], P5 ;  /* 0x70e00000c6fa7fae */ /* 0x000fe8000a92186e */
[----:B------:R-:W-:Y:S01]  /*285f0*/  LDGSTS.E [R250+0x71200], desc[UR46][R158.64], P5 ;  /* 0x712000009efa7fae */ /* 0x000fe2000a92186e */
[----:B------:R-:W-:-:S03]  /*28600*/  IMAD.WIDE R34, R239, 0x4, R34 ;  /* 0x00000004ef227825 */ /* 0x000fc600078e0222 */
[----:B------:R-:W-:Y:S01]  /*28610*/  LDGSTS.E [R250+0x71600], desc[UR46][R134.64], P5 ;  /* 0x7160000086fa7fae */ /* 0x000fe2000a92186e */
[----:B------:R-:W-:-:S03]  /*28620*/  IMAD.WIDE R42, R239, 0x4, R42 ;  /* 0x00000004ef2a7825 */ /* 0x000fc600078e022a */
[----:B------:R-:W-:Y:S01]  /*28630*/  LDGSTS.E [R250+0x71a00], desc[UR46][R10.64], P5 ;  /* 0x71a000000afa7fae */ /* 0x000fe2000a92186e */
[----:B------:R-:W-:-:S03]  /*28640*/  IMAD.WIDE R50, R239, 0x4, R50 ;  /* 0x00000004ef327825 */ /* 0x000fc600078e0232 */
        /* <DEDUP_REMOVED lines=10> */
[----:B------:R-:W2:Y:S01]  /*286f0*/  LDL.64 R228, [R1+0x408] ;  /* 0x0004080001e47983 */ /* 0x000ea20000100a00 */
[----:B------:R-:W-:-:S03]  /*28700*/  IMAD.WIDE R58, R239, 0x4, R58 ;  /* 0x00000004ef3a7825 */ /* 0x000fc600078e023a */
[----:B------:R-:W2:Y:S01]  /*28710*/  LDL.LU.64 R110, [R1+0x758] ;  /* 0x00075800016e7983 */ /* 0x000ea20000300a00 */
[----:B------:R-:W-:-:S03]  /*28720*/  IMAD.WIDE R66, R239, 0x4, R66 ;  /* 0x00000004ef427825 */ /* 0x000fc600078e0242 */
[----:B------:R-:W2:Y:S01]  /*28730*/  LDL.LU.64 R94, [R1+0x738] ;  /* 0x00073800015e7983 */ /* 0x000ea20000300a00 */
[----:B------:R-:W-:-:S03]  /*28740*/  IMAD.WIDE R74, R239, 0x4, R74 ;  /* 0x00000004ef4a7825 */ /* 0x000fc600078e024a */
[----:B------:R-:W2:Y:S01]  /*28750*/  LDL.64 R70, [R1+0x718] ;  /* 0x0007180001467983 */ /* 0x000ea20000100a00 */
[----:B------:R-:W-:-:S03]  /*28760*/  IMAD.WIDE R82, R239, 0x4, R82 ;  /* 0x00000004ef527825 */ /* 0x000fc600078e0252 */
[----:B------:R-:W2:Y:S04]  /*28770*/  LDL.LU.64 R78, [R1+0x6f8] ;  /* 0x0006f800014e7983 */ /* 0x000ea80000300a00 */
[----:B------:R-:W-:Y:S01]  /*28780*/  LDGSTS.E [R250+0x71e00], desc[UR46][R170.64], P5 ;  /* 0x71e00000aafa7fae */ /* 0x000fe2000a92186e */
[----:B------:R-:W-:-:S03]  /*28790*/  IMAD.WIDE R90, R239, 0x4, R90 ;  /* 0x00000004ef5a7825 */ /* 0x000fc600078e025a */
[----:B------:R-:W2:Y:S04]  /*287a0*/  LDL.64 R172, [R1+0x6d8] ;  /* 0x0006d80001ac7983 */ /* 0x000ea80000100a00 */
[----:B------:R-:W-:Y:S01]  /*287b0*/  LDGSTS.E [R250+0x72200], desc[UR46][R26.64], P5 ;  /* 0x722000001afa7fae */ /* 0x000fe2000a92186e */
[----:B------:R-:W-:-:S03]  /*287c0*/  IMAD.WIDE R98, R239, 0x4, R98 ;  /* 0x00000004ef627825 */ /* 0x000fc600078e0262 */
        /* <DEDUP_REMOVED lines=35> */
[----:B------:R-:W-:Y:S04]  /*28a00*/  LDGSTS.E [R250+0x75e00], desc[UR46][R146.64], P5 ;  /* 0x75e0000092fa7fae */ /* 0x000fe8000a92186e */
[----:B------:R-:W-:Y:S04]  /*28a10*/  LDGSTS.E [R250+0x76200], desc[UR46][R154.64], P5 ;  /* 0x762000009afa7fae */ /* 0x000fe8000a92186e */
[----:B------:R-:W2:Y:S04]  /*28a20*/  LDL.64 R168, [R1+0x588] ;  /* 0x0005880001a87983 */ /* 0x000ea80000100a00 */
[----:B------:R-:W-:Y:S04]  /*28a30*/  LDGSTS.E [R250+0x76600], desc[UR46][R162.64], P5 ;  /* 0x76600000a2fa7fae */ /* 0x000fe8000a92186e */
[----:B------:R-:W-:Y:S04]  /*28a40*/  LDGSTS.E [R250+0x76a00], desc[UR46][R178.64], P5 ;  /* 0x76a00000b2fa7fae */ /* 0x000fe8000a92186e */
[----:B------:R-:W2:Y:S04]  /*28a50*/  LDL.64 R24, [R1+0x508] ;  /* 0x0005080001187983 */ /* 0x000ea80000100a00 */
[----:B------:R-:W-:Y:S04]  /*28a60*/  LDGSTS.E [R250+0x76e00], desc[UR46][R186.64], P5 ;  /* 0x76e00000bafa7fae */ /* 0x000fe8000a92186e */
[----:B------:R-:W2:Y:S04]  /*28a70*/  LDL.64 R86, [R1+0x4c8] ;  /* 0x0004c80001567983 */ /* 0x000ea80000100a00 */
[----:B------:R-:W-:Y:S04]  /*28a80*/  LDGSTS.E [R250+0x77200], desc[UR46][R194.64], P5 ;  /* 0x77200000c2fa7fae */ /* 0x000fe8000a92186e */
[----:B------:R-:W2:Y:S04]  /*28a90*/  LDL.LU.64 R190, [R1+0x488] ;  /* 0x0004880001be7983 */ /* 0x000ea80000300a00 */
[----:B------:R-:W-:Y:S04]  /*28aa0*/  LDGSTS.E [R250+0x77600], desc[UR46][R202.64], P5 ;  /* 0x77600000cafa7fae */ /* 0x000fe8000a92186e */
[----:B------:R-:W2:Y:S04]  /*28ab0*/  LDL.LU.64 R232, [R1+0x448] ;  /* 0x0004480001e87983 */ /* 0x000ea80000300a00 */
[----:B------:R-:W-:Y:S04]  /*28ac0*/  LDGSTS.E [R250+0x77a00], desc[UR46][R210.64], P5 ;  /* 0x77a00000d2fa7fae */ /* 0x000fe8000a92186e */
[----:B------:R-:W-:Y:S04]  /*28ad0*/  LDGSTS.E [R250+0x77e00], desc[UR46][R218.64], P5 ;  /* 0x77e00000dafa7fae */ /* 0x000fe8000a92186e */
[----:B------:R-:W2:Y:S04]  /*28ae0*/  LDL.LU.64 R118, [R1+0x3c8] ;  /* 0x0003c80001767983 */ /* 0x000ea80000300a00 */
[----:B---3--:R-:W-:Y:S04]  /*28af0*/  LDGSTS.E [R251+0x60300], desc[UR46][R224.64], P5 ;  /* 0x60300000e0fb7fae */ /* 0x008fe8000a92186e */
[----:B------:R-:W3:Y:S04]  /*28b00*/  LDL.64 R224, [R1+0x1e8] ;  /* 0x0001e80001e07983 */ /* 0x000ee80000100a00 */
[----:B----4-:R-:W-:Y:S04]  /*28b10*/  LDGSTS.E [R251+0x60700], desc[UR46][R152.64], P5 ;  /* 0x6070000098fb7fae */ /* 0x010fe8000a92186e */
        /* <DEDUP_REMOVED lines=29> */
[----:B---3--:R-:W-:Y:S04]  /*28cf0*/  LDGSTS.E [R251+0x67f00], desc[UR46][R224.64], P5 ;  /* 0x67f00000e0fb7fae */ /* 0x008fe8000a92186e */
        /* <DEDUP_REMOVED lines=8> */
[----:B------:R2:W-:Y:S04]  /*28d80*/  LDGSTS.E [R251+0x71700], desc[UR46][R222.64], P5 ;  /* 0x71700000defb7fae */ /* 0x0005e8000a92186e */
[----:B------:R-:W3:Y:S04]  /*28d90*/  LDL.LU.64 R4, [R1+0x11d8] ;  /* 0x0011d80001047983 */ /* 0x000ee80000300a00 */
[----:B------:R-:W2:Y:S04]  /*28da0*/  LDL.LU.64 R228, [R1+0xa0] ;  /* 0x0000a00001e47983 */ /* 0x000ea80000300a00 */
[----:B------:R-:W4:Y:S04]  /*28db0*/  LDL.LU.64 R222, [R1+0xa8] ;  /* 0x0000a80001de7983 */ /* 0x000f280000300a00 */
[----:B------:R-:W3:Y:S01]  /*28dc0*/  LDL.LU.64 R226, [R1+0xb0] ;  /* 0x0000b00001e27983 */ /* 0x000ee20000300a00 */
[----:B-1----:R-:W1:Y:S03]  /*28dd0*/  S2R R230, SR_TID.X ;  /* 0x0000000000e67919 */ /* 0x002e660000002100 */
[----:B------:R-:W4:Y:S01]  /*28de0*/  LDL.LU.64 R224, [R1+0xc0] ;  /* 0x0000c00001e07983 */ /* 0x000f220000300a00 */
[----:B------:R-:W-:-:S03]  /*28df0*/  IMAD.WIDE R36, R239, 0x4, R36 ;  /* 0x00000004ef247825 */ /* 0x000fc600078e0224 */
[----:B------:R4:W-:Y:S01]  /*28e00*/  LDGSTS.E [R251+0x71b00], desc[UR46][R12.64], P5 ;  /* 0x71b000000cfb7fae */ /* 0x0009e2000a92186e */
        /* <DEDUP_REMOVED lines=18> */
[C---:B------:R-:W-:Y:S01]  /*28f30*/  IMAD.WIDE R116, R239.reuse, 0x4, R116 ;  /* 0x00000004ef747825 */ /* 0x040fe200078e0274 */
[----:B-1----:R-:W-:Y:S02]  /*28f40*/  SHF.R.U32.HI R231, RZ, 0x6, R230 ;  /* 0x00000006ffe77819 */ /* 0x002fe400000116e6 */
[----:B------:R-:W-:Y:S01]  /*28f50*/  LDGSTS.E [R251+0x74300], desc[UR46][R92.64], P5 ;  /* 0x743000005cfb7fae */ /* 0x000fe2000a92186e */
[C---:B------:R-:W-:Y:S01]  /*28f60*/  IMAD.WIDE R124, R239.reuse, 0x4, R124 ;  /* 0x00000004ef7c7825 */ /* 0x040fe200078e027c */
[----:B------:R-:W-:Y:S02]  /*28f70*/  SHF.R.U32.HI R230, RZ, 0x6, R230 ;  /* 0x00000006ffe67819 */ /* 0x000fe400000116e6 */
[----:B------:R-:W-:Y:S01]  /*28f80*/  LDGSTS.E [R251+0x74700], desc[UR46][R100.64], P5 ;  /* 0x7470000064fb7fae */ /* 0x000fe2000a92186e */
[----:B------:R-:W-:-:S03]  /*28f90*/  IMAD.WIDE R132, R239, 0x4, R132 ;  /* 0x00000004ef847825 */ /* 0x000fc600078e0284 */
[----:B------:R-:W-:Y:S01]  /*28fa0*/  LDGSTS.E [R251+0x74b00], desc[UR46][R108.64], P5 ;  /* 0x74b000006cfb7fae */ /* 0x000fe2000a92186e */
[----:B------:R-:W-:-:S03]  /*28fb0*/  IMAD.WIDE R140, R239, 0x4, R140 ;  /* 0x00000004ef8c7825 */ /* 0x000fc600078e028c */
[----:B------:R-:W-:Y:S01]  /*28fc0*/  LDGSTS.E [R251+0x74f00], desc[UR46][R116.64], P5 ;  /* 0x74f0000074fb7fae */ /* 0x000fe2000a92186e */
[----:B------:R-:W-:-:S03]  /*28fd0*/  IMAD.WIDE R148, R239, 0x4, R148 ;  /* 0x00000004ef947825 */ /* 0x000fc600078e0294 */
[----:B------:R-:W-:Y:S01]  /*28fe0*/  LDGSTS.E [R251+0x75300], desc[UR46][R124.64], P5 ;  /* 0x753000007cfb7fae */ /* 0x000fe2000a92186e */
[----:B------:R-:W-:Y:S01]  /*28ff0*/  IMAD.WIDE R156, R239, 0x4, R156 ;  /* 0x00000004ef9c7825 */ /* 0x000fe200078e029c */
[----:B------:R-:W-:Y:S02]  /*29000*/  SGXT.U32 R231, R231, 0x1 ;  /* 0x00000001e7e7781a */ /* 0x000fe40000000000 */
[----:B------:R-:W-:Y:S01]  /*29010*/  LDGSTS.E [R251+0x75700], desc[UR46][R132.64], P5 ;  /* 0x7570000084fb7fae */ /* 0x000fe2000a92186e */
[C---:B------:R-:W-:Y:S01]  /*29020*/  IMAD.WIDE R164, R239.reuse, 0x4, R164 ;  /* 0x00000004efa47825 */ /* 0x040fe200078e02a4 */
[----:B------:R-:W-:Y:S02]  /*29030*/  SGXT.U32 R230, R230, 0x1 ;  /* 0x00000001e6e6781a */ /* 0x000fe40000000000 */
[----:B------:R-:W-:Y:S01]  /*29040*/  LDGSTS.E [R251+0x75b00], desc[UR46][R140.64], P5 ;  /* 0x75b000008cfb7fae */ /* 0x000fe2000a92186e */
[----:B------:R-:W-:-:S03]  /*29050*/  IMAD.WIDE R188, R239, 0x4, R188 ;  /* 0x00000004efbc7825 */ /* 0x000fc600078e02bc */
[----:B------:R-:W-:Y:S01]  /*29060*/  LDGSTS.E [R251+0x75f00], desc[UR46][R148.64], P5 ;  /* 0x75f0000094fb7fae */ /* 0x000fe2000a92186e */
[----:B------:R-:W-:-:S03]  /*29070*/  IMAD.WIDE R196, R239, 0x4, R196 ;  /* 0x00000004efc47825 */ /* 0x000fc600078e02c4 */
[----:B------:R-:W-:Y:S01]  /*29080*/  LDGSTS.E [R251+0x76300], desc[UR46][R156.64], P5 ;  /* 0x763000009cfb7fae */ /* 0x000fe2000a92186e */
[C---:B------:R-:W-:Y:S01]  /*29090*/  IMAD.WIDE R204, R239.reuse, 0x4, R204 ;  /* 0x00000004efcc7825 */ /* 0x040fe200078e02cc */
[----:B------:R-:W-:Y:S02]  /*290a0*/  LOP3.LUT R230, R230, 0x8, RZ, 0xfc, !PT ;  /* 0x00000008e6e67812 */ /* 0x000fe400078efcff */
[----:B------:R-:W-:Y:S01]  /*290b0*/  LDGSTS.E [R251+0x76700], desc[UR46][R164.64], P5 ;  /* 0x76700000a4fb7fae */ /* 0x000fe2000a92186e */
[----:B------:R-:W-:Y:S01]  /*290c0*/  IMAD.WIDE R212, R239, 0x4, R212 ;  /* 0x00000004efd47825 */ /* 0x000fe200078e02d4 */
[----:B------:R-:W-:Y:S02]  /*290d0*/  LOP3.LUT R231, R231, 0xa, RZ, 0xfc, !PT ;  /* 0x0000000ae7e77812 */ /* 0x000fe400078efcff */
[----:B------:R-:W-:Y:S01]  /*290e0*/  LDGSTS.E [R251+0x76b00], desc[UR46][R180.64], P5 ;  /* 0x76b00000b4fb7fae */ /* 0x000fe2000a92186e */
[----:B------:R-:W-:-:S03]  /*290f0*/  IMAD.WIDE R220, R239, 0x4, R220 ;  /* 0x00000004efdc7825 */ /* 0x000fc600078e02dc */
[----:B------:R-:W-:Y:S01]  /*29100*/  LDGSTS.E [R251+0x76f00], desc[UR46][R188.64], P5 ;  /* 0x76f00000bcfb7fae */ /* 0x000fe2000a92186e */
[----:B------:R-:W-:-:S03]  /*29110*/  ISETP.NE.U32.AND P6, PT, R238, RZ, PT ;  /* 0x000000ffee00720c */ /* 0x000fc60003fc5070 */
[----:B------:R-:W-:Y:S01]  /*29120*/  LDGSTS.E [R251+0x77300], desc[UR46][R196.64], P5 ;  /* 0x77300000c4fb7fae */ /* 0x000fe2000a92186e */
[----:B------:R-:W-:-:S03]  /*29130*/  SEL R238, RZ, 0x4, P1 ;  /* 0x00000004ffee7807 */ /* 0x000fc60000800000 */
[----:B------:R-:W-:Y:S01]  /*29140*/  LDGSTS.E [R251+0x77700], desc[UR46][R204.64], P5 ;  /* 0x77700000ccfb7fae */ /* 0x000fe2000a92186e */
[----:B------:R-:W-:-:S03]  /*29150*/  ISETP.GE.AND P1, PT, R230, UR8, PT ;  /* 0x00000008e6007c0c */ /* 0x000fc6000bf26270 */
[----:B------:R-:W-:Y:S04]  /*29160*/  STL.64 [R1+0x1030], R250 ;  /* 0x001030fa01007387 */ /* 0x000fe80000100a00 */
[----:B------:R-:W-:Y:S04]  /*29170*/  LDGSTS.E [R251+0x77b00], desc[UR46][R212.64], P5 ;  /* 0x77b00000d4fb7fae */ /* 0x000fe8000a92186e */
[----:B------:R-:W-:Y:S01]  /*29180*/  LDGSTS.E [R251+0x77f00], desc[UR46][R220.64], P5 ;  /* 0x77f00000dcfb7fae */ /* 0x000fe2000a92186e */
[----:B------:R-:W-:-:S03]  /*29190*/  ISETP.GE.AND P5, PT, R231, UR8, PT ;  /* 0x00000008e7007c0c */ /* 0x000fc6000bfa6270 */
[----:B------:R-:W0:Y:S01]  /*291a0*/  LDGDEPBAR ;  /* 0x00000000000079af */ /* 0x000e220000000000 */
[C---:B--2---:R-:W-:Y:S01]  /*291b0*/  IMAD.WIDE R8, R252.reuse, 0x4, R228 ;  /* 0x00000004fc087825 */ /* 0x044fe200078e02e4 */
[----:B------:R-:W-:Y:S03]  /*291c0*/  BAR.SYNC.DEFER_BLOCKING 0x0 ;  /* 0x0000000000007b1d */ /* 0x000fe60000010000 */
[----:B---3--:R-:W-:-:S03]  /*291d0*/  IMAD.WIDE R240, R252, 0x4, R226 ;  /* 0x00000004fcf07825 */ /* 0x008fc600078e02e2 */
[----:B------:R-:W2:Y:S04]  /*291e0*/  LDL.LU.64 R226, [R1+0xc8] ;  /* 0x0000c80001e27983 */ /* 0x000ea80000300a00 */
[----:B------:R-:W-:Y:S04]  /*291f0*/  STL.64 [R1+0xf78], R8 ;  /* 0x000f780801007387 */ /* 0x000fe80000100a00 */
[----:B------:R-:W3:Y:S04]  /*29200*/  LDL.LU.64 R234, [R1+0xd0] ;  /* 0x0000d00001ea7983 */ /* 0x000ee80000300a00 */
[----:B------:R-:W3:Y:S01]  /*29210*/  LDL.LU.64 R230, [R1+0xd8] ;  /* 0x0000d80001e67983 */ /* 0x000ee20000300a00 */
[----:B----4-:R-:W-:-:S02]  /*29220*/  IMAD.WIDE R10, R252, 0x4, R222 ;  /* 0x00000004fc0a7825 */ /* 0x010fc400078e02de */
[----:B------:R-:W1:Y:S01]  /*29230*/  S2R R223, SR_TID.X ;  /* 0x0000000000df7919 */ /* 0x000e620000002100 */
[----:B------:R-:W4:Y:S01]  /*29240*/  S2R R229, SR_TID.X ;  /* 0x0000000000e57919 */ /* 0x000f220000002100 */
[----:B------:R-:W-:Y:S01]  /*29250*/  @!PT LDS RZ, [RZ] ;  /* 0x00000000fffff984 */ /* 0x000fe20000000800 */
[----:B------:R-:W-:Y:S01]  /*29260*/  @!PT LDS RZ, [RZ] ;  /* 0x00000000fffff984 */ /* 0x000fe20000000800 */
[----:B------:R-:W-:Y:S01]  /*29270*/  @!PT LDS RZ, [RZ] ;  /* 0x00000000fffff984 */ /* 0x000fe20000000800 */
[----:B------:R-:W-:Y:S01]  /*29280*/  LDGSTS.E [R0+-0x30000], desc[UR46][R8.64], P2 ;  /* 0xd000000008007fae */ /* 0x000fe2000912186e */
[----:B------:R-:W-:Y:S01]  /*29290*/  SEL R12, R238, RZ, P0 ;  /* 0x000000ffee0c7207 */ /* 0x000fe20000000000 */
[----:B------:R-:W-:Y:S01]  /*292a0*/  IMAD.WIDE R242, R252, 0x4, R224 ;  /* 0x00000004fcf27825 */ /* 0x000fe200078e02e0 */
[----:B------:R-:W-:Y:S01]  /*292b0*/  SEL R13, R6, RZ, P0 ;  /* 0x000000ff060d7207 */ /* 0x000fe20000000000 */
[----:B------:R-:W-:Y:S01]  /*292c0*/  LDGSTS.E [R0+-0x2fff8], desc[UR46][R10.64], P4 ;  /* 0xd00080000a007fae */ /* 0x000fe2000a12186e */
[----:B-1----:R-:W-:-:S03]  /*292d0*/  SHF.R.U32.HI R223, RZ, 0x6, R223 ;  /* 0x00000006ffdf7819 */ /* 0x002fc600000116df */
[----:B------:R-:W-:Y:S01]  /*292e0*/  LDGSTS.E [R0+-0x2e000], desc[UR46][R240.64], P6 ;  /* 0xd2000000f0007fae */ /* 0x000fe2000b12186e */
[----:B------:R-:W-:-:S04]  /*292f0*/  SGXT.U32 R223, R223, 0x1 ;  /* 0x00000001dfdf781a */ /* 0x000fc80000000000 */
[----:B------:R-:W-:-:S04]  /*29300*/  LOP3.LUT R223, R223, 0xc, RZ, 0xfc, !PT ;  /* 0x0000000cdfdf7812 */ /* 0x000fc800078efcff */
[----:B------:R-:W-:Y:S02]  /*29310*/  ISETP.GE.AND P2, PT, R223, UR8, PT ;  /* 0x00000008df007c0c */ /* 0x000fe4000bf46270 */
[----:B------:R-:W3:Y:S01]  /*29320*/  LDL.LU.64 R222, [R1+0xe0] ;  /* 0x0000e00001de7983 */ /* 0x000ee20000300a00 */
[--C-:B----4-:R-:W-:Y:S02]  /*29330*/  SHF.R.U32.HI R228, RZ, 0x6, R229.reuse ;  /* 0x00000006ffe47819 */ /* 0x110fe400000116e5 */
[----:B------:R-:W-:Y:S02]  /*29340*/  SHF.R.U32.HI R229, RZ, 0x6, R229 ;  /* 0x00000006ffe57819 */ /* 0x000fe400000116e5 */
[----:B------:R-:W-:Y:S02]  /*29350*/  SGXT.U32 R228, R228, 0x1 ;  /* 0x00000001e4e4781a */ /* 0x000fe40000000000 */
[----:B------:R-:W-:Y:S02]  /*29360*/  SGXT.U32 R229, R229, 0x1 ;  /* 0x00000001e5e5781a */ /* 0x000fe40000000000 */
[----:B------:R-:W-:-:S02]  /*29370*/  LOP3.LUT R228, R228, 0x24, RZ, 0xfc, !PT ;  /* 0x00000024e4e47812 */ /* 0x000fc400078efcff */
[----:B------:R-:W-:Y:S01]  /*29380*/  LOP3.LUT R229, R229, 0x26, RZ, 0xfc, !PT ;  /* 0x00000026e5e57812 */ /* 0x000fe200078efcff */
[----:B------:R3:W-:Y:S01]  /*29390*/  STL.64 [R1+0xf80], R10 ;  /* 0x000f800a01007387 */ /* 0x0007e20000100a00 */
[----:B------:R-:W-:Y:S02]  /*293a0*/  ISETP.NE.U32.AND P4, PT, R12, RZ, PT ;  /* 0x000000ff0c00720c */ /* 0x000fe40003f85070 */
[----:B------:R-:W-:Y:S01]  /*293b0*/  SEL R12, RZ, 0x4, P3 ;  /* 0x00000004ff0c7807 */ /* 0x000fe20001800000 */
[----:B------:R-:W-:Y:S01]  /*293c0*/  STL.64 [R1+0xf88], R240 ;  /* 0x000f88f001007387 */ /* 0x000fe20000100a00 */
[----:B------:R-:W-:Y:S02]  /*293d0*/  ISETP.GE.AND P6, PT, R228, UR8, PT ;  /* 0x00000008e4007c0c */ /* 0x000fe4000bfc6270 */
[----:B------:R-:W-:Y:S01]  /*293e0*/  ISETP.GE.AND P3, PT, R229, UR8, PT ;  /* 0x00000008e5007c0c */ /* 0x000fe2000bf66270 */
[----:B------:R-:W5:Y:S04]  /*293f0*/  LDL.LU R6, [R1+0x11d0] ;  /* 0x0011d00001067983 */ /* 0x000f680000300800 */
[----:B------:R-:W4:Y:S04]  /*29400*/  LDL.LU.64 R224, [R1+0x848] ;  /* 0x0008480001e07983 */ /* 0x000f280000300a00 */
[----:B------:R-:W4:Y:S01]  /*29410*/  LDL.LU.64 R228, [R1+0x840] ;  /* 0x0008400001e47983 */ /* 0x000f220000300a00 */
[----:B------:R-:W-:-:S02]  /*29420*/  SEL R15, RZ, 0x4, P6 ;  /* 0x00000004ff0f7807 */ /* 0x000fc40003000000 */
[----:B------:R-:W-:Y:S01]  /*29430*/  SEL R14, R12, RZ, P0 ;  /* 0x000000ff0c0e7207 */ /* 0x000fe20000000000 */
[----:B------:R1:W-:Y:S01]  /*29440*/  LDGSTS.E [R0+-0x2dff8], desc[UR46][R242.64], P4 ;  /* 0xd2008000f2007fae */ /* 0x0003e2000a12186e */
[----:B------:R-:W-:Y:S02]  /*29450*/  ISETP.NE.U32.AND P6, PT, R13, RZ, PT ;  /* 0x000000ff0d00720c */ /* 0x000fe40003fc5070 */
[----:B------:R-:W-:Y:S02]  /*29460*/  SEL R12, RZ, 0x4, P3 ;  /* 0x00000004ff0c7807 */ /* 0x000fe40001800000 */
[----:B------:R-:W-:Y:S02]  /*29470*/  SEL R13, RZ, 0x4, P1 ;  /* 0x00000004ff0d7807 */ /* 0x000fe40000800000 */
[----:B------:R-:W-:Y:S02]  /*29480*/  ISETP.NE.U32.AND P3, PT, R14, RZ, PT ;  /* 0x000000ff0e00720c */ /* 0x000fe40003f65070 */
[----:B------:R-:W-:-:S02]  /*29490*/  SEL R14, R15, RZ, P0 ;  /* 0x000000ff0f0e7207 */ /* 0x000fc40000000000 */
[----:B------:R-:W-:Y:S02]  /*294a0*/  SEL R15, R13, RZ, P0 ;  /* 0x000000ff0d0f7207 */ /* 0x000fe40000000000 */
[----:B-1----:R-:W-:Y:S01]  /*294b0*/  SEL R0, R12, RZ, P0 ;  /* 0x000000ff0c007207 */ /* 0x002fe20000000000 */
[----:B------:R-:W-:Y:S01]  /*294c0*/  STL.64 [R1+0xf90], R242 ;  /* 0x000f90f201007387 */ /* 0x000fe20000100a00 */
[----:B--2---:R-:W-:-:S05]  /*294d0*/  IMAD.WIDE R12, R252, 0x4, R226 ;  /* 0x00000004fc0c7825 */ /* 0x004fca00078e02e2 */
[----:B------:R-:W-:Y:S01]  /*294e0*/  STL.64 [R1+0xf98], R12 ;  /* 0x000f980c01007387 */ /* 0x000fe20000100a00 */
[----:B---3--:R-:W-:Y:S01]  /*294f0*/  IMAD.WIDE R10, R252, 0x4, R230 ;  /* 0x00000004fc0a7825 */ /* 0x008fe200078e02e6 */
[----:B------:R-:W1:Y:S04]  /*29500*/  S2R R227, SR_TID.X ;  /* 0x0000000000e37919 */ /* 0x000e680000002100 */
[----:B------:R2:W-:Y:S04]  /*29510*/  STL.64 [R1+0x200], R10 ;  /* 0x0002000a01007387 */ /* 0x0005e80000100a00 */
[----:B------:R-:W2:Y:S04]  /*29520*/  LDL.LU.64 R230, [R1+0x100] ;  /* 0x0001000001e67983 */ /* 0x000ea80000300a00 */
[----:B------:R-:W-:Y:S01]  /*29530*/  LDGSTS.E [R4+-0x30000], desc[UR46][R12.64], P6 ;  /* 0xd00000000c047fae */ /* 0x000fe2000b12186e */
[----:B-1----:R-:W-:-:S04]  /*29540*/  SHF.R.U32.HI R227, RZ, 0x6, R227 ;  /* 0x00000006ffe37819 */ /* 0x002fc800000116e3 */
[----:B------:R-:W-:-:S04]  /*29550*/  SGXT.U32 R227, R227, 0x1 ;  /* 0x00000001e3e3781a */ /* 0x000fc80000000000 */
[----:B------:R-:W-:-:S04]  /*29560*/  LOP3.LUT R227, R227, 0x28, RZ, 0xfc, !PT ;  /* 0x00000028e3e37812 */ /* 0x000fc800078efcff */
[----:B------:R-:W-:Y:S02]  /*29570*/  ISETP.GE.AND P6, PT, R227, UR8, PT ;  /* 0x00000008e3007c0c */ /* 0x000fe4000bfc6270 */
[----:B------:R-:W3:Y:S01]  /*29580*/  LDL.LU.64 R226, [R1+0x108] ;  /* 0x0001080001e27983 */ /* 0x000ee20000300a00 */
[----:B------:R-:W-:Y:S02]  /*29590*/  IMAD.WIDE R8, R252, 0x4, R222 ;  /* 0x00000004fc087825 */ /* 0x000fe400078e02de */
[----:B------:R-:W1:Y:S01]  /*295a0*/  S2R R223, SR_TID.X ;  /* 0x0000000000df7919 */ /* 0x000e620000002100 */
[----:B------:R-:W-:Y:S02]  /*295b0*/  ISETP.NE.U32.AND P1, PT, R14, RZ, PT ;  /* 0x000000ff0e00720c */ /* 0x000fe40003f25070 */
[----:B------:R-:W-:Y:S02]  /*295c0*/  SEL R14, RZ, 0x4, P5 ;  /* 0x00000004ff0e7807 */ /* 0x000fe40002800000 */
[----:B------:R-:W-:-:S02]  /*295d0*/  ISETP.NE.U32.AND P5, PT, R0, RZ, PT ;  /* 0x000000ff0000720c */ /* 0x000fc40003fa5070 */
[----:B------:R-:W-:Y:S01]  /*295e0*/  ISETP.NE.U32.AND P4, PT, R15, RZ, PT ;  /* 0x000000ff0f00720c */ /* 0x000fe20003f85070 */
[C---:B----4-:R-:W-:Y:S02]  /*295f0*/  IMAD.WIDE R18, R252.reuse, 0x4, R228 ;  /* 0x00000004fc127825 */ /* 0x050fe400078e02e4 */
[----:B------:R-:W4:Y:S02]  /*29600*/  S2R R229, SR_TID.X ;  /* 0x0000000000e57919 */ /* 0x000f240000002100 */
[----:B------:R-:W-:Y:S02]  /*29610*/  IMAD.WIDE R16, R252, 0x4, R224 ;  /* 0x00000004fc107825 */ /* 0x000fe400078e02e0 */
[----:B------:R-:W4:Y:S01]  /*29620*/  S2R R225, SR_TID.X ;  /* 0x0000000000e17919 */ /* 0x000f220000002100 */
[----:B-1----:R-:W-:Y:S02]  /*29630*/  SHF.R.U32.HI R222, RZ, 0x6, R223 ;  /* 0x00000006ffde7819 */ /* 0x002fe400000116df */
[----:B------:R-:W-:Y:S01]  /*29640*/  SEL R0, R14, RZ, P0 ;  /* 0x000000ff0e007207 */ /* 0x000fe20000000000 */
[----:B------:R-:W-:Y:S01]  /*29650*/  IMAD.WIDE R14, R252, 0x4, R234 ;  /* 0x00000004fc0e7825 */ /* 0x000fe200078e02ea */
[----:B------:R-:W-:-:S04]  /*29660*/  SGXT.U32 R222, R222, 0x1 ;  /* 0x00000001dede781a */ /* 0x000fc80000000000 */
[----:B------:R-:W-:Y:S01]  /*29670*/  LOP3.LUT R222, R222, 0x2a, RZ, 0xfc, !PT ;  /* 0x0000002adede7812 */ /* 0x000fe200078efcff */
[----:B------:R-:W-:Y:S04]  /*29680*/  LDGSTS.E [R4+-0x2fff8], desc[UR46][R14.64], P3 ;  /* 0xd00080000e047fae */ /* 0x000fe8000992186e */
[----:B------:R-:W-:Y:S01]  /*29690*/  LDGSTS.E [R4+-0x2e000], desc[UR46][R10.64], P1 ;  /* 0xd20000000a047fae */ /* 0x000fe2000892186e */
[----:B------:R-:W-:Y:S02]  /*296a0*/  ISETP.GE.AND P1, PT, R222, UR8, PT ;  /* 0x00000008de007c0c */ /* 0x000fe4000bf26270 */
[--C-:B------:R-:W-:Y:S01]  /*296b0*/  SHF.R.U32.HI R222, RZ, 0x6, R223.reuse ;  /* 0x00000006ffde7819 */ /* 0x100fe200000116df */
[----:B------:R1:W-:Y:S01]  /*296c0*/  LDGSTS.E [R4+-0x2dff8], desc[UR46][R8.64], P5 ;  /* 0xd200800008047fae */ /* 0x0003e2000a92186e */
[----:B------:R-:W-:-:S02]  /*296d0*/  SHF.R.U32.HI R223, RZ, 0x6, R223 ;  /* 0x00000006ffdf7819 */ /* 0x000fc400000116df */
[----:B------:R-:W-:Y:S01]  /*296e0*/  ISETP.NE.U32.AND P3, PT, R0, RZ, PT ;  /* 0x000000ff0000720c */ /* 0x000fe20003f65070 */
[----:B------:R3:W-:Y:S01]  /*296f0*/  STL.64 [R1+0x208], R8 ;  /* 0x0002080801007387 */ /* 0x0007e20000100a00 */
[----:B------:R-:W-:Y:S02]  /*29700*/  SGXT.U32 R222, R222, 0x1 ;  /* 0x00000001dede781a */ /* 0x000fe40000000000 */
[----:B------:R-:W-:Y:S01]  /*29710*/  SEL R0, RZ, 0x4, P6 ;  /* 0x00000004ff007807 */ /* 0x000fe20003000000 */
[----:B------:R-:W-:Y:S01]  /*29720*/  LDGSTS.E [R5+-0x30000], desc[UR46][R16.64], P4 ;  /* 0xd000000010057fae */ /* 0x000fe2000a12186e */
[----:B------:R-:W-:Y:S02]  /*29730*/  SGXT.U32 R223, R223, 0x1 ;  /* 0x00000001dfdf781a */ /* 0x000fe40000000000 */
[--C-:B----4-:R-:W-:Y:S02]  /*29740*/  SHF.R.U32.HI R228, RZ, 0x6, R229.reuse ;  /* 0x00000006ffe47819 */ /* 0x110fe400000116e5 */
[----:B------:R-:W-:-:S02]  /*29750*/  SHF.R.U32.HI R229, RZ, 0x6, R229 ;  /* 0x00000006ffe57819 */ /* 0x000fc400000116e5 */
[----:B------:R-:W-:Y:S02]  /*29760*/  LOP3.LUT R222, R222, 0xe, RZ, 0xfc, !PT ;  /* 0x0000000edede7812 */ /* 0x000fe400078efcff */
[----:B-1----:R-:W-:Y:S02]  /*29770*/  SEL R4, RZ, 0x4, P1 ;  /* 0x00000004ff047807 */ /* 0x002fe40000800000 */
[----:B------:R-:W-:Y:S01]  /*29780*/  LOP3.LUT R225, R225, 0x3f, RZ, 0xc0, !PT ;  /* 0x0000003fe1e17812 */ /* 0x000fe200078ec0ff */
[----:B------:R-:W-:Y:S01]  /*29790*/  STL.64 [R1+0xfa0], R14 ;  /* 0x000fa00e01007387 */ /* 0x000fe20000100a00 */
[----:B------:R-:W-:Y:S02]  /*297a0*/  LOP3.LUT R223, R223, 0x10, RZ, 0xfc, !PT ;  /* 0x00000010dfdf7812 */ /* 0x000fe400078efcff */
[----:B------:R-:W-:Y:S01]  /*297b0*/  SEL R0, R0, RZ, P0 ;  /* 0x000000ff00007207 */ /* 0x000fe20000000000 */
[----:B------:R-:W-:Y:S01]  /*297c0*/  LDGSTS.E [R5+-0x2fff8], desc[UR46][R18.64], P3 ;  /* 0xd000800012057fae */ /* 0x000fe2000992186e */
[----:B------:R-:W-:-:S02]  /*297d0*/  SGXT.U32 R228, R228, 0x1 ;  /* 0x00000001e4e4781a */ /* 0x000fc40000000000 */
[----:B------:R-:W-:Y:S02]  /*297e0*/  SGXT.U32 R229, R229, 0x1 ;  /* 0x00000001e5e5781a */ /* 0x000fe40000000000 */
[----:B------:R-:W-:Y:S02]  /*297f0*/  ISETP.NE.U32.AND P6, PT, R0, RZ, PT ;  /* 0x000000ff0000720c */ /* 0x000fe40003fc5070 */
[----:B------:R-:W-:Y:S02]  /*29800*/  ISETP.GE.AND P5, PT, R222, UR8, PT ;  /* 0x00000008de007c0c */ /* 0x000fe4000bfa6270 */
[----:B------:R-:W-:Y:S02]  /*29810*/  ISETP.GE.AND P1, PT, R223, UR8, PT ;  /* 0x00000008df007c0c */ /* 0x000fe4000bf26270 */
[----:B------:R-:W-:Y:S01]  /*29820*/  SEL R0, R4, RZ, P0 ;  /* 0x000000ff04007207 */ /* 0x000fe20000000000 */
[----:B------:R-:W4:Y:S01]  /*29830*/  LDL.LU.64 R222, [R1+0x828] ;  /* 0x0008280001de7983 */ /* 0x000f220000300a00 */
[----:B------:R-:W-:-:S02]  /*29840*/  LOP3.LUT R228, R228, 0x2c, RZ, 0xfc, !PT ;  /* 0x0000002ce4e47812 */ /* 0x000fc400078efcff */
[----:B------:R-:W-:Y:S01]  /*29850*/  LOP3.LUT R229, R229, 0x2e, RZ, 0xfc, !PT ;  /* 0x0000002ee5e57812 */ /* 0x000fe200078efcff */
[----:B------:R-:W-:Y:S01]  /*29860*/  STL.64 [R1+0xfa8], R16 ;  /* 0x000fa81001007387 */ /* 0x000fe20000100a00 */
[----:B------:R-:W-:Y:S02]  /*29870*/  ISETP.GE.AND P4, PT, R225, UR8, PT ;  /* 0x00000008e1007c0c */ /* 0x000fe4000bf86270 */
[----:B------:R-:W-:Y:S01]  /*29880*/  ISETP.NE.U32.AND P3, PT, R0, RZ, PT ;  /* 0x000000ff0000720c */ /* 0x000fe20003f65070 */
[----:B------:R-:W4:Y:S01]  /*29890*/  LDL.LU.64 R224, [R1+0x820] ;  /* 0x0008200001e07983 */ /* 0x000f220000300a00 */
[----:B------:R-:W-:Y:S02]  /*298a0*/  SEL R4, RZ, 0x4, P2 ;  /* 0x00000004ff047807 */ /* 0x000fe40001000000 */
[----:B------:R-:W-:Y:S01]  /*298b0*/  SEL R0, RZ, 0x4, P5 ;  /* 0x00000004ff007807 */ /* 0x000fe20002800000 */
[----:B------:R-:W-:Y:S01]  /*298c0*/  STL.64 [R1+0xfb0], R18 ;  /* 0x000fb01201007387 */ /* 0x000fe20000100a00 */
[----:B------:R-:W-:-:S02]  /*298d0*/  ISETP.GE.AND P2, PT, R228, UR8, PT ;  /* 0x00000008e4007c0c */ /* 0x000fc4000bf46270 */
[----:B------:R-:W-:Y:S01]  /*298e0*/  ISETP.GE.AND P5, PT, R229, UR8, PT ;  /* 0x00000008e5007c0c */ /* 0x000fe2000bfa6270 */
[C---:B--2---:R-:W-:Y:S02]  /*298f0*/  IMAD.WIDE R10, R252.reuse, 0x4, R230 ;  /* 0x00000004fc0a7825 */ /* 0x044fe400078e02e6 */
[----:B------:R-:W2:Y:S04]  /*29900*/  LDL.LU.64 R230, [R1+0x220] ;  /* 0x0002200001e67983 */ /* 0x000ea80000300a00 */
[----:B------:R-:W-:Y:S04]  /*29910*/  STL.64 [R1+0x210], R10 ;  /* 0x0002100a01007387 */ /* 0x000fe80000100a00 */
[----:B------:R-:W2:Y:S04]  /*29920*/  LDL.LU.64 R228, [R1+0x810] ;  /* 0x0008100001e47983 */ /* 0x000ea80000300a00 */
[----:B------:R-:W-:Y:S01]  /*29930*/  LDGSTS.E [R5+-0x2e000], desc[UR46][R10.64], P6 ;  /* 0xd20000000a057fae */ /* 0x000fe2000b12186e */
[----:B---3--:R-:W-:-:S02]  /*29940*/  IMAD.WIDE R8, R252, 0x4, R226 ;  /* 0x00000004fc087825 */ /* 0x008fc400078e02e2 */
[----:B------:R-:W1:Y:S03]  /*29950*/  S2R R227, SR_TID.X ;  /* 0x0000000000e37919 */ /* 0x000e660000002100 */
[----:B------:R4:W-:Y:S04]  /*29960*/  LDGSTS.E [R5+-0x2dff8], desc[UR46][R8.64], P3 ;  /* 0xd200800008057fae */ /* 0x0009e8000992186e */
[----:B------:R2:W-:Y:S01]  /*29970*/  STL.64 [R1+0x218], R8 ;  /* 0x0002180801007387 */ /* 0x0005e20000100a00 */
[----:B-1----:R-:W-:-:S04]  /*29980*/  SHF.R.U32.HI R227, RZ, 0x6, R227 ;  /* 0x00000006ffe37819 */ /* 0x002fc800000116e3 */
[----:B------:R-:W-:-:S04]  /*29990*/  SGXT.U32 R227, R227, 0x1 ;  /* 0x00000001e3e3781a */ /* 0x000fc80000000000 */
[----:B------:R-:W-:-:S04]  /*299a0*/  LOP3.LUT R227, R227, 0x12, RZ, 0xfc, !PT ;  /* 0x00000012e3e37812 */ /* 0x000fc800078efcff */
[----:B------:R-:W-:Y:S02]  /*299b0*/  ISETP.GE.AND P3, PT, R227, UR8, PT ;  /* 0x00000008e3007c0c */ /* 0x000fe4000bf66270 */
[----:B------:R-:W3:Y:S01]  /*299c0*/  LDL.LU.64 R226, [R1+0x808] ;  /* 0x0008080001e27983 */ /* 0x000ee20000300a00 */
[----:B------:R-:W-:-:S04]  /*299d0*/  SEL R4, R4, RZ, P0 ;  /* 0x000000ff04047207 */ /* 0x000fc80000000000 */
[----:B------:R-:W-:Y:S02]  /*299e0*/  ISETP.NE.U32.AND P6, PT, R4, RZ, PT ;  /* 0x000000ff0400720c */ /* 0x000fe40003fc5070 */
[----:B------:R-:W-:-:S04]  /*299f0*/  SEL R4, RZ, 0x4, P2 ;  /* 0x00000004ff047807 */ /* 0x000fc80001000000 */
[----:B------:R-:W-:Y:S02]  /*29a00*/  SEL R22, R4, RZ, P0 ;  /* 0x000000ff04167207 */ /* 0x000fe40000000000 */
[----:B------:R-:W-:Y:S02]  /*29a10*/  SEL R152, RZ, 0x4, P1 ;  /* 0x00000004ff987807 */ /* 0x000fe40000800000 */
[----:B------:R-:W-:Y:S01]  /*29a20*/  ISETP.NE.U32.AND P1, PT, R22, RZ, PT ;  /* 0x000000ff1600720c */ /* 0x000fe20003f25070 */
[C---:B----4-:R-:W-:Y:S02]  /*29a30*/  IMAD.WIDE R4, R252.reuse, 0x4, R222 ;  /* 0x00000004fc047825 */ /* 0x050fe400078e02de */
[----:B------:R-:W4:Y:S04]  /*29a40*/  LDL.LU.64 R222, [R1+0x800] ;  /* 0x0008000001de7983 */ /* 0x000f280000300a00 */
[----:B------:R1:W-:Y:S01]  /*29a50*/  LDGSTS.E [R7+-0x30000], desc[UR46][R4.64], P6 ;  /* 0xd000000004077fae */ /* 0x0003e2000b12186e */
[----:B------:R-:W-:-:S03]  /*29a60*/  IMAD.WIDE R22, R252, 0x4, R224 ;  /* 0x00000004fc167825 */ /* 0x000fc600078e02e0 */
[----:B------:R1:W-:Y:S04]  /*29a70*/  STL.64 [R1+0xfb8], R4 ;  /* 0x000fb80401007387 */ /* 0x0003e80000100a00 */
[----:B------:R-:W-:Y:S01]  /*29a80*/  STL.64 [R1+0xfc0], R22 ;  /* 0x000fc01601007387 */ /* 0x000fe20000100a00 */
[----:B------:R-:W1:Y:S01]  /*29a90*/  S2R R225, SR_TID.X ;  /* 0x0000000000e17919 */ /* 0x000e620000002100 */
[----:B------:R-:W-:-:S04]  /*29aa0*/  SEL R0, R0, RZ, P0 ;  /* 0x000000ff00007207 */ /* 0x000fc80000000000 */
[----:B------:R-:W-:Y:S01]  /*29ab0*/  ISETP.NE.U32.AND P2, PT, R0, RZ, PT ;  /* 0x000000ff0000720c */ /* 0x000fe20003f45070 */
[----:B------:R-:W1:-:S12]  /*29ac0*/  S2R R235, SR_TID.X ;  /* 0x0000000000eb7919 */ /* 0x000e580000002100 */
[----:B------:R-:W-:Y:S01]  /*29ad0*/  LDGSTS.E [R7+-0x2fff8], desc[UR46][R22.64], P2 ;  /* 0xd000800016077fae */ /* 0x000fe2000912186e */
[----:B--2---:R-:W-:-:S04]  /*29ae0*/  IMAD.WIDE R8, R252, 0x4, R230 ;  /* 0x00000004fc087825 */ /* 0x004fc800078e02e6 */
[----:B-1----:R-:W-:Y:S01]  /*29af0*/  IMAD.WIDE R4, R252, 0x4, R228 ;  /* 0x00000004fc047825 */ /* 0x002fe200078e02e4 */
[----:B------:R1:W-:Y:S04]  /*29b00*/  STL.64 [R1+0x220], R8 ;  /* 0x0002200801007387 */ /* 0x0003e80000100a00 */
[----:B------:R2:W-:Y:S04]  /*29b10*/  STL.64 [R1+0x228], R4 ;  /* 0x0002280401007387 */ /* 0x0005e80000100a00 */
[----:B------:R-:W2:Y:S01]  /*29b20*/  LDL.LU.64 R10, [R1+0x230] ;  /* 0x00023000010a7983 */ /* 0x000ea20000300a00 */
[----:B------:R-:W-:-:S02]  /*29b30*/  SHF.R.U32.HI R224, RZ, 0x6, R225 ;  /* 0x00000006ffe07819 */ /* 0x000fc400000116e1 */
[----:B------:R-:W-:Y:S01]  /*29b40*/  SHF.R.U32.HI R225, RZ, 0x6, R225 ;  /* 0x00000006ffe17819 */ /* 0x000fe200000116e1 */
[----:B------:R-:W-:Y:S03]  /*29b50*/  LDGSTS.E [R7+-0x2e000], desc[UR46][R8.64], P1 ;  /* 0xd200000008077fae */ /* 0x000fe6000892186e */
[----:B------:R-:W-:Y:S01]  /*29b60*/  SGXT.U32 R225, R225, 0x1 ;  /* 0x00000001e1e1781a */ /* 0x000fe20000000000 */
[----:B------:R-:W2:Y:S03]  /*29b70*/  LDL.LU.64 R12, [R1+0x7f0] ;  /* 0x0007f000010c7983 */ /* 0x000ea60000300a00 */
[----:B------:R-:W-:-:S04]  /*29b80*/  LOP3.LUT R225, R225, 0x14, RZ, 0xfc, !PT ;  /* 0x00000014e1e17812 */ /* 0x000fc800078efcff */
[----:B------:R-:W-:Y:S02]  /*29b90*/  ISETP.GE.AND P1, PT, R225, UR8, PT ;  /* 0x00000008e1007c0c */ /* 0x000fe4000bf26270 */
[----:B------:R-:W1:Y:S01]  /*29ba0*/  S2R R225, SR_TID.X ;  /* 0x0000000000e17919 */ /* 0x000e620000002100 */
[----:B------:R-:W-:Y:S02]  /*29bb0*/  SHF.R.U32.HI R235, RZ, 0x6, R235 ;  /* 0x00000006ffeb7819 */ /* 0x000fe400000116eb */
[----:B------:R-:W-:Y:S02]  /*29bc0*/  SEL R0, RZ, 0x4, P5 ;  /* 0x00000004ff007807 */ /* 0x000fe40002800000 */
[----:B------:R-:W-:Y:S02]  /*29bd0*/  SGXT.U32 R235, R235, 0x1 ;  /* 0x00000001ebeb781a */ /* 0x000fe40000000000 */
[----:B------:R-:W-:Y:S02]  /*29be0*/  SEL R0, R0, RZ, P0 ;  /* 0x000000ff00007207 */ /* 0x000fe40000000000 */
[----:B------:R-:W-:-:S02]  /*29bf0*/  LOP3.LUT R235, R235, 0x30, RZ, 0xfc, !PT ;  /* 0x00000030ebeb7812 */ /* 0x000fc400078efcff */
[----:B------:R-:W-:Y:S02]  /*29c00*/  SGXT.U32 R224, R224, 0x1 ;  /* 0x00000001e0e0781a */ /* 0x000fe40000000000 */
[----:B------:R-:W-:Y:S02]  /*29c10*/  ISETP.NE.U32.AND P5, PT, R0, RZ, PT ;  /* 0x000000ff0000720c */ /* 0x000fe40003fa5070 */
[----:B------:R-:W-:Y:S02]  /*29c20*/  SEL R0, RZ, 0x4, P3 ;  /* 0x00000004ff007807 */ /* 0x000fe40001800000 */
[----:B------:R-:W-:Y:S02]  /*29c30*/  SEL R152, R152, RZ, P0 ;  /* 0x000000ff98987207 */ /* 0x000fe40000000000 */
[----:B------:R-:W-:Y:S02]  /*29c40*/  ISETP.GE.AND P6, PT, R235, UR8, PT ;  /* 0x00000008eb007c0c */ /* 0x000fe4000bfc6270 */
[----:B------:R-:W-:-:S02]  /*29c50*/  LOP3.LUT R224, R224, 0x32, RZ, 0xfc, !PT ;  /* 0x00000032e0e07812 */ /* 0x000fc400078efcff */
[----:B------:R-:W-:Y:S02]  /*29c60*/  ISETP.NE.U32.AND P3, PT, R152, RZ, PT ;  /* 0x000000ff9800720c */ /* 0x000fe40003f65070 */
[----:B------:R-:W-:Y:S01]  /*29c70*/  SEL R0, R0, RZ, P0 ;  /* 0x000000ff00007207 */ /* 0x000fe20000000000 */
[----:B------:R3:W-:Y:S01]  /*29c80*/  LDGSTS.E [R7+-0x2dff8], desc[UR46][R4.64], P5 ;  /* 0xd200800004077fae */ /* 0x0007e2000a92186e */
[----:B------:R-:W-:Y:S02]  /*29c90*/  SEL R152, RZ, 0x4, P6 ;  /* 0x00000004ff987807 */ /* 0x000fe40003000000 */
[----:B-1----:R-:W-:Y:S02]  /*29ca0*/  SHF.R.U32.HI R225, RZ, 0x6, R225 ;  /* 0x00000006ffe17819 */ /* 0x002fe400000116e1 */
[----:B------:R-:W-:Y:S02]  /*29cb0*/  ISETP.GE.AND P6, PT, R224, UR8, PT ;  /* 0x00000008e0007c0c */ /* 0x000fe4000bfc6270 */
[----:B------:R-:W-:-:S02]  /*29cc0*/  SGXT.U32 R225, R225, 0x1 ;  /* 0x00000001e1e1781a */ /* 0x000fc40000000000 */
[----:B------:R-:W-:Y:S02]  /*29cd0*/  ISETP.NE.U32.AND P2, PT, R0, RZ, PT ;  /* 0x000000ff0000720c */ /* 0x000fe40003f45070 */
[----:B------:R-:W-:Y:S02]  /*29ce0*/  SEL R0, R152, RZ, P0 ;  /* 0x000000ff98007207 */ /* 0x000fe40000000000 */
[----:B------:R-:W-:Y:S02]  /*29cf0*/  LOP3.LUT R225, R225, 0x16, RZ, 0xfc, !PT ;  /* 0x00000016e1e17812 */ /* 0x000fe400078efcff */
[----:B------:R-:W-:Y:S02]  /*29d00*/  SEL R152, RZ, 0x4, P6 ;  /* 0x00000004ff987807 */ /* 0x000fe40003000000 */
[----:B------:R-:W-:Y:S02]  /*29d10*/  ISETP.GE.AND P6, PT, R225, UR8, PT ;  /* 0x00000008e1007c0c */ /* 0x000fe4000bfc6270 */
[----:B---3--:R-:W-:Y:S01]  /*29d20*/  SEL R7, R152, RZ, P0 ;  /* 0x000000ff98077207 */ /* 0x008fe20000000000 */
        /* <DEDUP_REMOVED lines=10> */
[----:B------:R-:W1:Y:S03]  /*29dd0*/  S2R R241, SR_TID.X ;  /* 0x0000000000f17919 */ /* 0x000e660000002100 */
[----:B------:R-:W3:Y:S04]  /*29de0*/  LDL.LU.64 R248, [R1+0x7c8] ;  /* 0x0007c80001f87983 */ /* 0x000ee80000300a00 */
[----:B------:R-:W-:Y:S01]  /*29df0*/  LDGSTS.E [R244+-0x30000], desc[UR46][R152.64], P3 ;  /* 0xd000000098f47fae */ /* 0x000fe2000992186e */
[----:B----4-:R-:W-:-:S03]  /*29e00*/  IMAD.WIDE R222, R252, 0x4, R222 ;  /* 0x00000004fcde7825 */ /* 0x010fc600078e02de */
[----:B------:R-:W-:Y:S04]  /*29e10*/  STL.64 [R1+0xfc8], R152 ;  /* 0x000fc89801007387 */ /* 0x000fe80000100a00 */
[----:B------:R-:W-:Y:S01]  /*29e20*/  LDGSTS.E [R244+-0x2fff8], desc[UR46][R222.64], P2 ;  /* 0xd0008000def47fae */ /* 0x000fe2000912186e */
[--C-:B-1----:R-:W-:Y:S02]  /*29e30*/  SHF.R.U32.HI R238, RZ, 0x6, R241.reuse ;  /* 0x00000006ffee7819 */ /* 0x102fe400000116f1 */
[----:B------:R-:W-:-:S04]  /*29e40*/  SHF.R.U32.HI R241, RZ, 0x6, R241 ;  /* 0x00000006fff17819 */ /* 0x000fc800000116f1 */
[----:B------:R-:W-:-:S04]  /*29e50*/  SGXT.U32 R241, R241, 0x1 ;  /* 0x00000001f1f1781a */ /* 0x000fc80000000000 */
[----:B------:R-:W-:Y:S01]  /*29e60*/  LOP3.LUT R241, R241, 0x34, RZ, 0xfc, !PT ;  /* 0x00000034f1f17812 */ /* 0x000fe200078efcff */
[----:B------:R-:W-:Y:S03]  /*29e70*/  STL.64 [R1+0xfd0], R222 ;  /* 0x000fd0de01007387 */ /* 0x000fe60000100a00 */
[----:B------:R-:W-:Y:S02]  /*29e80*/  ISETP.GE.AND P2, PT, R241, UR8, PT ;  /* 0x00000008f1007c0c */ /* 0x000fe4000bf46270 */
[----:B------:R-:W4:Y:S01]  /*29e90*/  LDL.LU.64 R240, [R1+0x7c0] ;  /* 0x0007c00001f07983 */ /* 0x000f220000300a00 */
[----:B--2---:R-:W-:-:S03]  /*29ea0*/  IMAD.WIDE R14, R252, 0x4, R10 ;  /* 0x00000004fc0e7825 */ /* 0x004fc600078e020a */
[----:B------:R-:W2:Y:S01]  /*29eb0*/  LDL.64 R10, [R1+0x7b8] ;  /* 0x0007b800010a7983 */ /* 0x000ea20000100a00 */
[----:B------:R-:W-:Y:S02]  /*29ec0*/  IMAD.WIDE R4, R252, 0x4, R12 ;  /* 0x00000004fc047825 */ /* 0x000fe400078e020c */
[----:B------:R-:W1:Y:S01]  /*29ed0*/  S2R R13, SR_TID.X ;  /* 0x00000000000d7919 */ /* 0x000e620000002100 */
[----:B------:R-:W-:Y:S02]  /*29ee0*/  ISETP.NE.U32.AND P5, PT, R0, RZ, PT ;  /* 0x000000ff0000720c */ /* 0x000fe40003fa5070 */
[----:B------:R-:W-:Y:S02]  /*29ef0*/  SEL R0, RZ, 0x4, P1 ;  /* 0x00000004ff007807 */ /* 0x000fe40000800000 */
[----:B------:R-:W-:Y:S02]  /*29f00*/  SGXT.U32 R238, R238, 0x1 ;  /* 0x00000001eeee781a */ /* 0x000fe40000000000 */
[----:B------:R-:W-:-:S02]  /*29f10*/  SEL R0, R0, RZ, P0 ;  /* 0x000000ff00007207 */ /* 0x000fc40000000000 */
[----:B------:R-:W-:Y:S02]  /*29f20*/  LOP3.LUT R238, R238, 0x36, RZ, 0xfc, !PT ;  /* 0x00000036eeee7812 */ /* 0x000fe400078efcff */
[----:B------:R-:W-:Y:S02]  /*29f30*/  ISETP.NE.U32.AND P3, PT, R0, RZ, PT ;  /* 0x000000ff0000720c */ /* 0x000fe40003f65070 */
[----:B------:R-:W-:Y:S01]  /*29f40*/  SEL R0, RZ, 0x4, P6 ;  /* 0x00000004ff007807 */ /* 0x000fe20003000000 */
[----:B------:R-:W-:Y:S01]  /*29f50*/  LDGSTS.E [R244+-0x2e000], desc[UR46][R14.64], P5 ;  /* 0xd20000000ef47fae */ /* 0x000fe2000a92186e */
[----:B------:R-:W-:Y:S02]  /*29f60*/  ISETP.GE.AND P6, PT, R238, UR8, PT ;  /* 0x00000008ee007c0c */ /* 0x000fe4000bfc6270 */
[----:B------:R-:W-:-:S13]  /*29f70*/  ISETP.NE.U32.AND P1, PT, R7, RZ, PT ;  /* 0x000000ff0700720c */ /* 0x000fda0003f25070 */
[----:B------:R3:W-:Y:S01]  /*29f80*/  LDGSTS.E [R244+-0x2dff8], desc[UR46][R4.64], P1 ;  /* 0xd200800004f47fae */ /* 0x0007e2000892186e */
[--C-:B-1----:R-:W-:Y:S02]  /*29f90*/  SHF.R.U32.HI R238, RZ, 0x6, R13.reuse ;  /* 0x00000006ffee7819 */ /* 0x102fe4000001160d */
[----:B------:R-:W-:-:S04]  /*29fa0*/  SHF.R.U32.HI R13, RZ, 0x6, R13 ;  /* 0x00000006ff0d7819 */ /* 0x000fc8000001160d */
[----:B------:R-:W-:-:S04]  /*29fb0*/  SGXT.U32 R13, R13, 0x1 ;  /* 0x000000010d0d781a */ /* 0x000fc80000000000 */
[----:B------:R-:W-:-:S04]  /*29fc0*/  LOP3.LUT R13, R13, 0x18, RZ, 0xfc, !PT ;  /* 0x000000180d0d7812 */ /* 0x000fc800078efcff */
[----:B------:R-:W-:Y:S02]  /*29fd0*/  ISETP.GE.AND P5, PT, R13, UR8, PT ;  /* 0x000000080d007c0c */ /* 0x000fe4000bfa6270 */
[----:B------:R-:W-:-:S04]  /*29fe0*/  SGXT.U32 R238, R238, 0x1 ;  /* 0x00000001eeee781a */ /* 0x000fc80000000000 */
[----:B------:R-:W-:-:S04]  /*29ff0*/  LOP3.LUT R238, R238, 0x1a, RZ, 0xfc, !PT ;  /* 0x0000001aeeee7812 */ /* 0x000fc800078efcff */
[----:B------:R-:W-:Y:S02]  /*2a000*/  ISETP.GE.AND P1, PT, R238, UR8, PT ;  /* 0x00000008ee007c0c */ /* 0x000fe4000bf26270 */
[----:B------:R-:W1:Y:S01]  /*2a010*/  S2R R238, SR_TID.X ;  /* 0x0000000000ee7919 */ /* 0x000e620000002100 */
[----:B---3--:R-:W-:Y:S02]  /*2a020*/  IMAD.WIDE R12, R252, 0x4, R250 ;  /* 0x00000004fc0c7825 */ /* 0x008fe400078e02fa */
[----:B------:R-:W3:Y:S01]  /*2a030*/  S2R R251, SR_TID.X ;  /* 0x0000000000fb7919 */ /* 0x000ee20000002100 */
[----:B------:R-:W-:Y:S02]  /*2a040*/  SEL R0, R0, RZ, P0 ;  /* 0x000000ff00007207 */ /* 0x000fe40000000000 */
[----:B------:R-:W-:Y:S02]  /*2a050*/  SEL R7, RZ, 0x4, P2 ;  /* 0x00000004ff077807 */ /* 0x000fe40001000000 */
[----:B------:R-:W-:-:S02]  /*2a060*/  ISETP.NE.U32.AND P2, PT, R0, RZ, PT ;  /* 0x000000ff0000720c */ /* 0x000fc40003f45070 */
[----:B------:R-:W-:Y:S02]  /*2a070*/  SEL R0, RZ, 0x4, P6 ;  /* 0x00000004ff007807 */ /* 0x000fe40003000000 */
[----:B------:R-:W-:Y:S02]  /*2a080*/  SEL R7, R7, RZ, P0 ;  /* 0x000000ff07077207 */ /* 0x000fe40000000000 */
[----:B------:R-:W-:Y:S02]  /*2a090*/  SEL R0, R0, RZ, P0 ;  /* 0x000000ff00007207 */ /* 0x000fe40000000000 */
[----:B------:R-:W-:Y:S02]  /*2a0a0*/  ISETP.NE.U32.AND P6, PT, R7, RZ, PT ;  /* 0x000000ff0700720c */ /* 0x000fe40003fc5070 */
[----:B------:R-:W-:Y:S02]  /*2a0b0*/  SEL R7, RZ, 0x4, P5 ;  /* 0x00000004ff077807 */ /* 0x000fe40002800000 */
[----:B------:R-:W-:-:S02]  /*2a0c0*/  ISETP.NE.U32.AND P5, PT, R0, RZ, PT ;  /* 0x000000ff0000720c */ /* 0x000fc40003fa5070 */
[----:B------:R-:W-:Y:S02]  /*2a0d0*/  SEL R0, RZ, 0x4, P1 ;  /* 0x00000004ff007807 */ /* 0x000fe40000800000 */
[----:B---3--:R-:W-:-:S04]  /*2a0e0*/  SHF.R.U32.HI R251, RZ, 0x6, R251 ;  /* 0x00000006fffb7819 */ /* 0x008fc800000116fb */
[----:B------:R-:W-:-:S04]  /*2a0f0*/  SGXT.U32 R251, R251, 0x1 ;  /* 0x00000001fbfb781a */ /* 0x000fc80000000000 */
[----:B------:R-:W-:-:S04]  /*2a100*/  LOP3.LUT R251, R251, 0x38, RZ, 0xfc, !PT ;  /* 0x00000038fbfb7812 */ /* 0x000fc800078efcff */
[----:B------:R-:W-:Y:S02]  /*2a110*/  ISETP.GE.AND P1, PT, R251, UR8, PT ;  /* 0x00000008fb007c0c */ /* 0x000fe4000bf26270 */
[----:B-1----:R-:W-:Y:S01]  /*2a120*/  SHF.R.U32.HI R251, RZ, 0x6, R238 ;  /* 0x00000006fffb7819 */ /* 0x002fe200000116ee */
[C---:B------:R-:W-:Y:S01]  /*2a130*/  IMAD.WIDE R224, R252.reuse, 0x4, R224 ;  /* 0x00000004fce07825 */ /* 0x040fe200078e02e0 */
[----:B------:R-:W-:Y:S02]  /*2a140*/  STL.64 [R1+0x230], R14 ;  /* 0x0002300e01007387 */ /* 0x000fe40000100a00 */
[----:B------:R-:W-:Y:S01]  /*2a150*/  SGXT.U32 R251, R251, 0x1 ;  /* 0x00000001fbfb781a */ /* 0x000fe20000000000 */
[C---:B------:R-:W-:Y:S01]  /*2a160*/  IMAD.WIDE R226, R252.reuse, 0x4, R226 ;  /* 0x00000004fce27825 */ /* 0x040fe200078e02e2 */
[----:B------:R1:W-:Y:S03]  /*2a170*/  STL.64 [R1+0x238], R4 ;  /* 0x0002380401007387 */ /* 0x0003e60000100a00 */
[C---:B------:R-:W-:Y:S01]  /*2a180*/  IMAD.WIDE R8, R252.reuse, 0x4, R8 ;  /* 0x00000004fc087825 */ /* 0x040fe200078e0208 */
[----:B------:R-:W-:Y:S01]  /*2a190*/  LOP3.LUT R251, R251, 0x1e, RZ, 0xfc, !PT ;  /* 0x0000001efbfb7812 */ /* 0x000fe200078efcff */
[----:B------:R-:W-:Y:S04]  /*2a1a0*/  LDGSTS.E [R245+-0x30000], desc[UR46][R224.64], P3 ;  /* 0xd0000000e0f57fae */ /* 0x000fe8000992186e */
[----:B------:R-:W-:Y:S01]  /*2a1b0*/  LDGSTS.E [R245+-0x2fff8], desc[UR46][R226.64], P2 ;  /* 0xd0008000e2f57fae */ /* 0x000fe2000912186e */
[----:B-1----:R-:W-:-:S03]  /*2a1c0*/  IMAD.WIDE R4, R252, 0x4, R242 ;  /* 0x00000004fc047825 */ /* 0x002fc600078e02f2 */
[----:B------:R-:W-:Y:S04]  /*2a1d0*/  LDGSTS.E [R245+-0x2e000], desc[UR46][R8.64], P6 ;  /* 0xd200000008f57fae */ /* 0x000fe8000b12186e */
[----:B------:R1:W-:Y:S01]  /*2a1e0*/  LDGSTS.E [R245+-0x2dff8], desc[UR46][R4.64], P5 ;  /* 0xd200800004f57fae */ /* 0x0003e2000a92186e */
[----:B------:R-:W-:Y:S02]  /*2a1f0*/  ISETP.GE.AND P5, PT, R251, UR8, PT ;  /* 0x00000008fb007c0c */ /* 0x000fe4000bfa6270 */
[----:B------:R-:W3:Y:S01]  /*2a200*/  S2R R251, SR_TID.X ;  /* 0x0000000000fb7919 */ /* 0x000ee20000002100 */
[----:B------:R-:W-:-:S04]  /*2a210*/  SHF.R.U32.HI R250, RZ, 0x6, R238 ;  /* 0x00000006fffa7819 */ /* 0x000fc800000116ee */
[----:B------:R-:W-:Y:S02]  /*2a220*/  SGXT.U32 R250, R250, 0x1 ;  /* 0x00000001fafa781a */ /* 0x000fe40000000000 */
[----:B------:R-:W-:Y:S02]  /*2a230*/  SHF.R.U32.HI R238, RZ, 0x6, R238 ;  /* 0x00000006ffee7819 */ /* 0x000fe400000116ee */
[----:B------:R-:W-:Y:S01]  /*2a240*/  LOP3.LUT R250, R250, 0x1c, RZ, 0xfc, !PT ;  /* 0x0000001cfafa7812 */ /* 0x000fe200078efcff */
[----:B------:R4:W-:Y:S01]  /*2a250*/  STL.64 [R1+0x250], R12 ;  /* 0x0002500c01007387 */ /* 0x0009e20000100a00 */
[----:B------:R-:W-:Y:S01]  /*2a260*/  IMAD.WIDE R248, R252, 0x4, R248 ;  /* 0x00000004fcf87825 */ /* 0x000fe200078e02f8 */
[----:B------:R-:W-:Y:S02]  /*2a270*/  SEL R0, R0, RZ, P0 ;  /* 0x000000ff00007207 */ /* 0x000fe40000000000 */
[----:B------:R-:W-:Y:S02]  /*2a280*/  SGXT.U32 R238, R238, 0x1 ;  /* 0x00000001eeee781a */ /* 0x000fe40000000000 */
[----:B------:R-:W-:Y:S01]  /*2a290*/  ISETP.GE.AND P6, PT, R250, UR8, PT ;  /* 0x00000008fa007c0c */ /* 0x000fe2000bfc6270 */
[----:B------:R-:W-:Y:S01]  /*2a2a0*/  STL.64 [R1+0x240], R8 ;  /* 0x0002400801007387 */ /* 0x000fe20000100a00 */
[----:B----4-:R-:W-:-:S03]  /*2a2b0*/  IMAD.WIDE R12, R252, 0x4, R240 ;  /* 0x00000004fc0c7825 */ /* 0x010fc600078e02f0 */
[----:B------:R-:W-:Y:S01]  /*2a2c0*/  STL.64 [R1+0x248], R4 ;  /* 0x0002480401007387 */ /* 0x000fe20000100a00 */
[----:B------:R-:W-:Y:S02]  /*2a2d0*/  ISETP.NE.U32.AND P2, PT, R0, RZ, PT ;  /* 0x000000ff0000720c */ /* 0x000fe40003f45070 */
[----:B------:R-:W-:Y:S01]  /*2a2e0*/  LOP3.LUT R238, R238, 0x3a, RZ, 0xfc, !PT ;  /* 0x0000003aeeee7812 */ /* 0x000fe200078efcff */
[----:B------:R4:W-:Y:S01]  /*2a2f0*/  STL.64 [R1+0x260], R12 ;  /* 0x0002600c01007387 */ /* 0x0009e20000100a00 */
[----:B------:R-:W-:Y:S02]  /*2a300*/  SEL R0, RZ, 0x4, P1 ;  /* 0x00000004ff007807 */ /* 0x000fe40000800000 */
[--C-:B---3--:R-:W-:Y:S02]  /*2a310*/  SHF.R.U32.HI R250, RZ, 0x6, R251.reuse ;  /* 0x00000006fffa7819 */ /* 0x108fe400000116fb */
[----:B------:R-:W-:Y:S01]  /*2a320*/  SHF.R.U32.HI R251, RZ, 0x6, R251 ;  /* 0x00000006fffb7819 */ /* 0x000fe200000116fb */
[----:B------:R-:W-:Y:S01]  /*2a330*/  STL.64 [R1+0x258], R248 ;  /* 0x000258f801007387 */ /* 0x000fe20000100a00 */
[----:B------:R-:W-:-:S02]  /*2a340*/  SEL R7, R7, RZ, P0 ;  /* 0x000000ff07077207 */ /* 0x000fc40000000000 */
[----:B------:R-:W-:Y:S02]  /*2a350*/  SGXT.U32 R250, R250, 0x1 ;  /* 0x00000001fafa781a */ /* 0x000fe40000000000 */
[----:B------:R-:W-:Y:S02]  /*2a360*/  SGXT.U32 R251, R251, 0x1 ;  /* 0x00000001fbfb781a */ /* 0x000fe40000000000 */
[----:B------:R-:W-:Y:S02]  /*2a370*/  ISETP.GE.AND P1, PT, R238, UR8, PT ;  /* 0x00000008ee007c0c */ /* 0x000fe4000bf26270 */
[----:B------:R-:W-:Y:S02]  /*2a380*/  SEL R0, R0, RZ, P0 ;  /* 0x000000ff00007207 */ /* 0x000fe40000000000 */
[----:B------:R-:W-:Y:S02]  /*2a390*/  ISETP.NE.U32.AND P3, PT, R7, RZ, PT ;  /* 0x000000ff0700720c */ /* 0x000fe40003f65070 */
[----:B------:R-:W-:-:S02]  /*2a3a0*/  LOP3.LUT R250, R250, 0x3c, RZ, 0xfc, !PT ;  /* 0x0000003cfafa7812 */ /* 0x000fc400078efcff */
[----:B------:R-:W-:Y:S02]  /*2a3b0*/  LOP3.LUT R251, R251, 0x3e, RZ, 0xfc, !PT ;  /* 0x0000003efbfb7812 */ /* 0x000fe400078efcff */
[----:B------:R-:W-:Y:S02]  /*2a3c0*/  SEL R238, RZ, 0x4, P1 ;  /* 0x00000004ffee7807 */ /* 0x000fe40000800000 */
[----:B------:R-:W-:Y:S02]  /*2a3d0*/  ISETP.NE.U32.AND P1, PT, R0, RZ, PT ;  /* 0x000000ff0000720c */ /* 0x000fe40003f25070 */
[----:B------:R-:W-:Y:S02]  /*2a3e0*/  SEL R7, RZ, 0x4, P6 ;  /* 0x00000004ff077807 */ /* 0x000fe40003000000 */
[----:B------:R-:W-:Y:S02]  /*2a3f0*/  SEL R0, RZ, 0x4, P5 ;  /* 0x00000004ff007807 */ /* 0x000fe40002800000 */
[----:B------:R-:W-:-:S02]  /*2a400*/  ISETP.GE.AND P6, PT, R250, UR8, PT ;  /* 0x00000008fa007c0c */ /* 0x000fc4000bfc6270 */
[----:B------:R-:W-:Y:S01]  /*2a410*/  ISETP.GE.AND P5, PT, R251, UR8, PT ;  /* 0x00000008fb007c0c */ /* 0x000fe2000bfa6270 */
[----:B------:R-:W-:-:S05]  /*2a420*/  IMAD.WIDE R228, R252, 0x4, R228 ;  /* 0x00000004fce47825 */ /* 0x000fca00078e02e4 */
[----:B------:R-:W-:Y:S01]  /*2a430*/  LDGSTS.E [R246+-0x30000], desc[UR46][R228.64], P3 ;  /* 0xd0000000e4f67fae */ /* 0x000fe2000992186e */
[----:B--2---:R-:W-:-:S05]  /*2a440*/  IMAD.WIDE R10, R252, 0x4, R10 ;  /* 0x00000004fc0a7825 */ /* 0x004fca00078e020a */
[----:B------:R-:W-:Y:S04]  /*2a450*/  STL.64 [R1+0x268], R10 ;  /* 0x0002680a01007387 */ /* 0x000fe80000100a00 */
[----:B------:R-:W-:Y:S04]  /*2a460*/  STL.64 [R1+0xfd8], R224 ;  /* 0x000fd8e001007387 */ /* 0x000fe80000100a00 */
[----:B------:R2:W-:Y:S04]  /*2a470*/  STL.64 [R1+0xfe0], R226 ;  /* 0x000fe0e201007387 */ /* 0x0005e80000100a00 */
[----:B------:R-:W3:Y:S04]  /*2a480*/  LDL.LU.64 R18, [R1+0x7b0] ;  /* 0x0007b00001127983 */ /* 0x000ee80000300a00 */
[----:B------:R-:W3:Y:S04]  /*2a490*/  LDL.LU.64 R16, [R1+0x7a8] ;  /* 0x0007a80001107983 */ /* 0x000ee80000300a00 */
[----:B----4-:R-:W4:Y:S04]  /*2a4a0*/  LDL.LU.64 R12, [R1+0x7a0] ;  /* 0x0007a000010c7983 */ /* 0x010f280000300a00 */
[----:B--2---:R-:W2:Y:S04]  /*2a4b0*/  LDL.LU.64 R226, [R1+0x790] ;  /* 0x0007900001e27983 */ /* 0x004ea80000300a00 */
[----:B------:R-:W2:Y:S04]  /*2a4c0*/  LDL.LU.64 R242, [R1+0x788] ;  /* 0x0007880001f27983 */ /* 0x000ea80000300a00 */
[----:B------:R-:W2:Y:S04]  /*2a4d0*/  LDL.LU.64 R224, [R1+0x780] ;  /* 0x0007800001e07983 */ /* 0x000ea80000300a00 */
        /* <DEDUP_REMOVED lines=8> */
[----:B------:R1:W-:Y:S04]  /*2a560*/  STL.64 [R1+0xfe8], R228 ;  /* 0x000fe8e401007387 */ /* 0x0003e80000100a00 */
[----:B-1----:R-:W2:Y:S01]  /*2a570*/  LDL.LU.64 R228, [R1+0x798] ;  /* 0x0007980001e47983 */ /* 0x002ea20000300a00 */
[----:B------:R-:W-:-:S02]  /*2a580*/  SEL R238, R238, RZ, P0 ;  /* 0x000000ffeeee7207 */ /* 0x000fc40000000000 */
[----:B------:R-:W-:Y:S02]  /*2a590*/  SEL R244, R7, RZ, P0 ;  /* 0x000000ff07f47207 */ /* 0x000fe40000000000 */
[----:B------:R-:W-:Y:S02]  /*2a5a0*/  SEL R245, RZ, 0x4, P6 ;  /* 0x00000004fff57807 */ /* 0x000fe40003000000 */
[----:B------:R-:W-:Y:S01]  /*2a5b0*/  SEL R7, R0, RZ, P0 ;  /* 0x000000ff00077207 */ /* 0x000fe20000000000 */
[----:B------:R-:W-:Y:S01]  /*2a5c0*/  IMAD.WIDE R230, R252, 0x4, R230 ;  /* 0x00000004fce67825 */ /* 0x000fe200078e02e6 */
[----:B------:R-:W-:Y:S02]  /*2a5d0*/  ISETP.NE.U32.AND P6, PT, R238, RZ, PT ;  /* 0x000000ffee00720c */ /* 0x000fe40003fc5070 */
[----:B------:R-:W-:Y:S02]  /*2a5e0*/  SEL R0, RZ, 0x4, P5 ;  /* 0x00000004ff007807 */ /* 0x000fe40002800000 */
[----:B------:R-:W-:Y:S01]  /*2a5f0*/  ISETP.NE.U32.AND P5, PT, R244, RZ, PT ;  /* 0x000000fff400720c */ /* 0x000fe20003fa5070 */
[----:B------:R4:W-:Y:S01]  /*2a600*/  LDGSTS.E [R246+-0x2fff8], desc[UR46][R230.64], P2 ;  /* 0xd0008000e6f67fae */ /* 0x0009e2000912186e */
[----:B------:R-:W-:-:S02]  /*2a610*/  SEL R238, RZ, 0x4, P4 ;  /* 0x00000004ffee7807 */ /* 0x000fc40002000000 */
[----:B------:R-:W-:Y:S02]  /*2a620*/  SEL R244, R245, RZ, P0 ;  /* 0x000000fff5f47207 */ /* 0x000fe40000000000 */
[----:B------:R-:W-:Y:S02]  /*2a630*/  ISETP.NE.U32.AND P4, PT, R7, RZ, PT ;  /* 0x000000ff0700720c */ /* 0x000fe40003f85070 */
[----:B------:R-:W-:Y:S01]  /*2a640*/  SEL R7, R0, RZ, P0 ;  /* 0x000000ff00077207 */ /* 0x000fe20000000000 */
[----:B------:R4:W-:Y:S01]  /*2a650*/  STL.64 [R1+0xff0], R230 ;  /* 0x000ff0e601007387 */ /* 0x0009e20000100a00 */
[----:B------:R-:W-:Y:S02]  /*2a660*/  SEL R0, R238, RZ, P0 ;  /* 0x000000ffee007207 */ /* 0x000fe40000000000 */
[----:B------:R-:W-:Y:S01]  /*2a670*/  ISETP.NE.U32.AND P0, PT, R244, RZ, PT ;  /* 0x000000fff400720c */ /* 0x000fe20003f05070 */
[----:B------:R-:W2:Y:S01]  /*2a680*/  LDL.LU.64 R4, [R1+0x728] ;  /* 0x0007280001047983 */ /* 0x000ea20000300a00 */
[----:B---3--:R-:W-:-:S03]  /*2a690*/  IMAD.WIDE R244, R239, 0x4, R18 ;  /* 0x00000004eff47825 */ /* 0x008fc600078e0212 */
[----:B------:R-:W3:Y:S01]  /*2a6a0*/  LDL.LU.64 R18, [R1+0x720] ;  /* 0x0007200001127983 */ /* 0x000ee20000300a00 */
[----:B------:R-:W-:-:S04]  /*2a6b0*/  IMAD.WIDE R16, R239, 0x4, R16 ;  /* 0x00000004ef107825 */ /* 0x000fc800078e0210 */
[C---:B----4-:R-:W-:Y:S01]  /*2a6c0*/  IMAD.WIDE R230, R239.reuse, 0x4, R12 ;  /* 0x00000004efe67825 */ /* 0x050fe200078e020c */
[----:B------:R1:W-:Y:S03]  /*2a6d0*/  STL.64 [R1+0x270], R16 ;  /* 0x0002701001007387 */ /* 0x0003e60000100a00 */
[C---:B--2---:R-:W-:Y:S01]  /*2a6e0*/  IMAD.WIDE R226, R239.reuse, 0x4, R226 ;  /* 0x00000004efe27825 */ /* 0x044fe200078e02e2 */
[----:B-1----:R-:W2:Y:S04]  /*2a6f0*/  LDL.LU.64 R16, [R1+0x710] ;  /* 0x0007100001107983 */ /* 0x002ea80000300a00 */
[----:B------:R-:W4:Y:S04]  /*2a700*/  LDL.LU.64 R12, [R1+0x708] ;  /* 0x00070800010c7983 */ /* 0x000f280000300a00 */
[----:B------:R1:W-:Y:S01]  /*2a710*/  STL.64 [R1+0x278], R230 ;  /* 0x000278e601007387 */ /* 0x0003e20000100a00 */
[----:B------:R-:W-:-:S04]  /*2a720*/  IMAD.WIDE R222, R239, 0x4, R222 ;  /* 0x00000004efde7825 */ /* 0x000fc800078e02de */
[----:B-1----:R-:W-:-:S04]  /*2a730*/  IMAD.WIDE R230, R239, 0x4, R228 ;  /* 0x00000004efe67825 */ /* 0x002fc800078e02e4 */
[C---:B------:R-:W-:Y:S01]  /*2a740*/  IMAD.WIDE R228, R239.reuse, 0x4, R242 ;  /* 0x00000004efe47825 */ /* 0x040fe200078e02f2 */
[----:B------:R-:W-:Y:S04]  /*2a750*/  STL.64 [R1+0x280], R230 ;  /* 0x000280e601007387 */ /* 0x000fe80000100a00 */
[----:B------:R-:W4:Y:S04]  /*2a760*/  LDL.LU.64 R242, [R1+0x700] ;  /* 0x0007000001f27983 */ /* 0x000f280000300a00 */
[----:B------:R1:W-:Y:S04]  /*2a770*/  STL.64 [R1+0x288], R226 ;  /* 0x000288e201007387 */ /* 0x0003e80000100a00 */
[----:B------:R-:W-:Y:S01]  /*2a780*/  STL.64 [R1+0x290], R228 ;  /* 0x000290e401007387 */ /* 0x000fe20000100a00 */
[----:B-1----:R-:W-:-:S04]  /*2a790*/  IMAD.WIDE R226, R239, 0x4, R224 ;  /* 0x00000004efe27825 */ /* 0x002fc800078e02e0 */
[C---:B------:R-:W-:Y:S01]  /*2a7a0*/  IMAD.WIDE R224, R239.reuse, 0x4, R250 ;  /* 0x00000004efe07825 */ /* 0x040fe200078e02fa */
[----:B------:R-:W-:Y:S04]  /*2a7b0*/  STL.64 [R1+0x298], R226 ;  /* 0x000298e201007387 */ /* 0x000fe80000100a00 */
[----:B------:R-:W4:Y:S04]  /*2a7c0*/  LDL.LU.64 R250, [R1+0x6f0] ;  /* 0x0006f00001fa7983 */ /* 0x000f280000300a00 */
[----:B------:R1:W-:Y:S04]  /*2a7d0*/  STL.64 [R1+0x2a0], R222 ;  /* 0x0002a0de01007387 */ /* 0x0003e80000100a00 */
[----:B------:R1:W-:Y:S02]  /*2a7e0*/  STL.64 [R1+0x2a8], R224 ;  /* 0x0002a8e001007387 */ /* 0x0003e40000100a00 */
[----:B-1----:R-:W-:-:S02]  /*2a7f0*/  IMAD.WIDE R222, R239, 0x4, R152 ;  /* 0x00000004efde7825 */ /* 0x002fc400078e0298 */
[----:B------:R-:W4:Y:S02]  /*2a800*/  LDL.LU.64 R224, [R1+0x6e8] ;  /* 0x0006e80001e07983 */ /* 0x000f240000300a00 */
[C---:B------:R-:W-:Y:S02]  /*2a810*/  IMAD.WIDE R152, R239.reuse, 0x4, R240 ;  /* 0x00000004ef987825 */ /* 0x040fe400078e02f0 */
[----:B------:R1:W-:Y:S04]  /*2a820*/  STL.64 [R1+0x2b0], R222 ;  /* 0x0002b0de01007387 */ /* 0x0003e80000100a00 */
[----:B------:R-:W4:Y:S01]  /*2a830*/  LDL.LU.64 R240, [R1+0x6e0] ;  /* 0x0006e00001f07983 */ /* 0x000f220000300a00 */
[----:B------:R-:W-:-:S03]  /*2a840*/  IMAD.WIDE R14, R239, 0x4, R14 ;  /* 0x00000004ef0e7825 */ /* 0x000fc600078e020e */
[----:B------:R1:W-:Y:S01]  /*2a850*/  STL.64 [R1+0x2b8], R152 ;  /* 0x0002b89801007387 */ /* 0x0003e20000100a00 */
[----:B------:R-:W-:-:S03]  /*2a860*/  IMAD.WIDE R10, R239, 0x4, R10 ;  /* 0x00000004ef0a7825 */ /* 0x000fc600078e020a */
[----:B-1----:R-:W4:Y:S01]  /*2a870*/  LDL.LU.64 R222, [R1+0x6d0] ;  /* 0x0006d00001de7983 */ /* 0x002f220000300a00 */
[----:B------:R-:W-:-:S03]  /*2a880*/  IMAD.WIDE R226, R239, 0x4, R22 ;  /* 0x00000004efe27825 */ /* 0x000fc600078e0216 */
[----:B------:R1:W-:Y:S01]  /*2a890*/  STL.64 [R1+0x2c8], R14 ;  /* 0x0002c80e01007387 */ /* 0x0003e20000100a00 */
[----:B------:R-:W-:-:S03]  /*2a8a0*/  IMAD.WIDE R152, R239, 0x4, R8 ;  /* 0x00000004ef987825 */ /* 0x000fc600078e0208 */
[----:B-1----:R-:W4:Y:S04]  /*2a8b0*/  LDL.LU.64 R14, [R1+0x6c8] ;  /* 0x0006c800010e7983 */ /* 0x002f280000300a00 */
[----:B------:R1:W-:Y:S04]  /*2a8c0*/  STL.64 [R1+0x2d0], R10 ;  /* 0x0002d00a01007387 */ /* 0x0003e80000100a00 */
[----:B-1----:R-:W4:Y:S04]  /*2a8d0*/  LDL.LU.64 R10, [R1+0x6c0] ;  /* 0x0006c000010a7983 */ /* 0x002f280000300a00 */
[----:B------:R-:W4:Y:S04]  /*2a8e0*/  LDL.64 R8, [R1+0x6b8] ;  /* 0x0006b80001087983 */ /* 0x000f280000100a00 */
[----:B------:R1:W-:Y:S04]  /*2a8f0*/  STL.64 [R1+0x2d8], R152 ;  /* 0x0002d89801007387 */ /* 0x0003e80000100a00 */
[----:B-1----:R-:W4:Y:S04]  /*2a900*/  LDL.LU.64 R152, [R1+0x6b0] ;  /* 0x0006b00001987983 */ /* 0x002f280000300a00 */
[----:B------:R-:W4:Y:S04]  /*2a910*/  LDL.LU.64 R22, [R1+0x6a8] ;  /* 0x0006a80001167983 */ /* 0x000f280000300a00 */
[----:B------:R1:W-:Y:S02]  /*2a920*/  STL.64 [R1+0x2e8], R226 ;  /* 0x0002e8e201007387 */ /* 0x0003e40000100a00 */
[----:B-1----:R-:W-:-:S05]  /*2a930*/  IMAD.WIDE R226, R239, 0x4, R4 ;  /* 0x00000004efe27825 */ /* 0x002fca00078e0204 */
[----:B------:R-:W-:Y:S01]  /*2a940*/  STL.64 [R1+0x2f0], R226 ;  /* 0x0002f0e201007387 */ /* 0x000fe20000100a00 */
[----:B---3--:R-:W-:-:S05]  /*2a950*/  IMAD.WIDE R4, R239, 0x4, R18 ;  /* 0x00000004ef047825 */ /* 0x008fca00078e0212 */
[----:B------:R1:W-:Y:S04]  /*2a960*/  STL.64 [R1+0x2f8], R4 ;  /* 0x0002f80401007387 */ /* 0x0003e80000100a00 */
[----:B-1----:R-:W3:Y:S01]  /*2a970*/  LDL.LU.64 R4, [R1+0x690] ;  /* 0x0006900001047983 */ /* 0x002ee20000300a00 */
[----:B--2---:R-:W-:-:S04]  /*2a980*/  IMAD.WIDE R16, R239, 0x4, R16 ;  /* 0x00000004ef107825 */ /* 0x004fc800078e0210 */
[C---:B----4-:R-:W-:Y:S01]  /*2a990*/  IMAD.WIDE R12, R239.reuse, 0x4, R12 ;  /* 0x00000004ef0c7825 */ /* 0x050fe200078e020c */
[----:B------:R-:W-:Y:S04]  /*2a9a0*/  STL.64 [R1+0x308], R16 ;  /* 0x0003081001007387 */ /* 0x000fe80000100a00 */
[----:B------:R-:W2:Y:S04]  /*2a9b0*/  LDL.LU.64 R18, [R1+0x688] ;  /* 0x0006880001127983 */ /* 0x000ea80000300a00 */
[----:B------:R1:W-:Y:S04]  /*2a9c0*/  STL.64 [R1+0x310], R12 ;  /* 0x0003100c01007387 */ /* 0x0003e80000100a00 */
[----:B-1----:R-:W4:Y:S04]  /*2a9d0*/  LDL.LU.64 R12, [R1+0x680] ;  /* 0x00068000010c7983 */ /* 0x002f280000300a00 */
[----:B------:R-:W4:Y:S01]  /*2a9e0*/  LDL.LU.64 R16, [R1+0x678] ;  /* 0x0006780001107983 */ /* 0x000f220000300a00 */
[----:B------:R-:W-:-:S05]  /*2a9f0*/  IMAD.WIDE R226, R239, 0x4, R242 ;  /* 0x00000004efe27825 */ /* 0x000fca00078e02f2 */
[----:B------:R1:W-:Y:S04]  /*2aa00*/  STL.64 [R1+0x318], R226 ;  /* 0x000318e201007387 */ /* 0x0003e80000100a00 */
[----:B------:R-:W4:Y:S01]  /*2aa10*/  LDL.LU.64 R242, [R1+0x670] ;  /* 0x0006700001f27983 */ /* 0x000f220000300a00 */
[----:B-1----:R-:W-:-:S03]  /*2aa20*/  IMAD.WIDE R226, R239, 0x4, R250 ;  /* 0x00000004efe27825 */ /* 0x002fc600078e02fa */
[----:B------:R-:W4:Y:S04]  /*2aa30*/  LDL.LU.64 R250, [R1+0x668] ;  /* 0x0006680001fa7983 */ /* 0x000f280000300a00 */
[----:B------:R1:W-:Y:S02]  /*2aa40*/  STL.64 [R1+0x328], R226 ;  /* 0x000328e201007387 */ /* 0x0003e40000100a00 */
[----:B-1----:R-:W-:-:S04]  /*2aa50*/  IMAD.WIDE R226, R239, 0x4, R224 ;  /* 0x00000004efe27825 */ /* 0x002fc800078e02e0 */
[C---:B------:R-:W-:Y:S02]  /*2aa60*/  IMAD.WIDE R224, R239.reuse, 0x4, R240 ;  /* 0x00000004efe07825 */ /* 0x040fe400078e02f0 */
[----:B------:R-:W4:Y:S02]  /*2aa70*/  LDL.LU.64 R240, [R1+0x660] ;  /* 0x0006600001f07983 */ /* 0x000f240000300a00 */
[C---:B------:R-:W-:Y:S02]  /*2aa80*/  IMAD.WIDE R222, R239.reuse, 0x4, R222 ;  /* 0x00000004efde7825 */ /* 0x040fe400078e02de */
[----:B------:R-:W-:Y:S04]  /*2aa90*/  STL.64 [R1+0x330], R226 ;  /* 0x000330e201007387 */ /* 0x000fe80000100a00 */
[----:B------:R-:W-:Y:S04]  /*2aaa0*/  STL.64 [R1+0x338], R224 ;  /* 0x000338e001007387 */ /* 0x000fe80000100a00 */
[----:B------:R-:W-:Y:S01]  /*2aab0*/  STL.64 [R1+0x348], R222 ;  /* 0x000348de01007387 */ /* 0x000fe20000100a00 */
[----:B------:R-:W-:-:S05]  /*2aac0*/  IMAD.WIDE R14, R239, 0x4, R14 ;  /* 0x00000004ef0e7825 */ /* 0x000fca00078e020e */
[----:B------:R1:W-:Y:S01]  /*2aad0*/  STL.64 [R1+0x350], R14 ;  /* 0x0003500e01007387 */ /* 0x0003e20000100a00 */
[----:B------:R-:W-:-:S05]  /*2aae0*/  IMAD.WIDE R10, R239, 0x4, R10 ;  /* 0x00000004ef0a7825 */ /* 0x000fca00078e020a */
[----:B------:R1:W-:Y:S02]  /*2aaf0*/  STL.64 [R1+0x358], R10 ;  /* 0x0003580a01007387 */ /* 0x0003e40000100a00 */
[C---:B-1----:R-:W-:Y:S02]  /*2ab00*/  IMAD.WIDE R14, R239.reuse, 0x4, R8 ;  /* 0x00000004ef0e7825 */ /* 0x042fe400078e0208 */
[----:B------:R-:W4:Y:S04]  /*2ab10*/  LDL.LU.64 R230, [R1+0x650] ;  /* 0x0006500001e67983 */ /* 0x000f280000300a00 */
[----:B------:R-:W4:Y:S01]  /*2ab20*/  LDL.LU.64 R10, [R1+0x3f8] ;  /* 0x0003f800010a7983 */ /* 0x000f220000300a00 */
[----:B------:R-:W-:-:S03]  /*2ab30*/  IMAD.WIDE R222, R239, 0x4, R152 ;  /* 0x00000004efde7825 */ /* 0x000fc600078e0298 */
[----:B------:R-:W4:Y:S01]  /*2ab40*/  LDL.LU.64 R8, [R1+0x400] ;  /* 0x0004000001087983 */ /* 0x000f220000300a00 */
[----:B------:R-:W-:-:S03]  /*2ab50*/  IMAD.WIDE R152, R239, 0x4, R22 ;  /* 0x00000004ef987825 */ /* 0x000fc600078e0216 */
[----:B------:R1:W-:Y:S01]  /*2ab60*/  STL.64 [R1+0x368], R222 ;  /* 0x000368de01007387 */ /* 0x0003e20000100a00 */
[----:B------:R-:W-:-:S03]  /*2ab70*/  IMAD.WIDE R22, R239, 0x4, R40 ;  /* 0x00000004ef167825 */ /* 0x000fc600078e0228 */
[----:B------:R-:W4:Y:S04]  /*2ab80*/  LDL.LU.64 R40, [R1+0x420] ;  /* 0x0004200001287983 */ /* 0x000f280000300a00 */
[----:B------:R1:W-:Y:S04]  /*2ab90*/  STL.64 [R1+0x370], R152 ;  /* 0x0003709801007387 */ /* 0x0003e80000100a00 */
[----:B------:R3:W-:Y:S04]  /*2aba0*/  STL.64 [R1+0x378], R22 ;  /* 0x0003781601007387 */ /* 0x0007e80000100a00 */
[----:B-1----:R-:W4:Y:S04]  /*2abb0*/  LDL.LU.64 R222, [R1+0x438] ;  /* 0x0004380001de7983 */ /* 0x002f280000300a00 */
[----:B------:R-:W4:Y:S01]  /*2abc0*/  LDL.LU.64 R152, [R1+0x440] ;  /* 0x0004400001987983 */ /* 0x000f220000300a00 */
[----:B---3--:R-:W-:-:S05]  /*2abd0*/  IMAD.WIDE R22, R239, 0x4, R4 ;  /* 0x00000004ef167825 */ /* 0x008fca00078e0204 */
[----:B------:R1:W-:Y:S01]  /*2abe0*/  STL.64 [R1+0x388], R22 ;  /* 0x0003881601007387 */ /* 0x0003e20000100a00 */
[----:B--2---:R-:W-:-:S04]  /*2abf0*/  IMAD.WIDE R18, R239, 0x4, R18 ;  /* 0x00000004ef127825 */ /* 0x004fc800078e0212 */
[C---:B----4-:R-:W-:Y:S02]  /*2ac00*/  IMAD.WIDE R4, R239.reuse, 0x4, R12 ;  /* 0x00000004ef047825 */ /* 0x050fe400078e020c */
[----:B------:R-:W2:Y:S04]  /*2ac10*/  LDL.LU.64 R12, [R1+0x460] ;  /* 0x00046000010c7983 */ /* 0x000ea80000300a00 */
[----:B------:R-:W-:Y:S01]  /*2ac20*/  STL.64 [R1+0x390], R18 ;  /* 0x0003901201007387 */ /* 0x000fe20000100a00 */
[----:B------:R-:W-:-:S03]  /*2ac30*/  IMAD.WIDE R228, R239, 0x4, R16 ;  /* 0x00000004efe47825 */ /* 0x000fc600078e0210 */
[----:B------:R3:W-:Y:S04]  /*2ac40*/  STL.64 [R1+0x398], R4 ;  /* 0x0003980401007387 */ /* 0x0007e80000100a00 */
[----:B------:R-:W4:Y:S04]  /*2ac50*/  LDL.LU.64 R226, [R1+0x478] ;  /* 0x0004780001e27983 */ /* 0x000f280000300a00 */
[----:B------:R-:W4:Y:S04]  /*2ac60*/  LDL.LU.64 R224, [R1+0x480] ;  /* 0x0004800001e07983 */ /* 0x000f280000300a00 */
[----:B-1----:R-:W4:Y:S01]  /*2ac70*/  LDL.LU.64 R22, [R1+0x4a0] ;  /* 0x0004a00001167983 */ /* 0x002f220000300a00 */
[----:B---3--:R-:W-:-:S05]  /*2ac80*/  IMAD.WIDE R4, R239, 0x4, R242 ;  /* 0x00000004ef047825 */ /* 0x008fca00078e02f2 */
[----:B------:R1:W-:Y:S04]  /*2ac90*/  STL.64 [R1+0x3a8], R4 ;  /* 0x0003a80401007387 */ /* 0x0003e80000100a00 */
[----:B-1----:R-:W3:Y:S01]  /*2aca0*/  LDL.LU.64 R4, [R1+0x4b8] ;  /* 0x0004b80001047983 */ /* 0x002ee20000300a00 */
[----:B------:R-:W-:-:S05]  /*2acb0*/  IMAD.WIDE R16, R239, 0x4, R250 ;  /* 0x00000004ef107825 */ /* 0x000fca00078e02fa */
[----:B------:R1:W-:Y:S04]  /*2acc0*/  STL.64 [R1+0x3b8], R16 ;  /* 0x0003b81001007387 */ /* 0x0003e80000100a00 */
[----:B------:R-:W3:Y:S01]  /*2acd0*/  LDL.LU.64 R250, [R1+0x4c0] ;  /* 0x0004c00001fa7983 */ /* 0x000ee20000300a00 */
[----:B-1----:R-:W-:-:S05]  /*2ace0*/  IMAD.WIDE R16, R239, 0x4, R240 ;  /* 0x00000004ef107825 */ /* 0x002fca00078e02f0 */
[----:B------:R1:W-:Y:S04]  /*2acf0*/  STL.64 [R1+0x3c0], R16 ;  /* 0x0003c01001007387 */ /* 0x0003e80000100a00 */
[----:B------:R-:W3:Y:S04]  /*2ad00*/  LDL.LU.64 R18, [R1+0x4d8] ;  /* 0x0004d80001127983 */ /* 0x000ee80000300a00 */
[----:B-1----:R-:W3:Y:S04]  /*2ad10*/  LDL.LU.64 R16, [R1+0x4e0] ;  /* 0x0004e00001107983 */ /* 0x002ee80000300a00 */
[----:B------:R-:W3:Y:S04]  /*2ad20*/  LDL.LU.64 R242, [R1+0x4f8] ;  /* 0x0004f80001f27983 */ /* 0x000ee80000300a00 */
[----:B------:R-:W3:Y:S01]  /*2ad30*/  LDL.LU.64 R240, [R1+0x500] ;  /* 0x0005000001f07983 */ /* 0x000ee20000300a00 */
[----:B------:R-:W-:-:S04]  /*2ad40*/  IMAD.WIDE R230, R239, 0x4, R230 ;  /* 0x00000004efe67825 */ /* 0x000fc800078e02e6 */
[C---:B------:R-:W-:Y:S01]  /*2ad50*/  IMAD.WIDE R10, R239.reuse, 0x4, R10 ;  /* 0x00000004ef0a7825 */ /* 0x040fe200078e020a */
[----:B------:R1:W-:Y:S03]  /*2ad60*/  STL.64 [R1+0x3e0], R230 ;  /* 0x0003e0e601007387 */ /* 0x0003e60000100a00 */
[C---:B------:R-:W-:Y:S01]  /*2ad70*/  IMAD.WIDE R8, R239.reuse, 0x4, R8 ;  /* 0x00000004ef087825 */ /* 0x040fe200078e0208 */
[----:B------:R-:W-:Y:S04]  /*2ad80*/  STL.64 [R1+0x3f8], R10 ;  /* 0x0003f80a01007387 */ /* 0x000fe80000100a00 */
[----:B------:R1:W-:Y:S02]  /*2ad90*/  STL.64 [R1+0x400], R8 ;  /* 0x0004000801007387 */ /* 0x0003e40000100a00 */
[----:B-1----:R-:W-:-:S02]  /*2ada0*/  IMAD.WIDE R230, R239, 0x4, R40 ;  /* 0x00000004efe67825 */ /* 0x002fc400078e0228 */
[----:B------:R-:W3:Y:S04]  /*2adb0*/  LDL.64 R8, [R1+0x518] ;  /* 0x0005180001087983 */ /* 0x000ee80000100a00 */
[----:B------:R-:W3:Y:S04]  /*2adc0*/  LDL.LU.64 R10, [R1+0x520] ;  /* 0x00052000010a7983 */ /* 0x000ee80000300a00 */
[----:B------:R-:W3:Y:S04]  /*2add0*/  LDL.LU.64 R40, [R1+0x538] ;  /* 0x0005380001287983 */ /* 0x000ee80000300a00 */
[----:B------:R1:W-:Y:S01]  /*2ade0*/  STL.64 [R1+0x420], R230 ;  /* 0x000420e601007387 */ /* 0x0003e20000100a00 */
[----:B------:R-:W-:-:S04]  /*2adf0*/  IMAD.WIDE R152, R239, 0x4, R152 ;  /* 0x00000004ef987825 */ /* 0x000fc800078e0298 */
[C---:B-1----:R-:W-:Y:S02]  /*2ae00*/  IMAD.WIDE R230, R239.reuse, 0x4, R222 ;  /* 0x00000004efe67825 */ /* 0x042fe400078e02de */
[----:B------:R-:W3:Y:S04]  /*2ae10*/  LDL.LU.64 R222, [R1+0x540] ;  /* 0x0005400001de7983 */ /* 0x000ee80000300a00 */
[----:B------:R-:W-:Y:S04]  /*2ae20*/  STL.64 [R1+0x438], R230 ;  /* 0x000438e601007387 */ /* 0x000fe80000100a00 */
[----:B------:R1:W-:Y:S04]  /*2ae30*/  STL.64 [R1+0x440], R152 ;  /* 0x0004409801007387 */ /* 0x0003e80000100a00 */
[----:B-1----:R-:W3:Y:S01]  /*2ae40*/  LDL.LU.64 R152, [R1+0x560] ;  /* 0x0005600001987983 */ /* 0x002ee20000300a00 */
[----:B--2---:R-:W-:-:S03]  /*2ae50*/  IMAD.WIDE R230, R239, 0x4, R12 ;  /* 0x00000004efe67825 */ /* 0x004fc600078e020c */
[----:B------:R-:W2:Y:S04]  /*2ae60*/  LDL.LU.64 R12, [R1+0x578] ;  /* 0x00057800010c7983 */ /* 0x000ea80000300a00 */
[----:B------:R-:W-:Y:S01]  /*2ae70*/  STL.64 [R1+0x460], R230 ;  /* 0x000460e601007387 */ /* 0x000fe20000100a00 */
[----:B----4-:R-:W-:-:S04]  /*2ae80*/  IMAD.WIDE R226, R239, 0x4, R226 ;  /* 0x00000004efe27825 */ /* 0x010fc800078e02e2 */
[C---:B------:R-:W-:Y:S01]  /*2ae90*/  IMAD.WIDE R224, R239.reuse, 0x4, R224 ;  /* 0x00000004efe07825 */ /* 0x040fe200078e02e0 */
[----:B------:R-:W-:Y:S04]  /*2aea0*/  STL.64 [R1+0x478], R226 ;  /* 0x000478e201007387 */ /* 0x000fe80000100a00 */
[----:B------:R1:W-:Y:S02]  /*2aeb0*/  STL.64 [R1+0x480], R224 ;  /* 0x000480e001007387 */ /* 0x0003e40000100a00 */
[----:B-1----:R-:W-:-:S05]  /*2aec0*/  IMAD.WIDE R224, R239, 0x4, R22 ;  /* 0x00000004efe07825 */ /* 0x002fca00078e0216 */
[----:B------:R-:W-:Y:S01]  /*2aed0*/  STL.64 [R1+0x4a0], R224 ;  /* 0x0004a0e001007387 */ /* 0x000fe20000100a00 */
[----:B---3--:R-:W-:-:S04]  /*2aee0*/  IMAD.WIDE R4, R239, 0x4, R4 ;  /* 0x00000004ef047825 */ /* 0x008fc800078e0204 */
[C---:B------:R-:W-:Y:S02]  /*2aef0*/  IMAD.WIDE R22, R239.reuse, 0x4, R250 ;  /* 0x00000004ef167825 */ /* 0x040fe400078e02fa */
[----:B------:R-:W3:Y:S04]  /*2af00*/  LDL.LU.64 R250, [R1+0x5a0] ;  /* 0x0005a00001fa7983 */ /* 0x000ee80000300a00 */
[----:B------:R1:W-:Y:S04]  /*2af10*/  STL.64 [R1+0x4b8], R4 ;  /* 0x0004b80401007387 */ /* 0x0003e80000100a00 */
[----:B-1----:R-:W4:Y:S04]  /*2af20*/  LDL.LU.64 R4, [R1+0x5b8] ;  /* 0x0005b80001047983 */ /* 0x002f280000300a00 */
[----:B------:R1:W-:Y:S01]  /*2af30*/  STL.64 [R1+0x4c0], R22 ;  /* 0x0004c01601007387 */ /* 0x0003e20000100a00 */
[----:B------:R-:W-:-:S04]  /*2af40*/  IMAD.WIDE R16, R239, 0x4, R16 ;  /* 0x00000004ef107825 */ /* 0x000fc800078e0210 */
[C---:B------:R-:W-:Y:S01]  /*2af50*/  IMAD.WIDE R224, R239.reuse, 0x4, R242 ;  /* 0x00000004efe07825 */ /* 0x040fe200078e02f2 */
[----:B------:R1:W-:Y:S03]  /*2af60*/  STL.64 [R1+0x4e0], R16 ;  /* 0x0004e01001007387 */ /* 0x0003e60000100a00 */
[C---:B-1----:R-:W-:Y:S01]  /*2af70*/  IMAD.WIDE R22, R239.reuse, 0x4, R18 ;  /* 0x00000004ef167825 */ /* 0x042fe200078e0212 */
[----:B------:R-:W4:Y:S04]  /*2af80*/  LDL.64 R16, [R1+0x5d8] ;  /* 0x0005d80001107983 */ /* 0x000f280000100a00 */
[----:B------:R-:W-:Y:S04]  /*2af90*/  STL.64 [R1+0x4f8], R224 ;  /* 0x0004f8e001007387 */ /* 0x000fe80000100a00 */
[----:B------:R-:W4:Y:S01]  /*2afa0*/  LDL.LU.64 R226, [R1+0x5e0] ;  /* 0x0005e00001e27983 */ /* 0x000f220000300a00 */
[----:B------:R-:W-:-:S05]  /*2afb0*/  IMAD.WIDE R18, R239, 0x4, R240 ;  /* 0x00000004ef127825 */ /* 0x000fca00078e02f0 */
[----:B------:R1:W-:Y:S04]  /*2afc0*/  STL.64 [R1+0x500], R18 ;  /* 0x0005001201007387 */ /* 0x0003e80000100a00 */
[----:B------:R-:W4:Y:S04]  /*2afd0*/  LDL.LU.64 R242, [R1+0x5f8] ;  /* 0x0005f80001f27983 */ /* 0x000f280000300a00 */
[----:B------:R-:W-:Y:S04]  /*2afe0*/  STL.64 [R1+0x4d8], R22 ;  /* 0x0004d81601007387 */ /* 0x000fe80000100a00 */
[----:B------:R1:W-:Y:S04]  /*2aff0*/  STL.64 [R1+0xff8], R22 ;  /* 0x000ff81601007387 */ /* 0x0003e80000100a00 */
[----:B-1----:R-:W4:Y:S01]  /*2b000*/  LDL.LU.64 R18, [R1+0x600] ;  /* 0x0006000001127983 */ /* 0x002f220000300a00 */
[----:B------:R-:W-:-:S04]  /*2b010*/  IMAD.WIDE R10, R239, 0x4, R10 ;  /* 0x00000004ef0a7825 */ /* 0x000fc800078e020a */
[C---:B------:R-:W-:Y:S01]  /*2b020*/  IMAD.WIDE R22, R239.reuse, 0x4, R40 ;  /* 0x00000004ef167825 */ /* 0x040fe200078e0228 */
[----:B------:R1:W-:Y:S04]  /*2b030*/  STL.64 [R1+0x520], R10 ;  /* 0x0005200a01007387 */ /* 0x0003e80000100a00 */
[----:B-1----:R-:W4:Y:S04]  /*2b040*/  LDL.64 R10, [R1+0x618] ;  /* 0x00061800010a7983 */ /* 0x002f280000100a00 */
[----:B------:R-:W4:Y:S04]  /*2b050*/  LDL.LU.64 R240, [R1+0x620] ;  /* 0x0006200001f07983 */ /* 0x000f280000300a00 */
[----:B------:R1:W-:Y:S04]  /*2b060*/  STL.64 [R1+0x538], R22 ;  /* 0x0005381601007387 */ /* 0x0003e80000100a00 */
[----:B------:R-:W4:Y:S01]  /*2b070*/  LDL.LU.64 R40, [R1+0x638] ;  /* 0x0006380001287983 */ /* 0x000f220000300a00 */
[----:B-1----:R-:W-:-:S04]  /*2b080*/  IMAD.WIDE R22, R239, 0x4, R222 ;  /* 0x00000004ef167825 */ /* 0x002fc800078e02de */
[C---:B------:R-:W-:Y:S01]  /*2b090*/  IMAD.WIDE R222, R239.reuse, 0x4, R152 ;  /* 0x00000004efde7825 */ /* 0x040fe200078e0298 */
[----:B------:R1:W-:Y:S04]  /*2b0a0*/  STL.64 [R1+0x540], R22 ;  /* 0x0005401601007387 */ /* 0x0003e80000100a00 */
[----:B------:R-:W-:Y:S01]  /*2b0b0*/  STL.64 [R1+0x560], R222 ;  /* 0x000560de01007387 */ /* 0x000fe20000100a00 */
[----:B-1----:R-:W-:-:S04]  /*2b0c0*/  IMAD.WIDE R22, R239, 0x4, R56 ;  /* 0x00000004ef167825 */ /* 0x002fc800078e0238 */
[C---:B--2---:R-:W-:Y:S02]  /*2b0d0*/  IMAD.WIDE R152, R239.reuse, 0x4, R12 ;  /* 0x00000004ef987825 */ /* 0x044fe400078e020c */
[----:B------:R-:W2:Y:S04]  /*2b0e0*/  LDL.64 R12, [R1+0x648] ;  /* 0x00064800010c7983 */ /* 0x000ea80000100a00 */
[----:B------:R1:W-:Y:S04]  /*2b0f0*/  STL.64 [R1+0x578], R152 ;  /* 0x0005789801007387 */ /* 0x0003e80000100a00 */
[----:B------:R-:W2:Y:S04]  /*2b100*/  LDL.LU.64 R56, [R1+0x630] ;  /* 0x0006300001387983 */ /* 0x000ea80000300a00 */
[----:B------:R4:W-:Y:S04]  /*2b110*/  STL.64 [R1+0x580], R22 ;  /* 0x0005801601007387 */ /* 0x0009e80000100a00 */
[----:B------:R-:W2:Y:S04]  /*2b120*/  LDL.LU.64 R224, [R1+0x628] ;  /* 0x0006280001e07983 */ /* 0x000ea80000300a00 */
[----:B-1----:R-:W2:Y:S01]  /*2b130*/  LDL.LU.64 R152, [R1+0x610] ;  /* 0x0006100001987983 */ /* 0x002ea20000300a00 */
[----:B---3--:R-:W-:-:S03]  /*2b140*/  IMAD.WIDE R222, R239, 0x4, R250 ;  /* 0x00000004efde7825 */ /* 0x008fc600078e02fa */
[----:B------:R-:W3:Y:S04]  /*2b150*/  LDL.LU.64 R250, [R1+0x5f0] ;  /* 0x0005f00001fa7983 */ /* 0x000ee80000300a00 */
[----:B------:R1:W-:Y:S01]  /*2b160*/  STL.64 [R1+0x5a0], R222 ;  /* 0x0005a0de01007387 */ /* 0x0003e20000100a00 */
[----:B----4-:R-:W-:-:S04]  /*2b170*/  IMAD.WIDE R22, R239, 0x4, R4 ;  /* 0x00000004ef167825 */ /* 0x010fc800078e0204 */
[C---:B------:R-:W-:Y:S02]  /*2b180*/  IMAD.WIDE R4, R239.reuse, 0x4, R48 ;  /* 0x00000004ef047825 */ /* 0x040fe400078e0230 */
[----:B------:R-:W4:Y:S04]  /*2b190*/  LDL.LU.64 R48, [R1+0x5e8] ;  /* 0x0005e80001307983 */ /* 0x000f280000300a00 */
[----:B------:R-:W-:Y:S04]  /*2b1a0*/  STL.64 [R1+0x5b8], R22 ;  /* 0x0005b81601007387 */ /* 0x000fe80000100a00 */
[----:B-1----:R-:W4:Y:S04]  /*2b1b0*/  LDL.LU.64 R222, [R1+0x5d0] ;  /* 0x0005d00001de7983 */ /* 0x002f280000300a00 */
[----:B------:R1:W-:Y:S04]  /*2b1c0*/  STL.64 [R1+0x5c0], R4 ;  /* 0x0005c00401007387 */ /* 0x0003e80000100a00 */
[----:B-1----:R-:W4:Y:S01]  /*2b1d0*/  LDL.LU.64 R4, [R1+0x5c8] ;  /* 0x0005c80001047983 */ /* 0x002f220000300a00 */
[----:B------:R-:W-:-:S03]  /*2b1e0*/  IMAD.WIDE R230, R239, 0x4, R16 ;  /* 0x00000004efe67825 */ /* 0x000fc600078e0210 */
[----:B------:R-:W4:Y:S01]  /*2b1f0*/  LDL.LU.64 R16, [R1+0x5b0] ;  /* 0x0005b00001107983 */ /* 0x000f220000300a00 */
[----:B------:R-:W-:-:S05]  /*2b200*/  IMAD.WIDE R22, R239, 0x4, R226 ;  /* 0x00000004ef167825 */ /* 0x000fca00078e02e2 */
[----:B------:R1:W-:Y:S01]  /*2b210*/  STL.64 [R1+0x5e0], R22 ;  /* 0x0005e01601007387 */ /* 0x0003e20000100a00 */
[----:B------:R-:W-:-:S03]  /*2b220*/  IMAD.WIDE R226, R239, 0x4, R242 ;  /* 0x00000004efe27825 */ /* 0x000fc600078e02f2 */
[----:B-1----:R-:W4:Y:S04]  /*2b230*/  LDL.LU.64 R22, [R1+0x5a8] ;  /* 0x0005a80001167983 */ /* 0x002f280000300a00 */
[----:B------:R-:W4:Y:S01]  /*2b240*/  LDL.LU.64 R242, [R1+0x590] ;  /* 0x0005900001f27983 */ /* 0x000f220000300a00 */
[----:B------:R-:W-:-:S03]  /*2b250*/  IMAD.WIDE R18, R239, 0x4, R18 ;  /* 0x00000004ef127825 */ /* 0x000fc600078e0212 */
[----:B------:R-:W-:Y:S04]  /*2b260*/  STL.64 [R1+0x5f8], R226 ;  /* 0x0005f8e201007387 */ /* 0x000fe80000100a00 */
[----:B------:R1:W-:Y:S02]  /*2b270*/  STL.64 [R1+0x600], R18 ;  /* 0x0006001201007387 */ /* 0x0003e40000100a00 */
[----:B-1----:R-:W-:-:S04]  /*2b280*/  IMAD.WIDE R18, R239, 0x4, R32 ;  /* 0x00000004ef127825 */ /* 0x002fc800078e0220 */
[----:B------:R-:W-:-:S05]  /*2b290*/  IMAD.WIDE R240, R239, 0x4, R240 ;  /* 0x00000004eff07825 */ /* 0x000fca00078e02f0 */
[----:B------:R-:W-:Y:S01]  /*2b2a0*/  STL.64 [R1+0x620], R240 ;  /* 0x000620f001007387 */ /* 0x000fe20000100a00 */
[----:B------:R-:W-:-:S03]  /*2b2b0*/  IMAD.WIDE R226, R239, 0x4, R40 ;  /* 0x00000004efe27825 */ /* 0x000fc600078e0228 */
[----:B------:R-:W4:Y:S04]  /*2b2c0*/  LDL.LU.64 R40, [R1+0x570] ;  /* 0x0005700001287983 */ /* 0x000f280000300a00 */
[----:B------:R-:W-:Y:S04]  /*2b2d0*/  STL.64 [R1+0x638], R226 ;  /* 0x000638e201007387 */ /* 0x000fe80000100a00 */
[----:B------:R-:W4:Y:S04]  /*2b2e0*/  LDL.LU.64 R32, [R1+0x568] ;  /* 0x0005680001207983 */ /* 0x000f280000300a00 */
[----:B------:R1:W-:Y:S04]  /*2b2f0*/  STL.64 [R1+0x640], R18 ;  /* 0x0006401201007387 */ /* 0x0003e80000100a00 */
[----:B-1----:R-:W4:Y:S04]  /*2b300*/  LDL.LU.64 R18, [R1+0x548] ;  /* 0x0005480001127983 */ /* 0x002f280000300a00 */
[----:B------:R-:W4:Y:S04]  /*2b310*/  LDL.LU.64 R226, [R1+0x530] ;  /* 0x0005300001e27983 */ /* 0x000f280000300a00 */
[----:B------:R-:W4:Y:S01]  /*2b320*/  LDL.LU.64 R240, [R1+0x528] ;  /* 0x0005280001f07983 */ /* 0x000f220000300a00 */
[----:B--2---:R-:W-:-:S05]  /*2b330*/  IMAD.WIDE R56, R239, 0x4, R56 ;  /* 0x00000004ef387825 */ /* 0x004fca00078e0238 */
[----:B------:R1:W-:Y:S01]  /*2b340*/  STL.64 [R1+0x630], R56 ;  /* 0x0006303801007387 */ /* 0x0003e20000100a00 */
[----:B------:R-:W-:-:S04]  /*2b350*/  IMAD.WIDE R224, R239, 0x4, R224 ;  /* 0x00000004efe07825 */ /* 0x000fc800078e02e0 */
[C---:B------:R-:W-:Y:S01]  /*2b360*/  IMAD.WIDE R152, R239.reuse, 0x4, R152 ;  /* 0x00000004ef987825 */ /* 0x040fe200078e0298 */
[----:B-1----:R-:W2:Y:S04]  /*2b370*/  LDL.LU.64 R56, [R1+0x11c8] ;  /* 0x0011c80001387983 */ /* 0x002ea80000300a00 */
[----:B------:R1:W-:Y:S04]  /*2b380*/  STL.64 [R1+0x628], R224 ;  /* 0x000628e001007387 */ /* 0x0003e80000100a00 */
[----:B------:R1:W-:Y:S04]  /*2b390*/  STL.64 [R1+0x610], R152 ;  /* 0x0006109801007387 */ /* 0x0003e80000100a00 */
[----:B-1----:R-:W2:Y:S04]  /*2b3a0*/  LDL.LU.64 R224, [R1+0x4f0] ;  /* 0x0004f00001e07983 */ /* 0x002ea80000300a00 */
[----:B------:R-:W2:Y:S01]  /*2b3b0*/  LDL.LU.64 R152, [R1+0x4e8] ;  /* 0x0004e80001987983 */ /* 0x000ea20000300a00 */
[----:B---3--:R-:W-:-:S05]  /*2b3c0*/  IMAD.WIDE R250, R239, 0x4, R250 ;  /* 0x00000004effa7825 */ /* 0x008fca00078e02fa */
[----:B------:R1:W-:Y:S04]  /*2b3d0*/  STL.64 [R1+0x5f0], R250 ;  /* 0x0005f0fa01007387 */ /* 0x0003e80000100a00 */
[----:B-1----:R-:W3:Y:S01]  /*2b3e0*/  LDL.LU.64 R250, [R1+0x4d0] ;  /* 0x0004d00001fa7983 */ /* 0x002ee20000300a00 */
[----:B----4-:R-:W-:-:S05]  /*2b3f0*/  IMAD.WIDE R48, R239, 0x4, R48 ;  /* 0x00000004ef307825 */ /* 0x010fca00078e0230 */
[----:B------:R1:W-:Y:S01]  /*2b400*/  STL.64 [R1+0x5e8], R48 ;  /* 0x0005e83001007387 */ /* 0x0003e20000100a00 */
[----:B------:R-:W-:-:S03]  /*2b410*/  IMAD.WIDE R222, R239, 0x4, R222 ;  /* 0x00000004efde7825 */ /* 0x000fc600078e02de */
[----:B-1----:R-:W4:Y:S04]  /*2b420*/  LDL.LU.64 R48, [R1+0x11c0] ;  /* 0x0011c00001307983 */ /* 0x002f280000300a00 */
[----:B------:R1:W-:Y:S01]  /*2b430*/  STL.64 [R1+0x5d0], R222 ;  /* 0x0005d0de01007387 */ /* 0x0003e20000100a00 */
[----:B------:R-:W-:-:S04]  /*2b440*/  IMAD.WIDE R4, R239, 0x4, R4 ;  /* 0x00000004ef047825 */ /* 0x000fc800078e0204 */
[C---:B------:R-:W-:Y:S01]  /*2b450*/  IMAD.WIDE R16, R239.reuse, 0x4, R16 ;  /* 0x00000004ef107825 */ /* 0x040fe200078e0210 */
[----:B-1----:R-:W4:Y:S04]  /*2b460*/  LDL.LU.64 R222, [R1+0x4b0] ;  /* 0x0004b00001de7983 */ /* 0x002f280000300a00 */
[----:B------:R1:W-:Y:S04]  /*2b470*/  STL.64 [R1+0x5b0], R16 ;  /* 0x0005b01001007387 */ /* 0x0003e80000100a00 */
[----:B-1----:R-:W4:Y:S01]  /*2b480*/  LDL.LU.64 R16, [R1+0x4a8] ;  /* 0x0004a80001107983 */ /* 0x002f220000300a00 */
[----:B------:R-:W-:-:S05]  /*2b490*/  IMAD.WIDE R22, R239, 0x4, R22 ;  /* 0x00000004ef167825 */ /* 0x000fca00078e0216 */
[----:B------:R1:W-:Y:S04]  /*2b4a0*/  STL.64 [R1+0x5a8], R22 ;  /* 0x0005a81601007387 */ /* 0x0003e80000100a00 */
[----:B------:R-:W-:Y:S04]  /*2b4b0*/  STL.64 [R1+0x5c8], R4 ;  /* 0x0005c80401007387 */ /* 0x000fe80000100a00 */
[----:B------:R1:W-:Y:S02]  /*2b4c0*/  STL.64 [R1+0x1000], R4 ;  /* 0x0010000401007387 */ /* 0x0003e40000100a00 */
[----:B-1----:R-:W-:-:S05]  /*2b4d0*/  IMAD.WIDE R22, R239, 0x4, R242 ;  /* 0x00000004ef167825 */ /* 0x002fca00078e02f2 */
[----:B------:R1:W-:Y:S04]  /*2b4e0*/  STL.64 [R1+0x590], R22 ;  /* 0x0005901601007387 */ /* 0x0003e80000100a00 */
[----:B------:R-:W2:Y:S04]  /*2b4f0*/  LDL.LU.64 R4, [R1+0x550] ;  /* 0x0005500001047983 */ /* 0x000ea80000300a00 */
[----:B------:R-:W4:Y:S01]  /*2b500*/  LDL.LU.64 R242, [R1+0x470] ;  /* 0x0004700001f27983 */ /* 0x000f220000300a00 */
[----:B-1----:R-:W-:-:S03]  /*2b510*/  IMAD.WIDE R22, R239, 0x4, R168 ;  /* 0x00000004ef167825 */ /* 0x002fc600078e02a8 */
[----:B------:R-:W4:Y:S01]  /*2b520*/  LDL.LU.64 R168, [R1+0x468] ;  /* 0x0004680001a87983 */ /* 0x000f220000300a00 */
[----:B------:R-:W-:-:S05]  /*2b530*/  IMAD.WIDE R40, R239, 0x4, R40 ;  /* 0x00000004ef287825 */ /* 0x000fca00078e0228 */
[----:B------:R1:W-:Y:S01]  /*2b540*/  STL.64 [R1+0x570], R40 ;  /* 0x0005702801007387 */ /* 0x0003e20000100a00 */
[----:B------:R-:W-:-:S03]  /*2b550*/  IMAD.WIDE R32, R239, 0x4, R32 ;  /* 0x00000004ef207825 */ /* 0x000fc600078e0220 */
[----:B-1----:R-:W4:Y:S04]  /*2b560*/  LDL.LU.64 R40, [R1+0x11b8] ;  /* 0x0011b80001287983 */ /* 0x002f280000300a00 */
[----:B------:R1:W-:Y:S01]  /*2b570*/  STL.64 [R1+0x568], R32 ;  /* 0x0005682001007387 */ /* 0x0003e20000100a00 */
[----:B------:R-:W-:-:S03]  /*2b580*/  IMAD.WIDE R18, R239, 0x4, R18 ;  /* 0x00000004ef127825 */ /* 0x000fc600078e0212 */
[----:B-1----:R-:W4:Y:S01]  /*2b590*/  LDL.LU.64 R32, [R1+0x11b0] ;  /* 0x0011b00001207983 */ /* 0x002f220000300a00 */
[----:B--2---:R-:W-:-:S05]  /*2b5a0*/  IMAD.WIDE R4, R239, 0x4, R4 ;  /* 0x00000004ef047825 */ /* 0x004fca00078e0204 */
[----:B------:R1:W-:Y:S02]  /*2b5b0*/  STL.64 [R1+0x550], R4 ;  /* 0x0005500401007387 */ /* 0x0003e40000100a00 */
[----:B-1----:R-:W-:-:S04]  /*2b5c0*/  IMAD.WIDE R4, R239, 0x4, R226 ;  /* 0x00000004ef047825 */ /* 0x002fc800078e02e2 */
[C---:B------:R-:W-:Y:S01]  /*2b5d0*/  IMAD.WIDE R226, R239.reuse, 0x4, R240 ;  /* 0x00000004efe27825 */ /* 0x040fe200078e02f0 */
[----:B------:R1:W-:Y:S03]  /*2b5e0*/  STL.64 [R1+0x530], R4 ;  /* 0x0005300401007387 */ /* 0x0003e60000100a00 */
[C---:B-1----:R-:W-:Y:S02]  /*2b5f0*/  IMAD.WIDE R4, R239.reuse, 0x4, R150 ;  /* 0x00000004ef047825 */ /* 0x042fe400078e0296 */
[----:B------:R-:W2:Y:S04]  /*2b600*/  LDL.LU.64 R150, [R1+0x430] ;  /* 0x0004300001967983 */ /* 0x000ea80000300a00 */
[----:B------:R1:W-:Y:S04]  /*2b610*/  STL.64 [R1+0x528], R226 ;  /* 0x000528e201007387 */ /* 0x0003e80000100a00 */
[----:B------:R-:W-:Y:S04]  /*2b620*/  STL.64 [R1+0x548], R18 ;  /* 0x0005481201007387 */ /* 0x000fe80000100a00 */
[----:B------:R-:W-:Y:S04]  /*2b630*/  STL.64 [R1+0x510], R4 ;  /* 0x0005100401007387 */ /* 0x000fe80000100a00 */
[----:B------:R3:W-:Y:S01]  /*2b640*/  STL.64 [R1+0x1008], R18 ;  /* 0x0010081201007387 */ /* 0x0007e20000100a00 */
[----:B-1----:R-:W-:-:S04]  /*2b650*/  IMAD.WIDE R226, R239, 0x4, R224 ;  /* 0x00000004efe27825 */ /* 0x002fc800078e02e0 */
[----:B------:R-:W-:-:S04]  /*2b660*/  IMAD.WIDE R224, R239, 0x4, R152 ;  /* 0x00000004efe07825 */ /* 0x000fc800078e0298 */
[C---:B---3--:R-:W-:Y:S02]  /*2b670*/  IMAD.WIDE R18, R239.reuse, 0x4, R24 ;  /* 0x00000004ef127825 */ /* 0x048fe400078e0218 */
[----:B------:R-:W3:Y:S02]  /*2b680*/  LDL.LU.64 R24, [R1+0x428] ;  /* 0x0004280001187983 */ /* 0x000ee40000300a00 */
[C---:B------:R-:W-:Y:S02]  /*2b690*/  IMAD.WIDE R4, R239.reuse, 0x4, R250 ;  /* 0x00000004ef047825 */ /* 0x040fe400078e02fa */
[----:B------:R-:W3:Y:S04]  /*2b6a0*/  LDL.LU.64 R240, [R1+0x410] ;  /* 0x0004100001f07983 */ /* 0x000ee80000300a00 */
[----:B------:R-:W-:Y:S04]  /*2b6b0*/  STL.64 [R1+0x4f0], R226 ;  /* 0x0004f0e201007387 */ /* 0x000fe80000100a00 */
[----:B------:R-:W3:Y:S04]  /*2b6c0*/  LDL.LU.64 R152, [R1+0x408] ;  /* 0x0004080001987983 */ /* 0x000ee80000300a00 */
[----:B------:R1:W-:Y:S04]  /*2b6d0*/  STL.64 [R1+0x4e8], R224 ;  /* 0x0004e8e001007387 */ /* 0x0003e80000100a00 */
[----:B-1----:R-:W3:Y:S04]  /*2b6e0*/  LDL.LU.64 R224, [R1+0x3f0] ;  /* 0x0003f00001e07983 */ /* 0x002ee80000300a00 */
[----:B------:R4:W-:Y:S04]  /*2b6f0*/  STL.64 [R1+0x4d0], R4 ;  /* 0x0004d00401007387 */ /* 0x0009e80000100a00 */
[----:B------:R-:W3:Y:S01]  /*2b700*/  LDL.LU.64 R250, [R1+0x3e8] ;  /* 0x0003e80001fa7983 */ /* 0x000ee20000300a00 */
[----:B----4-:R-:W-:-:S04]  /*2b710*/  IMAD.WIDE R4, R239, 0x4, R222 ;  /* 0x00000004ef047825 */ /* 0x010fc800078e02de */
[C---:B------:R-:W-:Y:S01]  /*2b720*/  IMAD.WIDE R222, R239.reuse, 0x4, R16 ;  /* 0x00000004efde7825 */ /* 0x040fe200078e0210 */
[----:B------:R1:W-:Y:S03]  /*2b730*/  STL.64 [R1+0x4b0], R4 ;  /* 0x0004b00401007387 */ /* 0x0003e60000100a00 */
[----:B------:R-:W-:Y:S01]  /*2b740*/  IMAD.WIDE R16, R239, 0x4, R214 ;  /* 0x00000004ef107825 */ /* 0x000fe200078e02d6 */
[----:B------:R-:W-:Y:S04]  /*2b750*/  STL.64 [R1+0x4a8], R222 ;  /* 0x0004a8de01007387 */ /* 0x000fe80000100a00 */
[----:B------:R4:W-:Y:S01]  /*2b760*/  STL.64 [R1+0x650], R16 ;  /* 0x0006501001007387 */ /* 0x0009e20000100a00 */
[----:B-1----:R-:W-:-:S03]  /*2b770*/  IMAD.MOV.U32 R4, RZ, RZ, R14 ;  /* 0x000000ffff047224 */ /* 0x002fc600078e000e */
[----:B------:R-:W3:Y:S01]  /*2b780*/  LDL.LU.64 R214, [R1+0x3b0] ;  /* 0x0003b00001d67983 */ /* 0x000ee20000300a00 */
[----:B------:R-:W-:Y:S02]  /*2b790*/  IMAD.MOV.U32 R5, RZ, RZ, R15 ;  /* 0x000000ffff057224 */ /* 0x000fe400078e000f */
[C---:B------:R-:W-:Y:S02]  /*2b7a0*/  IMAD.WIDE R14, R239.reuse, 0x4, R168 ;  /* 0x00000004ef0e7825 */ /* 0x040fe400078e02a8 */
[----:B------:R-:W3:Y:S02]  /*2b7b0*/  LDL.LU.64 R168, [R1+0x1f8] ;  /* 0x0001f80001a87983 */ /* 0x000ee40000300a00 */
[----:B----4-:R-:W-:-:S05]  /*2b7c0*/  IMAD.WIDE R16, R239, 0x4, R242 ;  /* 0x00000004ef107825 */ /* 0x010fca00078e02f2 */
[----:B------:R1:W-:Y:S04]  /*2b7d0*/  STL.64 [R1+0x660], R16 ;  /* 0x0006601001007387 */ /* 0x0003e80000100a00 */
[----:B------:R-:W4:Y:S04]  /*2b7e0*/  LDL.LU.64 R222, [R1+0x1f0] ;  /* 0x0001f00001de7983 */ /* 0x000f280000300a00 */
[----:B------:R1:W-:Y:S04]  /*2b7f0*/  STL.64 [R1+0x668], R14 ;  /* 0x0006680e01007387 */ /* 0x0003e80000100a00 */
[----:B------:R-:W4:Y:S01]  /*2b800*/  LDL.LU.64 R242, [R1+0x1e8] ;  /* 0x0001e80001f27983 */ /* 0x000f220000300a00 */
[----:B-1----:R-:W-:-:S04]  /*2b810*/  IMAD.WIDE R16, R239, 0x4, R232 ;  /* 0x00000004ef107825 */ /* 0x002fc800078e02e8 */
[C---:B------:R-:W-:Y:S02]  /*2b820*/  IMAD.WIDE R14, R239.reuse, 0x4, R182 ;  /* 0x00000004ef0e7825 */ /* 0x040fe400078e02b6 */
[----:B------:R-:W4:Y:S04]  /*2b830*/  LDL.LU.64 R182, [R1+0x1e0] ;  /* 0x0001e00001b67983 */ /* 0x000f280000300a00 */
[----:B------:R1:W-:Y:S04]  /*2b840*/  STL.64 [R1+0x670], R14 ;  /* 0x0006700e01007387 */ /* 0x0003e80000100a00 */
[----:B------:R-:W4:Y:S04]  /*2b850*/  LDL.LU.64 R232, [R1+0x1d8] ;  /* 0x0001d80001e87983 */ /* 0x000f280000300a00 */
[----:B------:R-:W4:Y:S04]  /*2b860*/  LDL.LU.64 R226, [R1+0x1d0] ;  /* 0x0001d00001e27983 */ /* 0x000f280000300a00 */
[----:B-1----:R-:W4:Y:S01]  /*2b870*/  LDL.LU.64 R14, [R1+0x1c8] ;  /* 0x0001c800010e7983 */ /* 0x002f220000300a00 */
[----:B--2---:R-:W-:-:S05]  /*2b880*/  IMAD.WIDE R150, R239, 0x4, R150 ;  /* 0x00000004ef967825 */ /* 0x004fca00078e0296 */
[----:B------:R1:W-:Y:S04]  /*2b890*/  STL.64 [R1+0x680], R150 ;  /* 0x0006809601007387 */ /* 0x0003e80000100a00 */
[----:B-1----:R-:W2:Y:S01]  /*2b8a0*/  LDL.LU.64 R150, [R1+0x1c0] ;  /* 0x0001c00001967983 */ /* 0x002ea20000300a00 */
[----:B---3--:R-:W-:-:S04]  /*2b8b0*/  IMAD.WIDE R24, R239, 0x4, R24 ;  /* 0x00000004ef187825 */ /* 0x008fc800078e0218 */
[C---:B------:R-:W-:Y:S01]  /*2b8c0*/  IMAD.WIDE R240, R239.reuse, 0x4, R240 ;  /* 0x00000004eff07825 */ /* 0x040fe200078e02f0 */
[----:B------:R1:W-:Y:S04]  /*2b8d0*/  STL.64 [R1+0x688], R24 ;  /* 0x0006881801007387 */ /* 0x0003e80000100a00 */
[----:B-1----:R-:W3:Y:S04]  /*2b8e0*/  LDL.LU.64 R24, [R1+0x11a8] ;  /* 0x0011a80001187983 */ /* 0x002ee80000300a00 */
[----:B------:R1:W-:Y:S01]  /*2b8f0*/  STL.64 [R1+0x690], R240 ;  /* 0x000690f001007387 */ /* 0x0003e20000100a00 */
[----:B------:R-:W-:-:S03]  /*2b900*/  IMAD.WIDE R224, R239, 0x4, R224 ;  /* 0x00000004efe07825 */ /* 0x000fc600078e02e0 */
[----:B-1----:R-:W3:Y:S01]  /*2b910*/  LDL.LU.64 R240, [R1+0x1b8] ;  /* 0x0001b80001f07983 */ /* 0x002ee20000300a00 */
[----:B------:R-:W-:-:S03]  /*2b920*/  IMAD.WIDE R250, R239, 0x4, R250 ;  /* 0x00000004effa7825 */ /* 0x000fc600078e02fa */
[----:B------:R-:W-:Y:S04]  /*2b930*/  STL.64 [R1+0x678], R16 ;  /* 0x0006781001007387 */ /* 0x000fe80000100a00 */
[----:B------:R1:W-:Y:S04]  /*2b940*/  STL.64 [R1+0x1010], R16 ;  /* 0x0010101001007387 */ /* 0x0003e80000100a00 */
[----:B------:R1:W-:Y:S02]  /*2b950*/  STL.64 [R1+0x6a0], R224 ;  /* 0x0006a0e001007387 */ /* 0x0003e40000100a00 */
[----:B-1----:R-:W-:-:S02]  /*2b960*/  IMAD.WIDE R16, R239, 0x4, R166 ;  /* 0x00000004ef107825 */ /* 0x002fc400078e02a6 */
[----:B------:R-:W3:Y:S04]  /*2b970*/  LDL.LU.64 R224, [R1+0x1a8] ;  /* 0x0001a80001e07983 */ /* 0x000ee80000300a00 */
[----:B------:R1:W-:Y:S04]  /*2b980*/  STL.64 [R1+0x6a8], R250 ;  /* 0x0006a8fa01007387 */ /* 0x0003e80000100a00 */
[----:B------:R-:W3:Y:S04]  /*2b990*/  LDL.LU.64 R166, [R1+0x1a0] ;  /* 0x0001a00001a67983 */ /* 0x000ee80000300a00 */
[----:B------:R1:W-:Y:S04]  /*2b9a0*/  STL.64 [R1+0x6b0], R16 ;  /* 0x0006b01001007387 */ /* 0x0003e80000100a00 */
[----:B-1----:R-:W3:Y:S01]  /*2b9b0*/  LDL.LU.64 R250, [R1+0x198] ;  /* 0x0001980001fa7983 */ /* 0x002ee20000300a00 */
[----:B------:R-:W-:-:S04]  /*2b9c0*/  IMAD.WIDE R12, R239, 0x4, R12 ;  /* 0x00000004ef0c7825 */ /* 0x000fc800078e020c */
[----:B------:R-:W-:-:S04]  /*2b9d0*/  IMAD.WIDE R214, R239, 0x4, R214 ;  /* 0x00000004efd67825 */ /* 0x000fc800078e02d6 */
[----:B------:R-:W-:Y:S02]  /*2b9e0*/  IMAD.MOV.U32 R16, RZ, RZ, R4 ;  /* 0x000000ffff107224 */ /* 0x000fe400078e0004 */
[----:B------:R-:W-:Y:S02]  /*2b9f0*/  IMAD.MOV.U32 R17, RZ, RZ, R5 ;  /* 0x000000ffff117224 */ /* 0x000fe400078e0005 */
[----:B------:R-:W-:-:S04]  /*2ba00*/  IMAD.WIDE R168, R239, 0x4, R168 ;  /* 0x00000004efa87825 */ /* 0x000fc800078e02a8 */
[----:B------:R-:W-:Y:S02]  /*2ba10*/  IMAD.MOV.U32 R4, RZ, RZ, R12 ;  /* 0x000000ffff047224 */ /* 0x000fe400078e000c */
[----:B------:R-:W-:Y:S02]  /*2ba20*/  IMAD.MOV.U32 R5, RZ, RZ, R13 ;  /* 0x000000ffff057224 */ /* 0x000fe400078e000d */
[----:B------:R-:W3:Y:S01]  /*2ba30*/  LDL.LU.64 R12, [R1+0x178] ;  /* 0x00017800010c7983 */ /* 0x000ee20000300a00 */
[----:B----4-:R-:W-:-:S03]  /*2ba40*/  IMAD.WIDE R222, R239, 0x4, R222 ;  /* 0x00000004efde7825 */ /* 0x010fc600078e02de */
[----:B------:R1:W-:Y:S01]  /*2ba50*/  STL.64 [R1+0x6c0], R214 ;  /* 0x0006c0d601007387 */ /* 0x0003e20000100a00 */
[----:B------:R-:W-:-:S04]  /*2ba60*/  IMAD.WIDE R182, R239, 0x4, R182 ;  /* 0x00000004efb67825 */ /* 0x000fc800078e02b6 */
[C---:B------:R-:W-:Y:S01]  /*2ba70*/  IMAD.WIDE R232, R239.reuse, 0x4, R232 ;  /* 0x00000004efe87825 */ /* 0x040fe200078e02e8 */
        /* <DEDUP_REMOVED lines=16> */
[----:B-1----:R-:W4:Y:S01]  /*2bb80*/  LDL.LU.64 R226, [R1+0x128] ;  /* 0x0001280001e27983 */ /* 0x002f220000300a00 */
[----:B--2---:R-:W-:-:S05]  /*2bb90*/  IMAD.WIDE R150, R239, 0x4, R150 ;  /* 0x00000004ef967825 */ /* 0x004fca00078e0296 */
[----:B------:R1:W-:Y:S04]  /*2bba0*/  STL.64 [R1+0x700], R150 ;  /* 0x0007009601007387 */ /* 0x0003e80000100a00 */
[----:B-1----:R-:W2:Y:S01]  /*2bbb0*/  LDL.LU.64 R150, [R1+0x120] ;  /* 0x0001200001967983 */ /* 0x002ea20000300a00 */
[----:B---3--:R-:W-:-:S05]  /*2bbc0*/  IMAD.WIDE R240, R239, 0x4, R240 ;  /* 0x00000004eff07825 */ /* 0x008fca00078e02f0 */
[----:B------:R1:W-:Y:S04]  /*2bbd0*/  STL.64 [R1+0x708], R240 ;  /* 0x000708f001007387 */ /* 0x0003e80000100a00 */
[----:B-1----:R-:W3:Y:S04]  /*2bbe0*/  LDL.LU.64 R240, [R1+0xf8] ;  /* 0x0000f80001f07983 */ /* 0x002ee80000300a00 */
[----:B------:R1:W-:Y:S01]  /*2bbf0*/  STL.64 [R1+0x710], R126 ;  /* 0x0007107e01007387 */ /* 0x0003e20000100a00 */
[----:B------:R-:W-:-:S03]  /*2bc00*/  IMAD.WIDE R166, R239, 0x4, R166 ;  /* 0x00000004efa67825 */ /* 0x000fc600078e02a6 */
[----:B-1----:R-:W3:Y:S04]  /*2bc10*/  LDL.LU.64 R126, [R1+0xf0] ;  /* 0x0000f000017e7983 */ /* 0x002ee80000300a00 */
[----:B------:R-:W-:Y:S01]  /*2bc20*/  STL.64 [R1+0x6f8], R14 ;  /* 0x0006f80e01007387 */ /* 0x000fe20000100a00 */
[----:B------:R-:W-:-:S03]  /*2bc30*/  IMAD.WIDE R250, R239, 0x4, R250 ;  /* 0x00000004effa7825 */ /* 0x000fc600078e02fa */
[----:B------:R1:W-:Y:S02]  /*2bc40*/  STL.64 [R1+0x1018], R14 ;  /* 0x0010180e01007387 */ /* 0x0003e40000100a00 */
[----:B-1----:R-:W-:Y:S02]  /*2bc50*/  IMAD.MOV.U32 R14, RZ, RZ, R142 ;  /* 0x000000ffff0e7224 */ /* 0x002fe400078e008e */
[----:B------:R-:W-:Y:S02]  /*2bc60*/  IMAD.MOV.U32 R15, RZ, RZ, R143 ;  /* 0x000000ffff0f7224 */ /* 0x000fe400078e008f */
[----:B------:R-:W3:Y:S04]  /*2bc70*/  LDL.LU.64 R142, [R1+0x1190] ;  /* 0x00119000018e7983 */ /* 0x000ee80000300a00 */
[----:B------:R1:W-:Y:S04]  /*2bc80*/  STL.64 [R1+0x720], R166 ;  /* 0x000720a601007387 */ /* 0x0003e80000100a00 */
[----:B-1----:R-:W3:Y:S04]  /*2bc90*/  LDL.LU.64 R166, [R1+0x1188] ;  /* 0x0011880001a67983 */ /* 0x002ee80000300a00 */
[----:B------:R1:W-:Y:S04]  /*2bca0*/  STL.64 [R1+0x728], R250 ;  /* 0x000728fa01007387 */ /* 0x0003e80000100a00 */
[----:B-1----:R-:W3:Y:S04]  /*2bcb0*/  LDL.LU.64 R250, [R1+0x10] ;  /* 0x0000100001fa7983 */ /* 0x002ee80000300a00 */
[----:B------:R1:W-:Y:S04]  /*2bcc0*/  STL.64 [R1+0x730], R206 ;  /* 0x000730ce01007387 */ /* 0x0003e80000100a00 */
[----:B-1----:R-:W3:Y:S01]  /*2bcd0*/  LDL.LU.64 R206, [R1+0x1180] ;  /* 0x0011800001ce7983 */ /* 0x002ee20000300a00 */
[----:B----4-:R-:W-:-:S04]  /*2bce0*/  IMAD.WIDE R214, R239, 0x4, R214 ;  /* 0x00000004efd67825 */ /* 0x010fc800078e02d6 */
[C---:B------:R-:W-:Y:S01]  /*2bcf0*/  IMAD.WIDE R198, R239.reuse, 0x4, R198 ;  /* 0x00000004efc67825 */ /* 0x040fe200078e02c6 */
[----:B------:R1:W-:Y:S03]  /*2bd00*/  STL.64 [R1+0x740], R214 ;  /* 0x000740d601007387 */ /* 0x0003e60000100a00 */
[----:B------:R-:W-:-:S04]  /*2bd10*/  IMAD.WIDE R12, R239, 0x4, R12 ;  /* 0x00000004ef0c7825 */ /* 0x000fc800078e020c */
[C---:B------:R-:W-:Y:S01]  /*2bd20*/  IMAD.WIDE R190, R239.reuse, 0x4, R190 ;  /* 0x00000004efbe7825 */ /* 0x040fe200078e02be */
[----:B-1----:R-:W4:Y:S03]  /*2bd30*/  LDL.LU.64 R214, [R1+0x1178] ;  /* 0x0011780001d67983 */ /* 0x002f260000300a00 */
[----:B------:R-:W-:-:S04]  /*2bd40*/  IMAD.WIDE R182, R239, 0x4, R182 ;  /* 0x00000004efb67825 */ /* 0x000fc800078e02b6 */
[----:B------:R-:W-:-:S04]  /*2bd50*/  IMAD.WIDE R158, R239, 0x4, R158 ;  /* 0x00000004ef9e7825 */ /* 0x000fc800078e029e */
[----:B------:R-:W-:-:S04]  /*2bd60*/  IMAD.WIDE R242, R239, 0x4, R242 ;  /* 0x00000004eff27825 */ /* 0x000fc800078e02f2 */
[----:B------:R-:W-:-:S04]  /*2bd70*/  IMAD.WIDE R134, R239, 0x4, R134 ;  /* 0x00000004ef867825 */ /* 0x000fc800078e0286 */
[----:B------:R-:W-:-:S04]  /*2bd80*/  IMAD.WIDE R232, R239, 0x4, R232 ;  /* 0x00000004efe87825 */ /* 0x000fc800078e02e8 */
[----:B--2---:R-:W-:-:S04]  /*2bd90*/  IMAD.WIDE R150, R239, 0x4, R150 ;  /* 0x00000004ef967825 */ /* 0x004fc800078e0296 */
[----:B---3--:R-:W-:-:S04]  /*2bda0*/  IMAD.WIDE R126, R239, 0x4, R126 ;  /* 0x00000004ef7e7825 */ /* 0x008fc800078e027e */
[----:B------:R-:W-:-:S04]  /*2bdb0*/  IMAD.WIDE R142, R239, 0x4, R142 ;  /* 0x00000004ef8e7825 */ /* 0x000fc800078e028e */
[----:B------:R-:W-:-:S04]  /*2bdc0*/  IMAD.WIDE R166, R239, 0x4, R166 ;  /* 0x00000004efa67825 */ /* 0x000fc800078e02a6 */
[----:B------:R-:W-:-:S05]  /*2bdd0*/  IMAD.WIDE R206, R239, 0x4, R206 ;  /* 0x00000004efce7825 */ /* 0x000fca00078e02ce */
[----:B------:R1:W-:Y:S04]  /*2bde0*/  STL.64 [R1+0x748], R206 ;  /* 0x000748ce01007387 */ /* 0x0003e80000100a00 */
[----:B-1----:R-:W2:Y:S04]  /*2bdf0*/  LDL.LU.64 R206, [R1+0x1170] ;  /* 0x0011700001ce7983 */ /* 0x002ea80000300a00 */
[----:B------:R1:W-:Y:S04]  /*2be00*/  STL.64 [R1+0x750], R198 ;  /* 0x000750c601007387 */ /* 0x0003e80000100a00 */
[----:B-1----:R-:W3:Y:S04]  /*2be10*/  LDL.LU.64 R198, [R1+0x1168] ;  /* 0x0011680001c67983 */ /* 0x002ee80000300a00 */
[----:B------:R-:W-:Y:S04]  /*2be20*/  STL.64 [R1+0x738], R12 ;  /* 0x0007380c01007387 */ /* 0x000fe80000100a00 */
[----:B------:R1:W-:Y:S02]  /*2be30*/  STL.64 [R1+0x1020], R12 ;  /* 0x0010200c01007387 */ /* 0x0003e40000100a00 */
[----:B-1----:R-:W-:Y:S01]  /*2be40*/  IMAD.MOV.U32 R12, RZ, RZ, R190 ;  /* 0x000000ffff0c7224 */ /* 0x002fe200078e00be */
[----:B------:R-:W-:-:S02]  /*2be50*/  MOV R13, R191 ;  /* 0x000000bf000d7202 */ /* 0x000fc40000000f00 */
[----:B------:R-:W4:Y:S04]  /*2be60*/  LDL.LU.64 R190, [R1+0x1160] ;  /* 0x0011600001be7983 */ /* 0x000f280000300a00 */
[----:B------:R1:W-:Y:S04]  /*2be70*/  STL.64 [R1+0x760], R182 ;  /* 0x000760b601007387 */ /* 0x0003e80000100a00 */
[----:B-1----:R-:W2:Y:S04]  /*2be80*/  LDL.LU.64 R182, [R1+0x1158] ;  /* 0x0011580001b67983 */ /* 0x002ea80000300a00 */
[----:B------:R1:W-:Y:S04]  /*2be90*/  STL.64 [R1+0x768], R166 ;  /* 0x000768a601007387 */ /* 0x0003e80000100a00 */
[----:B-1----:R-:W3:Y:S04]  /*2bea0*/  LDL.LU.64 R166, [R1+0x1150] ;  /* 0x0011500001a67983 */ /* 0x002ee80000300a00 */
[----:B------:R1:W-:Y:S04]  /*2beb0*/  STL.64 [R1+0x770], R158 ;  /* 0x0007709e01007387 */ /* 0x0003e80000100a00 */
[----:B-1----:R-:W4:Y:S04]  /*2bec0*/  LDL.LU.64 R158, [R1+0x1148] ;  /* 0x00114800019e7983 */ /* 0x002f280000300a00 */
[----:B------:R-:W-:Y:S04]  /*2bed0*/  STL.64 [R1+0x758], R242 ;  /* 0x000758f201007387 */ /* 0x000fe80000100a00 */
        /* <DEDUP_REMOVED lines=11> */
[----:B-1----:R-:W2:Y:S01]  /*2bf90*/  LDL.LU.64 R232, [R1+0x1120] ;  /* 0x0011200001e87983 */ /* 0x002ea20000300a00 */
[----:B------:R-:W-:-:S04]  /*2bfa0*/  IMAD.WIDE R240, R239, 0x4, R240 ;  /* 0x00000004eff07825 */ /* 0x000fc800078e02f0 */
[C---:B------:R-:W-:Y:S01]  /*2bfb0*/  IMAD.WIDE R118, R239.reuse, 0x4, R118 ;  /* 0x00000004ef767825 */ /* 0x040fe200078e0276 */
[----:B------:R-:W-:Y:S03]  /*2bfc0*/  STL.64 [R1+0x798], R240 ;  /* 0x000798f001007387 */ /* 0x000fe60000100a00 */
[----:B------:R-:W-:Y:S01]  /*2bfd0*/  IMAD.WIDE R172, R239, 0x4, R172 ;  /* 0x00000004efac7825 */ /* 0x000fe200078e02ac */
[----:B------:R1:W-:Y:S03]  /*2bfe0*/  STL.64 [R1+0x1038], R240 ;  /* 0x001038f001007387 */ /* 0x0003e60000100a00 */
[----:B-1----:R-:W-:Y:S02]  /*2bff0*/  IMAD.MOV.U32 R240, RZ, RZ, R118 ;  /* 0x000000fffff07224 */ /* 0x002fe400078e0076 */
[----:B------:R-:W-:-:S02]  /*2c000*/  IMAD.MOV.U32 R241, RZ, RZ, R119 ;  /* 0x000000fffff17224 */ /* 0x000fc400078e0077 */
[----:B------:R-:W3:Y:S01]  /*2c010*/  LDL.LU.64 R118, [R1+0x1118] ;  /* 0x0011180001767983 */ /* 0x000ee20000300a00 */
[----:B--2---:R-:W-:-:S05]  /*2c020*/  IMAD.WIDE R232, R239, 0x4, R232 ;  /* 0x00000004efe87825 */ /* 0x004fca00078e02e8 */
[----:B------:R1:W-:Y:S02]  /*2c030*/  STL.64 [R1+0x7c0], R232 ;  /* 0x0007c0e801007387 */ /* 0x0003e40000100a00 */
[----:B-1----:R-:W-:Y:S02]  /*2c040*/  IMAD.MOV.U32 R232, RZ, RZ, R172 ;  /* 0x000000ffffe87224 */ /* 0x002fe400078e00ac */
[----:B------:R-:W-:Y:S02]  /*2c050*/  IMAD.MOV.U32 R233, RZ, RZ, R173 ;  /* 0x000000ffffe97224 */ /* 0x000fe400078e00ad */
[----:B------:R-:W2:Y:S01]  /*2c060*/  LDL.LU.64 R172, [R1+0x1110] ;  /* 0x0011100001ac7983 */ /* 0x000ea20000300a00 */
[----:B------:R-:W-:-:S04]  /*2c070*/  IMAD.WIDE R242, R239, 0x4, R242 ;  /* 0x00000004eff27825 */ /* 0x000fc800078e02f2 */
[C---:B------:R-:W-:Y:S01]  /*2c080*/  IMAD.WIDE R110, R239.reuse, 0x4, R110 ;  /* 0x00000004ef6e7825 */ /* 0x040fe200078e026e */
[----:B------:R-:W-:Y:S03]  /*2c090*/  STL.64 [R1+0x7b0], R242 ;  /* 0x0007b0f201007387 */ /* 0x000fe60000100a00 */
[C---:B------:R-:W-:Y:S01]  /*2c0a0*/  IMAD.WIDE R168, R239.reuse, 0x4, R168 ;  /* 0x00000004efa87825 */ /* 0x040fe200078e02a8 */
[----:B------:R1:W-:Y:S03]  /*2c0b0*/  STL.64 [R1+0x1040], R242 ;  /* 0x001040f201007387 */ /* 0x0003e60000100a00 */
[----:B------:R-:W-:-:S04]  /*2c0c0*/  IMAD.WIDE R10, R239, 0x4, R10 ;  /* 0x00000004ef0a7825 */ /* 0x000fc800078e020a */
[----:B------:R-:W-:-:S04]  /*2c0d0*/  IMAD.WIDE R102, R239, 0x4, R102 ;  /* 0x00000004ef667825 */ /* 0x000fc800078e0266 */
[----:B-1----:R-:W-:Y:S02]  /*2c0e0*/  IMAD.MOV.U32 R242, RZ, RZ, R110 ;  /* 0x000000fffff27224 */ /* 0x002fe400078e006e */
[----:B------:R-:W-:Y:S02]  /*2c0f0*/  IMAD.MOV.U32 R243, RZ, RZ, R111 ;  /* 0x000000fffff37224 */ /* 0x000fe400078e006f */
[----:B------:R-:W4:Y:S01]  /*2c100*/  LDL.LU.64 R110, [R1+0x1108] ;  /* 0x00110800016e7983 */ /* 0x000f220000300a00 */
[----:B------:R-:W-:-:S03]  /*2c110*/  IMAD.WIDE R94, R239, 0x4, R94 ;  /* 0x00000004ef5e7825 */ /* 0x000fc600078e025e */
[----:B------:R1:W-:Y:S01]  /*2c120*/  STL.64 [R1+0x7c8], R168 ;  /* 0x0007c8a801007387 */ /* 0x0003e20000100a00 */
[----:B------:R-:W-:-:S04]  /*2c130*/  IMAD.WIDE R24, R239, 0x4, R24 ;  /* 0x00000004ef187825 */ /* 0x000fc800078e0218 */
[----:B------:R-:W-:-:S04]  /*2c140*/  IMAD.WIDE R30, R239, 0x4, R30 ;  /* 0x00000004ef1e7825 */ /* 0x000fc800078e021e */
[----:B-1----:R-:W-:Y:S02]  /*2c150*/  IMAD.MOV.U32 R168, RZ, RZ, R12 ;  /* 0x000000ffffa87224 */ /* 0x002fe400078e000c */
[----:B------:R-:W-:Y:S02]  /*2c160*/  IMAD.MOV.U32 R169, RZ, RZ, R13 ;  /* 0x000000ffffa97224 */ /* 0x000fe400078e000d */
[----:B------:R-:W-:-:S04]  /*2c170*/  IMAD.WIDE R12, R239, 0x4, R170 ;  /* 0x00000004ef0c7825 */ /* 0x000fc800078e02aa */
[----:B------:R-:W-:Y:S02]  /*2c180*/  IMAD.MOV.U32 R170, RZ, RZ, R10 ;  /* 0x000000ffffaa7224 */ /* 0x000fe400078e000a */
[----:B------:R-:W-:Y:S02]  /*2c190*/  IMAD.MOV.U32 R171, RZ, RZ, R11 ;  /* 0x000000ffffab7224 */ /* 0x000fe400078e000b */
[----:B------:R-:W-:-:S04]  /*2c1a0*/  IMAD.WIDE R10, R239, 0x4, R20 ;  /* 0x00000004ef0a7825 */ /* 0x000fc800078e0214 */
[----:B------:R-:W-:Y:S02]  /*2c1b0*/  IMAD.MOV.U32 R20, RZ, RZ, R102 ;  /* 0x000000ffff147224 */ /* 0x000fe400078e0066 */
[----:B------:R-:W-:Y:S02]  /*2c1c0*/  IMAD.MOV.U32 R21, RZ, RZ, R103 ;  /* 0x000000ffff157224 */ /* 0x000fe400078e0067 */
[----:B------:R-:W3:Y:S01]  /*2c1d0*/  LDL.LU.64 R102, [R1+0x1100] ;  /* 0x0011000001667983 */ /* 0x000ee20000300a00 */
[----:B--2---:R-:W-:-:S05]  /*2c1e0*/  IMAD.WIDE R172, R239, 0x4, R172 ;  /* 0x00000004efac7825 */ /* 0x004fca00078e02ac */
[----:B------:R1:W-:Y:S02]  /*2c1f0*/  STL.64 [R1+0x7e0], R172 ;  /* 0x0007e0ac01007387 */ /* 0x0003e40000100a00 */
[----:B-1----:R-:W-:Y:S02]  /*2c200*/  IMAD.MOV.U32 R172, RZ, RZ, R94 ;  /* 0x000000ffffac7224 */ /* 0x002fe400078e005e */
[----:B------:R-:W-:Y:S02]  /*2c210*/  IMAD.MOV.U32 R173, RZ, RZ, R95 ;  /* 0x000000ffffad7224 */ /* 0x000fe400078e005f */
[----:B------:R-:W2:Y:S04]  /*2c220*/  LDL.LU.64 R94, [R1+0x10f8] ;  /* 0x0010f800015e7983 */ /* 0x000ea80000300a00 */
[----:B------:R1:W-:Y:S02]  /*2c230*/  STL.64 [R1+0x7e8], R24 ;  /* 0x0007e81801007387 */ /* 0x0003e40000100a00 */
[----:B-1----:R-:W-:-:S02]  /*2c240*/  IMAD.MOV.U32 R24, RZ, RZ, R30 ;  /* 0x000000ffff187224 */ /* 0x002fc400078e001e */
[----:B------:R-:W-:Y:S02]  /*2c250*/  IMAD.MOV.U32 R25, RZ, RZ, R31 ;  /* 0x000000ffff197224 */ /* 0x000fe400078e001f */
[----:B------:R-:W4:Y:S01]  /*2c260*/  LDL.LU.64 R30, [R1+0x10f0] ;  /* 0x0010f000011e7983 */ /* 0x000f220000300a00 */
[----:B------:R-:W-:-:S03]  /*2c270*/  IMAD.WIDE R86, R239, 0x4, R86 ;  /* 0x00000004ef567825 */ /* 0x000fc600078e0256 */
[----:B------:R-:W-:Y:S01]  /*2c280*/  STL.64 [R1+0x7d0], R12 ;  /* 0x0007d00c01007387 */ /* 0x000fe20000100a00 */
        /* <DEDUP_REMOVED lines=9> */
[----:B------:R-:W3:Y:S04]  /*2c320*/  LDL.LU.64 R86, [R1+0x10e8] ;  /* 0x0010e80001567983 */ /* 0x000ee80000300a00 */
[----:B------:R-:W-:Y:S04]  /*2c330*/  STL.64 [R1+0x7d8], R10 ;  /* 0x0007d80a01007387 */ /* 0x000fe80000100a00 */
[----:B------:R1:W-:Y:S01]  /*2c340*/  STL.64 [R1+0x1050], R10 ;  /* 0x0010500a01007387 */ /* 0x0003e20000100a00 */
[----:B------:R-:W-:-:S04]  /*2c350*/  IMAD.WIDE R38, R239, 0x4, R38 ;  /* 0x00000004ef267825 */ /* 0x000fc800078e0226 */
[----:B-1----:R-:W-:Y:S02]  /*2c360*/  IMAD.MOV.U32 R10, RZ, RZ, R8 ;  /* 0x000000ffff0a7224 */ /* 0x002fe400078e0008 */
[----:B------:R-:W-:Y:S02]  /*2c370*/  IMAD.MOV.U32 R11, RZ, RZ, R9 ;  /* 0x000000ffff0b7224 */ /* 0x000fe400078e0009 */
[----:B------:R-:W-:-:S04]  /*2c380*/  IMAD.WIDE R8, R239, 0x4, R28 ;  /* 0x00000004ef087825 */ /* 0x000fc800078e021c */
[----:B------:R-:W-:Y:S02]  /*2c390*/  IMAD.MOV.U32 R28, RZ, RZ, R78 ;  /* 0x000000ffff1c7224 */ /* 0x000fe400078e004e */
[----:B------:R-:W-:Y:S02]  /*2c3a0*/  IMAD.MOV.U32 R29, RZ, RZ, R79 ;  /* 0x000000ffff1d7224 */ /* 0x000fe400078e004f */
[----:B------:R-:W2:Y:S01]  /*2c3b0*/  LDL.LU.64 R78, [R1+0x10e0] ;  /* 0x0010e000014e7983 */ /* 0x000ea20000300a00 */
[----:B----4-:R-:W-:-:S05]  /*2c3c0*/  IMAD.WIDE R30, R239, 0x4, R30 ;  /* 0x00000004ef1e7825 */ /* 0x010fca00078e021e */
[----:B------:R1:W-:Y:S02]  /*2c3d0*/  STL.64 [R1+0x800], R30 ;  /* 0x0008001e01007387 */ /* 0x0003e40000100a00 */
[----:B-1----:R-:W-:Y:S02]  /*2c3e0*/  IMAD.MOV.U32 R30, RZ, RZ, R70 ;  /* 0x000000ffff1e7224 */ /* 0x002fe400078e0046 */
[----:B------:R-:W-:Y:S02]  /*2c3f0*/  IMAD.MOV.U32 R31, RZ, RZ, R71 ;  /* 0x000000ffff1f7224 */ /* 0x000fe400078e0047 */
[----:B------:R-:W4:Y:S04]  /*2c400*/  LDL.LU.64 R70, [R1+0x10d8] ;  /* 0x0010d80001467983 */ /* 0x000f280000300a00 */
[----:B------:R-:W-:Y:S04]  /*2c410*/  STL.64 [R1+0x7f0], R14 ;  /* 0x0007f00e01007387 */ /* 0x000fe80000100a00 */
[----:B------:R1:W-:Y:S02]  /*2c420*/  STL.64 [R1+0x1058], R14 ;  /* 0x0010580e01007387 */ /* 0x0003e40000100a00 */
[----:B-1----:R-:W-:-:S02]  /*2c430*/  IMAD.MOV.U32 R14, RZ, RZ, R38 ;  /* 0x000000ffff0e7224 */ /* 0x002fc400078e0026 */
[----:B------:R-:W-:Y:S02]  /*2c440*/  IMAD.MOV.U32 R15, RZ, RZ, R39 ;  /* 0x000000ffff0f7224 */ /* 0x000fe400078e0027 */
[----:B------:R-:W3:Y:S01]  /*2c450*/  LDL.LU.64 R38, [R1+0x10d0] ;  /* 0x0010d00001267983 */ /* 0x000ee20000300a00 */
[----:B------:R-:W-:-:S04]  /*2c460*/  IMAD.WIDE R32, R239, 0x4, R32 ;  /* 0x00000004ef207825 */ /* 0x000fc800078e0220 */
[C---:B------:R-:W-:Y:S01]  /*2c470*/  IMAD.WIDE R62, R239.reuse, 0x4, R62 ;  /* 0x00000004ef3e7825 */ /* 0x040fe200078e023e */
[----:B------:R1:W-:Y:S03]  /*2c480*/  STL.64 [R1+0x808], R32 ;  /* 0x0008082001007387 */ /* 0x0003e60000100a00 */
[----:B------:R-:W-:-:S04]  /*2c490*/  IMAD.WIDE R2, R239, 0x4, R2 ;  /* 0x00000004ef027825 */ /* 0x000fc800078e0202 */
[----:B------:R-:W-:-:S04]  /*2c4a0*/  IMAD.WIDE R46, R239, 0x4, R46 ;  /* 0x00000004ef2e7825 */ /* 0x000fc800078e022e */
[----:B-1----:R-:W-:Y:S02]  /*2c4b0*/  IMAD.MOV.U32 R32, RZ, RZ, R14 ;  /* 0x000000ffff207224 */ /* 0x002fe400078e000e */
[----:B------:R-:W-:Y:S02]  /*2c4c0*/  IMAD.MOV.U32 R33, RZ, RZ, R15 ;  /* 0x000000ffff217224 */ /* 0x000fe400078e000f */
[----:B------:R-:W-:Y:S02]  /*2c4d0*/  IMAD.MOV.U32 R14, RZ, RZ, R30 ;  /* 0x000000ffff0e7224 */ /* 0x000fe400078e001e */
[----:B------:R-:W-:Y:S02]  /*2c4e0*/  IMAD.MOV.U32 R15, RZ, RZ, R31 ;  /* 0x000000ffff0f7224 */ /* 0x000fe400078e001f */
[----:B------:R-:W-:Y:S02]  /*2c4f0*/  IMAD.MOV.U32 R30, RZ, RZ, R16 ;  /* 0x000000ffff1e7224 */ /* 0x000fe400078e0010 */
[----:B------:R-:W-:-:S02]  /*2c500*/  IMAD.MOV.U32 R31, RZ, RZ, R17 ;  /* 0x000000ffff1f7224 */ /* 0x000fc400078e0011 */
[----:B------:R-:W-:-:S04]  /*2c510*/  IMAD.WIDE R16, R239, 0x4, R34 ;  /* 0x00000004ef107825 */ /* 0x000fc800078e0222 */
[----:B------:R-:W-:Y:S02]  /*2c520*/  IMAD.MOV.U32 R34, RZ, RZ, R62 ;  /* 0x000000ffff227224 */ /* 0x000fe400078e003e */
[----:B------:R-:W-:Y:S02]  /*2c530*/  IMAD.MOV.U32 R35, RZ, RZ, R63 ;  /* 0x000000ffff237224 */ /* 0x000fe400078e003f */
[----:B------:R-:W2:Y:S04]  /*2c540*/  LDL.LU.64 R62, [R1+0x10c8] ;  /* 0x0010c800013e7983 */ /* 0x000ea80000300a00 */
        /* <DEDUP_REMOVED lines=8> */
[----:B------:R-:W4:Y:S01]  /*2c5d0*/  LDL.LU.64 R46, [R1+0x10c0] ;  /* 0x0010c000012e7983 */ /* 0x000f220000300a00 */
[----:B---3--:R-:W-:-:S05]  /*2c5e0*/  IMAD.WIDE R38, R239, 0x4, R38 ;  /* 0x00000004ef267825 */ /* 0x008fca00078e0226 */
[----:B------:R1:W-:Y:S02]  /*2c5f0*/  STL.64 [R1+0x820], R38 ;  /* 0x0008202601007387 */ /* 0x0003e40000100a00 */
[----:B-1----:R-:W-:Y:S02]  /*2c600*/  IMAD.MOV.U32 R38, RZ, RZ, R54 ;  /* 0x000000ffff267224 */ /* 0x002fe400078e0036 */
[----:B------:R-:W-:Y:S02]  /*2c610*/  IMAD.MOV.U32 R39, RZ, RZ, R55 ;  /* 0x000000ffff277224 */ /* 0x000fe400078e0037 */
[----:B------:R-:W3:Y:S01]  /*2c620*/  LDL.LU.64 R54, [R1+0x10b8] ;  /* 0x0010b80001367983 */ /* 0x000ee20000300a00 */
[----:B------:R-:W-:-:S03]  /*2c630*/  IMAD.WIDE R40, R239, 0x4, R40 ;  /* 0x00000004ef287825 */ /* 0x000fc600078e0228 */
[----:B------:R-:W-:Y:S04]  /*2c640*/  STL.64 [R1+0x810], R16 ;  /* 0x0008101001007387 */ /* 0x000fe80000100a00 */
[----:B------:R1:W-:Y:S04]  /*2c650*/  STL.64 [R1+0x1068], R16 ;  /* 0x0010681001007387 */ /* 0x0003e80000100a00 */
[----:B------:R-:W-:Y:S04]  /*2c660*/  STL.64 [R1+0x818], R2 ;  /* 0x0008180201007387 */ /* 0x000fe80000100a00 */
[----:B------:R2:W-:Y:S01]  /*2c670*/  STL.64 [R1+0x828], R40 ;  /* 0x0008282801007387 */ /* 0x0005e20000100a00 */
[----:B-1----:R-:W-:-:S03]  /*2c680*/  IMAD.MOV.U32 R16, RZ, RZ, R18 ;  /* 0x000000ffff107224 */ /* 0x002fc600078e0012 */
[----:B------:R4:W-:Y:S01]  /*2c690*/  STL.64 [R1+0x1070], R2 ;  /* 0x0010700201007387 */ /* 0x0009e20000100a00 */
[----:B------:R-:W-:Y:S02]  /*2c6a0*/  IMAD.MOV.U32 R17, RZ, RZ, R19 ;  /* 0x000000ffff117224 */ /* 0x000fe400078e0013 */
[----:B------:R-:W-:-:S04]  /*2c6b0*/  IMAD.WIDE R18, R239, 0x4, R42 ;  /* 0x00000004ef127825 */ /* 0x000fc800078e022a */
[----:B--2---:R-:W-:Y:S02]  /*2c6c0*/  IMAD.MOV.U32 R40, RZ, RZ, R16 ;  /* 0x000000ffff287224 */ /* 0x004fe400078e0010 */
[----:B------:R-:W-:Y:S02]  /*2c6d0*/  IMAD.MOV.U32 R41, RZ, RZ, R17 ;  /* 0x000000ffff297224 */ /* 0x000fe400078e0011 */
[----:B------:R-:W-:-:S04]  /*2c6e0*/  IMAD.WIDE R44, R239, 0x4, R44 ;  /* 0x00000004ef2c7825 */ /* 0x000fc800078e022c */
[----:B------:R-:W-:Y:S02]  /*2c6f0*/  IMAD.MOV.U32 R16, RZ, RZ, R38 ;  /* 0x000000ffff107224 */ /* 0x000fe400078e0026 */
[----:B------:R-:W-:Y:S02]  /*2c700*/  IMAD.MOV.U32 R17, RZ, RZ, R39 ;  /* 0x000000ffff117224 */ /* 0x000fe400078e0027 */
[----:B------:R-:W-:Y:S02]  /*2c710*/  IMAD.MOV.U32 R38, RZ, RZ, R36 ;  /* 0x000000ffff267224 */ /* 0x000fe400078e0024 */
[----:B------:R-:W-:Y:S02]  /*2c720*/  IMAD.MOV.U32 R39, RZ, RZ, R37 ;  /* 0x000000ffff277224 */ /* 0x000fe400078e0025 */
[----:B----4-:R-:W-:-:S04]  /*2c730*/  IMAD.WIDE R2, R239, 0x4, R46 ;  /* 0x00000004ef027825 */ /* 0x010fc800078e022e */
[----:B------:R-:W-:Y:S01]  /*2c740*/  IMAD.MOV.U32 R36, RZ, RZ, R8 ;  /* 0x000000ffff247224 */ /* 0x000fe200078e0008 */
[----:B------:R1:W-:Y:S01]  /*2c750*/  STL.64 [R1+0x840], R2 ;  /* 0x0008400201007387 */ /* 0x0003e20000100a00 */
[----:B------:R-:W-:Y:S02]  /*2c760*/  IMAD.MOV.U32 R37, RZ, RZ, R9 ;  /* 0x000000ffff257224 */ /* 0x000fe400078e0009 */
[----:B------:R-:W-:Y:S01]  /*2c770*/  IMAD.MOV.U32 R8, RZ, RZ, R34 ;  /* 0x000000ffff087224 */ /* 0x000fe200078e0022 */
[----:B------:R-:W-:Y:S01]  /*2c780*/  STL.64 [R1+0x830], R18 ;  /* 0x0008301201007387 */ /* 0x000fe20000100a00 */
[----:B------:R-:W-:Y:S02]  /*2c790*/  IMAD.MOV.U32 R9, RZ, RZ, R35 ;  /* 0x000000ffff097224 */ /* 0x000fe400078e0023 */
[----:B------:R-:W-:Y:S01]  /*2c7a0*/  IMAD.MOV.U32 R34, RZ, RZ, R32 ;  /* 0x000000ffff227224 */ /* 0x000fe200078e0020 */
[----:B------:R2:W-:Y:S01]  /*2c7b0*/  STL.64 [R1+0x1078], R18 ;  /* 0x0010781201007387 */ /* 0x0005e20000100a00 */
[----:B------:R-:W-:-:S02]  /*2c7c0*/  IMAD.MOV.U32 R35, RZ, RZ, R33 ;  /* 0x000000ffff237224 */ /* 0x000fc400078e0021 */
[----:B-1----:R-:W-:Y:S01]  /*2c7d0*/  IMAD.WIDE R2, R239, 0x4, R48 ;  /* 0x00000004ef027825 */ /* 0x002fe200078e0230 */
[----:B------:R-:W-:Y:S03]  /*2c7e0*/  STL.64 [R1+0x838], R44 ;  /* 0x0008382c01007387 */ /* 0x000fe60000100a00 */
[----:B------:R-:W-:Y:S01]  /*2c7f0*/  IMAD.MOV.U32 R32, RZ, RZ, R14 ;  /* 0x000000ffff207224 */ /* 0x000fe200078e000e */
[----:B------:R1:W-:Y:S01]  /*2c800*/  STL.64 [R1+0x1080], R44 ;  /* 0x0010802c01007387 */ /* 0x0003e20000100a00 */
[----:B------:R-:W-:Y:S02]  /*2c810*/  IMAD.MOV.U32 R33, RZ, RZ, R15 ;  /* 0x000000ffff217224 */ /* 0x000fe400078e000f */
[----:B------:R-:W-:Y:S01]  /*2c820*/  IMAD.MOV.U32 R14, RZ, RZ, R30 ;  /* 0x000000ffff0e7224 */ /* 0x000fe200078e001e */
[----:B------:R-:W-:Y:S01]  /*2c830*/  STL.64 [R1+0x848], R2 ;  /* 0x0008480201007387 */ /* 0x000fe20000100a00 */
[----:B------:R-:W-:-:S02]  /*2c840*/  IMAD.MOV.U32 R15, RZ, RZ, R31 ;  /* 0x000000ffff0f7224 */ /* 0x000fc400078e001f */
[----:B------:R-:W-:Y:S02]  /*2c850*/  IMAD.MOV.U32 R46, RZ, RZ, R40 ;  /* 0x000000ffff2e7224 */ /* 0x000fe400078e0028 */
[----:B------:R-:W-:Y:S01]  /*2c860*/  IMAD.MOV.U32 R47, RZ, RZ, R41 ;  /* 0x000000ffff2f7224 */ /* 0x000fe200078e0029 */
[----:B------:R3:W-:Y:S01]  /*2c870*/  STL.64 [R1+0x1088], R2 ;  /* 0x0010880201007387 */ /* 0x0007e20000100a00 */
[----:B------:R-:W-:Y:S02]  /*2c880*/  IMAD.MOV.U32 R30, RZ, RZ, R28 ;  /* 0x000000ffff1e7224 */ /* 0x000fe400078e001c */
[----:B------:R-:W-:Y:S02]  /*2c890*/  IMAD.MOV.U32 R31, RZ, RZ, R29 ;  /* 0x000000ffff1f7224 */ /* 0x000fe400078e001d */
[----:B------:R-:W-:Y:S02]  /*2c8a0*/  IMAD.MOV.U32 R40, RZ, RZ, R38 ;  /* 0x000000ffff287224 */ /* 0x000fe400078e0026 */
[----:B------:R-:W-:-:S02]  /*2c8b0*/  IMAD.MOV.U32 R41, RZ, RZ, R39 ;  /* 0x000000ffff297224 */ /* 0x000fc400078e0027 */
[----:B------:R-:W-:Y:S02]  /*2c8c0*/  IMAD.MOV.U32 R28, RZ, RZ, R170 ;  /* 0x000000ffff1c7224 */ /* 0x000fe400078e00aa */
[----:B------:R-:W-:Y:S02]  /*2c8d0*/  IMAD.MOV.U32 R29, RZ, RZ, R171 ;  /* 0x000000ffff1d7224 */ /* 0x000fe400078e00ab */
[----:B------:R-:W-:Y:S02]  /*2c8e0*/  IMAD.MOV.U32 R38, RZ, RZ, R36 ;  /* 0x000000ffff267224 */ /* 0x000fe400078e0024 */
[----:B------:R-:W-:Y:S02]  /*2c8f0*/  IMAD.MOV.U32 R39, RZ, RZ, R37 ;  /* 0x000000ffff277224 */ /* 0x000fe400078e0025 */
[----:B------:R-:W-:Y:S02]  /*2c900*/  IMAD.MOV.U32 R170, RZ, RZ, R4 ;  /* 0x000000ffffaa7224 */ /* 0x000fe400078e0004 */
[----:B------:R-:W-:-:S02]  /*2c910*/  IMAD.MOV.U32 R171, RZ, RZ, R5 ;  /* 0x000000ffffab7224 */ /* 0x000fc400078e0005 */
[----:B------:R-:W-:Y:S02]  /*2c920*/  IMAD.MOV.U32 R36, RZ, RZ, R8 ;  /* 0x000000ffff247224 */ /* 0x000fe400078e0008 */
[----:B------:R-:W-:Y:S02]  /*2c930*/  IMAD.MOV.U32 R37, RZ, RZ, R9 ;  /* 0x000000ffff257224 */ /* 0x000fe400078e0009 */
[----:B------:R-:W-:-:S04]  /*2c940*/  IMAD.WIDE R4, R239, 0x4, R50 ;  /* 0x00000004ef047825 */ /* 0x000fc800078e0232 */
[----:B------:R-:W-:Y:S02]  /*2c950*/  IMAD.MOV.U32 R8, RZ, RZ, R34 ;  /* 0x000000ffff087224 */ /* 0x000fe400078e0022 */
[----:B------:R-:W-:Y:S02]  /*2c960*/  IMAD.MOV.U32 R9, RZ, RZ, R35 ;  /* 0x000000ffff097224 */ /* 0x000fe400078e0023 */
[----:B------:R-:W-:Y:S02]  /*2c970*/  IMAD.MOV.U32 R34, RZ, RZ, R32 ;  /* 0x000000ffff227224 */ /* 0x000fe400078e0020 */
[----:B------:R-:W-:Y:S02]  /*2c980*/  IMAD.MOV.U32 R35, RZ, RZ, R33 ;  /* 0x000000ffff237224 */ /* 0x000fe400078e0021 */
[----:B------:R-:W-:-:S04]  /*2c990*/  IMAD.WIDE R52, R239, 0x4, R52 ;  /* 0x00000004ef347825 */ /* 0x000fc800078e0234 */
[----:B------:R-:W-:Y:S02]  /*2c9a0*/  IMAD.MOV.U32 R32, RZ, RZ, R14 ;  /* 0x000000ffff207224 */ /* 0x000fe400078e000e */
[----:B------:R-:W-:Y:S02]  /*2c9b0*/  IMAD.MOV.U32 R33, RZ, RZ, R15 ;  /* 0x000000ffff217224 */ /* 0x000fe400078e000f */
[----:B------:R-:W-:Y:S02]  /*2c9c0*/  IMAD.MOV.U32 R42, RZ, RZ, R16 ;  /* 0x000000ffff2a7224 */ /* 0x000fe400078e0010 */
[----:B------:R-:W-:Y:S02]  /*2c9d0*/  IMAD.MOV.U32 R43, RZ, RZ, R17 ;  /* 0x000000ffff2b7224 */ /* 0x000fe400078e0011 */
[----:B------:R-:W-:Y:S02]  /*2c9e0*/  IMAD.MOV.U32 R14, RZ, RZ, R30 ;  /* 0x000000ffff0e7224 */ /* 0x000fe400078e001e */
[----:B------:R-:W-:Y:S01]  /*2c9f0*/  IMAD.MOV.U32 R15, RZ, RZ, R31 ;  /* 0x000000ffff0f7224 */ /* 0x000fe200078e001f */
[----:B------:R-:W-:Y:S01]  /*2ca00*/  MOV R31, R29 ;  /* 0x0000001d001f7202 */ /* 0x000fe20000000f00 */
[----:B------:R-:W-:-:S02]  /*2ca10*/  IMAD.MOV.U32 R30, RZ, RZ, R28 ;  /* 0x000000ffff1e7224 */ /* 0x000fc400078e001c */
[----:B------:R-:W-:-:S04]  /*2ca20*/  IMAD.WIDE R16, R239, 0x4, R56 ;  /* 0x00000004ef107825 */ /* 0x000fc800078e0238 */
        /* <DEDUP_REMOVED lines=8> */
[----:B--2---:R-:W-:Y:S02]  /*2cab0*/  IMAD.MOV.U32 R18, RZ, RZ, R8 ;  /* 0x000000ffff127224 */ /* 0x004fe400078e0008 */
[----:B------:R-:W-:Y:S02]  /*2cac0*/  IMAD.MOV.U32 R19, RZ, RZ, R9 ;  /* 0x000000ffff137224 */ /* 0x000fe400078e0009 */
[----:B------:R-:W-:Y:S02]  /*2cad0*/  IMAD.MOV.U32 R32, RZ, RZ, R28 ;  /* 0x000000ffff207224 */ /* 0x000fe400078e001c */
[----:B------:R-:W-:Y:S02]  /*2cae0*/  IMAD.MOV.U32 R33, RZ, RZ, R29 ;  /* 0x000000ffff217224 */ /* 0x000fe400078e001d */
[----:B------:R-:W-:Y:S02]  /*2caf0*/  IMAD.MOV.U32 R28, RZ, RZ, R230 ;  /* 0x000000ffff1c7224 */ /* 0x000fe400078e00e6 */
[----:B------:R-:W-:-:S02]  /*2cb00*/  IMAD.MOV.U32 R29, RZ, RZ, R231 ;  /* 0x000000ffff1d7224 */ /* 0x000fc400078e00e7 */
        /* <DEDUP_REMOVED lines=17> */
[----:B------:R-:W-:-:S04]  /*2cc20*/  IMAD.WIDE R226, R239, 0x4, R226 ;  /* 0x00000004efe27825 */ /* 0x000fc800078e02e2 */
        /* <DEDUP_REMOVED lines=22> */
[----:B---3--:R-:W-:-:S05]  /*2cd90*/  IMAD.WIDE R2, R239, 0x4, R54 ;  /* 0x00000004ef027825 */ /* 0x008fca00078e0236 */
[----:B------:R1:W-:Y:S04]  /*2cda0*/  STL.64 [R1+0x860], R2 ;  /* 0x0008600201007387 */ /* 0x0003e80000100a00 */
[----:B------:R-:W-:Y:S04]  /*2cdb0*/  STL.64 [R1+0x850], R4 ;  /* 0x0008500401007387 */ /* 0x000fe80000100a00 */
[----:B------:R-:W-:Y:S01]  /*2cdc0*/  STL.64 [R1+0x1090], R4 ;  /* 0x0010900401007387 */ /* 0x000fe20000100a00 */
[----:B-1----:R-:W-:-:S03]  /*2cdd0*/  IMAD.WIDE R2, R239, 0x4, R62 ;  /* 0x00000004ef027825 */ /* 0x002fc600078e023e */
[----:B------:R-:W-:Y:S04]  /*2cde0*/  STL.64 [R1+0x858], R52 ;  /* 0x0008583401007387 */ /* 0x000fe80000100a00 */
[----:B------:R-:W-:Y:S04]  /*2cdf0*/  STL.64 [R1+0x1098], R52 ;  /* 0x0010983401007387 */ /* 0x000fe80000100a00 */
[----:B------:R-:W-:Y:S04]  /*2ce00*/  STL.64 [R1+0x868], R16 ;  /* 0x0008681001007387 */ /* 0x000fe80000100a00 */
[----:B------:R-:W-:Y:S04]  /*2ce10*/  STL.64 [R1+0x10a0], R16 ;  /* 0x0010a01001007387 */ /* 0x000fe80000100a00 */
[----:B------:R1:W-:Y:S04]  /*2ce20*/  STL.64 [R1+0x880], R2 ;  /* 0x0008800201007387 */ /* 0x0003e80000100a00 */
[----:B------:R-:W-:Y:S04]  /*2ce30*/  STL.64 [R1+0x870], R22 ;  /* 0x0008701601007387 */ /* 0x000fe80000100a00 */
[----:B------:R2:W-:Y:S01]  /*2ce40*/  STL.64 [R1+0x10a8], R22 ;  /* 0x0010a81601007387 */ /* 0x0005e20000100a00 */
[----:B-1----:R-:W-:-:S03]  /*2ce50*/  IMAD.WIDE R2, R239, 0x4, R70 ;  /* 0x00000004ef027825 */ /* 0x002fc600078e0246 */
[----:B------:R-:W-:Y:S04]  /*2ce60*/  STL.64 [R1+0x878], R60 ;  /* 0x0008783c01007387 */ /* 0x000fe80000100a00 */
[----:B------:R-:W-:Y:S01]  /*2ce70*/  STL.64 [R1+0x888], R8 ;  /* 0x0008880801007387 */ /* 0x000fe20000100a00 */
[----:B------:R-:W-:-:S03]  /*2ce80*/  IMAD.MOV.U32 R54, RZ, RZ, R50 ;  /* 0x000000ffff367224 */ /* 0x000fc600078e0032 */
[----:B------:R-:W-:Y:S01]  /*2ce90*/  STL.64 [R1+0x890], R230 ;  /* 0x000890e601007387 */ /* 0x000fe20000100a00 */
[----:B------:R-:W-:-:S03]  /*2cea0*/  IMAD.MOV.U32 R55, RZ, RZ, R51 ;  /* 0x000000ffff377224 */ /* 0x000fc600078e0033 */
[----:B------:R1:W-:Y:S01]  /*2ceb0*/  STL.64 [R1+0x8a0], R2 ;  /* 0x0008a00201007387 */ /* 0x0003e20000100a00 */
[----:B------:R-:W-:Y:S02]  /*2cec0*/  IMAD.MOV.U32 R50, RZ, RZ, R38 ;  /* 0x000000ffff327224 */ /* 0x000fe400078e0026 */
[----:B------:R-:W-:Y:S02]  /*2ced0*/  IMAD.MOV.U32 R51, RZ, RZ, R39 ;  /* 0x000000ffff337224 */ /* 0x000fe400078e0027 */
[----:B------:R-:W-:Y:S02]  /*2cee0*/  IMAD.MOV.U32 R38, RZ, RZ, R32 ;  /* 0x000000ffff267224 */ /* 0x000fe400078e0020 */
[----:B------:R-:W-:Y:S02]  /*2cef0*/  IMAD.MOV.U32 R39, RZ, RZ, R33 ;  /* 0x000000ffff277224 */ /* 0x000fe400078e0021 */
[----:B--2---:R-:W-:-:S04]  /*2cf00*/  IMAD.WIDE R22, R239, 0x4, R78 ;  /* 0x00000004ef167825 */ /* 0x004fc800078e024e */
[----:B-1----:R-:W-:Y:S02]  /*2cf10*/  IMAD.MOV.U32 R2, RZ, RZ, R18 ;  /* 0x000000ffff027224 */ /* 0x002fe400078e0012 */
[----:B------:R-:W-:Y:S02]  /*2cf20*/  IMAD.MOV.U32 R3, RZ, RZ, R19 ;  /* 0x000000ffff037224 */ /* 0x000fe400078e0013 */
[----:B------:R-:W-:Y:S02]  /*2cf30*/  IMAD.MOV.U32 R18, RZ, RZ, R36 ;  /* 0x000000ffff127224 */ /* 0x000fe400078e0024 */
[----:B------:R-:W-:Y:S02]  /*2cf40*/  IMAD.MOV.U32 R19, RZ, RZ, R37 ;  /* 0x000000ffff137224 */ /* 0x000fe400078e0025 */
[----:B------:R-:W-:Y:S02]  /*2cf50*/  IMAD.MOV.U32 R36, RZ, RZ, R30 ;  /* 0x000000ffff247224 */ /* 0x000fe400078e001e */
[----:B------:R-:W-:-:S02]  /*2cf60*/  IMAD.MOV.U32 R37, RZ, RZ, R31 ;  /* 0x000000ffff257224 */ /* 0x000fc400078e001f */
[----:B------:R-:W-:Y:S02]  /*2cf70*/  IMAD.MOV.U32 R30, RZ, RZ, R26 ;  /* 0x000000ffff1e7224 */ /* 0x000fe400078e001a */
[----:B------:R-:W-:Y:S01]  /*2cf80*/  IMAD.MOV.U32 R31, RZ, RZ, R27 ;  /* 0x000000ffff1f7224 */ /* 0x000fe200078e001b */
[----:B------:R-:W-:Y:S01]  /*2cf90*/  STL.64 [R1+0x898], R68 ;  /* 0x0008984401007387 */ /* 0x000fe20000100a00 */
[----:B------:R-:W-:Y:S02]  /*2cfa0*/  IMAD.MOV.U32 R32, RZ, RZ, R10 ;  /* 0x000000ffff207224 */ /* 0x000fe400078e000a */
[----:B------:R-:W-:Y:S02]  /*2cfb0*/  IMAD.MOV.U32 R33, RZ, RZ, R11 ;  /* 0x000000ffff217224 */ /* 0x000fe400078e000b */
[----:B------:R-:W-:Y:S02]  /*2cfc0*/  IMAD.MOV.U32 R26, RZ, RZ, R24 ;  /* 0x000000ffff1a7224 */ /* 0x000fe400078e0018 */
[----:B------:R-:W-:Y:S01]  /*2cfd0*/  IMAD.MOV.U32 R27, RZ, RZ, R25 ;  /* 0x000000ffff1b7224 */ /* 0x000fe200078e0019 */
[----:B------:R-:W-:Y:S01]  /*2cfe0*/  STL.64 [R1+0x8a8], R14 ;  /* 0x0008a80e01007387 */ /* 0x000fe20000100a00 */
[----:B------:R-:W-:-:S02]  /*2cff0*/  IMAD.MOV.U32 R24, RZ, RZ, R226 ;  /* 0x000000ffff187224 */ /* 0x000fc400078e00e2 */
[----:B------:R-:W-:Y:S02]  /*2d000*/  IMAD.MOV.U32 R25, RZ, RZ, R227 ;  /* 0x000000ffff197224 */ /* 0x000fe400078e00e3 */
[C---:B------:R-:W-:Y:S01]  /*2d010*/  IMAD.WIDE R10, R239.reuse, 0x4, R80 ;  /* 0x00000004ef0a7825 */ /* 0x040fe200078e0250 */
[----:B------:R-:W-:Y:S03]  /*2d020*/  STL.64 [R1+0x8b0], R228 ;  /* 0x0008b0e401007387 */ /* 0x000fe60000100a00 */
[C---:B------:R-:W-:Y:S01]  /*2d030*/  IMAD.WIDE R226, R239.reuse, 0x4, R82 ;  /* 0x00000004efe27825 */ /* 0x040fe200078e0252 */
[----:B------:R1:W-:Y:S03]  /*2d040*/  STL.64 [R1+0x8c0], R22 ;  /* 0x0008c01601007387 */ /* 0x0003e60000100a00 */
[----:B------:R-:W-:Y:S01]  /*2d050*/  IMAD.WIDE R16, R239, 0x4, R86 ;  /* 0x00000004ef107825 */ /* 0x000fe200078e0256 */
[----:B------:R-:W-:Y:S03]  /*2d060*/  STL.64 [R1+0x8b8], R76 ;  /* 0x0008b84c01007387 */ /* 0x000fe60000100a00 */
[----:B------:R-:W-:-:S02]  /*2d070*/  IMAD.MOV.U32 R4, RZ, RZ, R48 ;  /* 0x000000ffff047224 */ /* 0x000fc400078e0030 */
[----:B------:R-:W-:Y:S01]  /*2d080*/  IMAD.MOV.U32 R5, RZ, RZ, R49 ;  /* 0x000000ffff057224 */ /* 0x000fe200078e0031 */
[----:B------:R-:W-:Y:S01]  /*2d090*/  STL.64 [R1+0x8c8], R10 ;  /* 0x0008c80a01007387 */ /* 0x000fe20000100a00 */
[----:B------:R-:W-:Y:S02]  /*2d0a0*/  IMAD.MOV.U32 R48, RZ, RZ, R224 ;  /* 0x000000ffff307224 */ /* 0x000fe400078e00e0 */
[----:B------:R-:W-:Y:S01]  /*2d0b0*/  IMAD.MOV.U32 R49, RZ, RZ, R225 ;  /* 0x000000ffff317224 */ /* 0x000fe200078e00e1 */
[----:B------:R-:W-:Y:S01]  /*2d0c0*/  STL.64 [R1+0x8d0], R226 ;  /* 0x0008d0e201007387 */ /* 0x000fe20000100a00 */
[----:B------:R-:W-:-:S04]  /*2d0d0*/  IMAD.WIDE R224, R239, 0x4, R90 ;  /* 0x00000004efe07825 */ /* 0x000fc800078e025a */
[----:B------:R-:W-:Y:S02]  /*2d0e0*/  IMAD.MOV.U32 R70, RZ, RZ, R46 ;  /* 0x000000ffff467224 */ /* 0x000fe400078e002e */
[----:B------:R-:W-:Y:S01]  /*2d0f0*/  IMAD.MOV.U32 R71, RZ, RZ, R47 ;  /* 0x000000ffff477224 */ /* 0x000fe200078e002f */
[----:B------:R2:W-:Y:S01]  /*2d100*/  STL.64 [R1+0x8e0], R16 ;  /* 0x0008e01001007387 */ /* 0x0005e20000100a00 */
[----:B------:R-:W-:Y:S02]  /*2d110*/  IMAD.MOV.U32 R46, RZ, RZ, R242 ;  /* 0x000000ffff2e7224 */ /* 0x000fe400078e00f2 */
[----:B------:R-:W-:Y:S02]  /*2d120*/  IMAD.MOV.U32 R47, RZ, RZ, R243 ;  /* 0x000000ffff2f7224 */ /* 0x000fe400078e00f3 */
[----:B------:R-:W-:Y:S01]  /*2d130*/  IMAD.WIDE R52, R239, 0x4, R94 ;  /* 0x00000004ef347825 */ /* 0x000fe200078e025e */
[----:B------:R-:W-:Y:S03]  /*2d140*/  STL.64 [R1+0x8d8], R84 ;  /* 0x0008d85401007387 */ /* 0x000fe60000100a00 */
[----:B------:R-:W-:-:S02]  /*2d150*/  IMAD.MOV.U32 R240, RZ, RZ, R222 ;  /* 0x000000fffff07224 */ /* 0x000fc400078e00de */
[----:B------:R-:W-:Y:S02]  /*2d160*/  IMAD.MOV.U32 R241, RZ, RZ, R223 ;  /* 0x000000fffff17224 */ /* 0x000fe400078e00df */
[C---:B------:R-:W-:Y:S01]  /*2d170*/  IMAD.WIDE R92, R239.reuse, 0x4, R92 ;  /* 0x00000004ef5c7825 */ /* 0x040fe200078e025c */
[----:B------:R-:W-:Y:S03]  /*2d180*/  STL.64 [R1+0x8e8], R12 ;  /* 0x0008e80c01007387 */ /* 0x000fe60000100a00 */
[----:B------:R-:W-:Y:S01]  /*2d190*/  IMAD.WIDE R152, R239, 0x4, R152 ;  /* 0x00000004ef987825 */ /* 0x000fe200078e0298 */
[----:B------:R-:W-:Y:S03]  /*2d1a0*/  STL.64 [R1+0x8f0], R224 ;  /* 0x0008f0e001007387 */ /* 0x000fe60000100a00 */
[----:B------:R-:W-:-:S02]  /*2d1b0*/  IMAD.MOV.U32 R90, RZ, RZ, R4 ;  /* 0x000000ffff5a7224 */ /* 0x000fc400078e0004 */
[----:B------:R-:W-:Y:S02]  /*2d1c0*/  IMAD.MOV.U32 R91, RZ, RZ, R5 ;  /* 0x000000ffff5b7224 */ /* 0x000fe400078e0005 */
[C---:B------:R-:W-:Y:S01]  /*2d1d0*/  IMAD.WIDE R242, R239.reuse, 0x4, R96 ;  /* 0x00000004eff27825 */ /* 0x040fe200078e0260 */
[----:B------:R3:W-:Y:S03]  /*2d1e0*/  STL.64 [R1+0x900], R52 ;  /* 0x0009003401007387 */ /* 0x0007e60000100a00 */
[C---:B------:R-:W-:Y:S01]  /*2d1f0*/  IMAD.WIDE R222, R239.reuse, 0x4, R98 ;  /* 0x00000004efde7825 */ /* 0x040fe200078e0262 */
[----:B------:R-:W-:Y:S03]  /*2d200*/  STL.64 [R1+0x8f8], R92 ;  /* 0x0008f85c01007387 */ /* 0x000fe60000100a00 */
[----:B------:R-:W-:Y:S01]  /*2d210*/  IMAD.WIDE R4, R239, 0x4, R102 ;  /* 0x00000004ef047825 */ /* 0x000fe200078e0266 */
[----:B------:R-:W-:Y:S03]  /*2d220*/  STL.64 [R1+0x908], R242 ;  /* 0x000908f201007387 */ /* 0x000fe60000100a00 */
[----:B------:R-:W-:-:S02]  /*2d230*/  IMAD.MOV.U32 R102, RZ, RZ, R46 ;  /* 0x000000ffff667224 */ /* 0x000fc400078e002e */
[----:B------:R-:W-:Y:S02]  /*2d240*/  IMAD.MOV.U32 R103, RZ, RZ, R47 ;  /* 0x000000ffff677224 */ /* 0x000fe400078e002f */
[C---:B------:R-:W-:Y:S01]  /*2d250*/  IMAD.WIDE R250, R239.reuse, 0x4, R250 ;  /* 0x00000004effa7825 */ /* 0x040fe200078e02fa */
[----:B------:R-:W-:Y:S03]  /*2d260*/  STL.64 [R1+0x910], R222 ;  /* 0x000910de01007387 */ /* 0x000fe60000100a00 */
[----:B------:R-:W-:Y:S02]  /*2d270*/  IMAD.MOV.U32 R82, RZ, RZ, R54 ;  /* 0x000000ffff527224 */ /* 0x000fe400078e0036 */
[----:B------:R-:W-:Y:S02]  /*2d280*/  IMAD.MOV.U32 R83, RZ, RZ, R55 ;  /* 0x000000ffff537224 */ /* 0x000fe400078e0037 */
[----:B------:R-:W-:-:S04]  /*2d290*/  IMAD.WIDE R100, R239, 0x4, R100 ;  /* 0x00000004ef647825 */ /* 0x000fc800078e0264 */
[----:B------:R-:W-:Y:S02]  /*2d2a0*/  IMAD.MOV.U32 R46, RZ, RZ, R240 ;  /* 0x000000ffff2e7224 */ /* 0x000fe400078e00f0 */
[----:B------:R-:W-:Y:S02]  /*2d2b0*/  IMAD.MOV.U32 R47, RZ, RZ, R241 ;  /* 0x000000ffff2f7224 */ /* 0x000fe400078e00f1 */
[----:B------:R-:W-:Y:S02]  /*2d2c0*/  IMAD.MOV.U32 R54, RZ, RZ, R152 ;  /* 0x000000ffff367224 */ /* 0x000fe400078e0098 */
[----:B------:R-:W-:Y:S02]  /*2d2d0*/  IMAD.MOV.U32 R55, RZ, RZ, R153 ;  /* 0x000000ffff377224 */ /* 0x000fe400078e0099 */
[----:B------:R-:W-:Y:S01]  /*2d2e0*/  IMAD.WIDE R240, R239, 0x4, R104 ;  /* 0x00000004eff07825 */ /* 0x000fe200078e0268 */
[----:B------:R4:W-:Y:S03]  /*2d2f0*/  STL.64 [R1+0x920], R4 ;  /* 0x0009200401007387 */ /* 0x0009e60000100a00 */
        /* <DEDUP_REMOVED lines=8> */
[----:B------:R-:W-:Y:S01]  /*2d380*/  IMAD.WIDE R108, R239, 0x4, R108 ;  /* 0x00000004ef6c7825 */ /* 0x000fe200078e026c */
[----:B------:R-:W-:-:S03]  /*2d390*/  MOV R111, R45 ;  /* 0x0000002d006f7202 */ /* 0x000fc60000000f00 */
[----:B------:R-:W-:Y:S02]  /*2d3a0*/  IMAD.MOV.U32 R40, RZ, RZ, R250 ;  /* 0x000000ffff287224 */ /* 0x000fe400078e00fa */
[----:B------:R-:W-:Y:S02]  /*2d3b0*/  IMAD.MOV.U32 R41, RZ, RZ, R251 ;  /* 0x000000ffff297224 */ /* 0x000fe400078e00fb */
[C---:B------:R-:W-:Y:S01]  /*2d3c0*/  IMAD.WIDE R250, R239.reuse, 0x4, R112 ;  /* 0x00000004effa7825 */ /* 0x040fe200078e0270 */
[----:B------:R-:W-:Y:S03]  /*2d3d0*/  STL.64 [R1+0x938], R152 ;  /* 0x0009389801007387 */ /* 0x000fe60000100a00 */
[----:B------:R-:W-:Y:S02]  /*2d3e0*/  IMAD.MOV.U32 R110, RZ, RZ, R44 ;  /* 0x000000ffff6e7224 */ /* 0x000fe400078e002c */
[C---:B------:R-:W-:Y:S01]  /*2d3f0*/  IMAD.WIDE R114, R239.reuse, 0x4, R114 ;  /* 0x00000004ef727825 */ /* 0x040fe200078e0272 */
[----:B------:R4:W-:Y:S03]  /*2d400*/  STL.64 [R1+0x948], R2 ;  /* 0x0009480201007387 */ /* 0x0009e60000100a00 */
[C---:B------:R-:W-:Y:S01]  /*2d410*/  IMAD.WIDE R44, R239.reuse, 0x4, R118 ;  /* 0x00000004ef2c7825 */ /* 0x040fe200078e0276 */
[----:B------:R-:W-:Y:S03]  /*2d420*/  STL.64 [R1+0x940], R108 ;  /* 0x0009406c01007387 */ /* 0x000fe60000100a00 */
        /* <DEDUP_REMOVED lines=75> */
[----:B------:R-:W-:Y:S04]  /*2d8e0*/  STL.64 [R1+0xa50], R184 ;  /* 0x000a50b801007387 */ /* 0x000fe80000100a00 */
[----:B------:R-:W-:Y:S01]  /*2d8f0*/  STL.64 [R1+0xa58], R186 ;  /* 0x000a58ba01007387 */ /* 0x000fe20000100a00 */
[----:B------:R-:W-:-:S03]  /*2d900*/  IMAD.WIDE R96, R239, 0x4, R194 ;  /* 0x00000004ef607825 */ /* 0x000fc600078e02c2 */
[----:B------:R-:W-:Y:S04]  /*2d910*/  STL.64 [R1+0xa68], R190 ;  /* 0x000a68be01007387 */ /* 0x000fe80000100a00 */
[----:B------:R-:W-:Y:S04]  /*2d920*/  STL.64 [R1+0xa60], R32 ;  /* 0x000a602001007387 */ /* 0x000fe80000100a00 */
[----:B------:R-:W2:Y:S01]  /*2d930*/  LDL.64 R194, [R1+0x250] ;  /* 0x0002500001c27983 */ /* 0x000ea20000100a00 */
[----:B------:R-:W-:-:S04]  /*2d940*/  IMAD.WIDE R192, R239, 0x4, R192 ;  /* 0x00000004efc07825 */ /* 0x000fc800078e02c0 */
[----:B------:R-:W-:Y:S02]  /*2d950*/  IMAD.MOV.U32 R64, RZ, RZ, R30 ;  /* 0x000000ffff407224 */ /* 0x000fe400078e001e */
[----:B------:R-:W-:Y:S02]  /*2d960*/  IMAD.MOV.U32 R65, RZ, RZ, R31 ;  /* 0x000000ffff417224 */ /* 0x000fe400078e001f */
[C---:B------:R-:W-:Y:S01]  /*2d970*/  IMAD.WIDE R30, R239.reuse, 0x4, R196 ;  /* 0x00000004ef1e7825 */ /* 0x040fe200078e02c4 */
[----:B------:R-:W-:Y:S03]  /*2d980*/  STL.64 [R1+0xa70], R192 ;  /* 0x000a70c001007387 */ /* 0x000fe60000100a00 */
[C---:B------:R-:W-:Y:S01]  /*2d990*/  IMAD.WIDE R126, R239.reuse, 0x4, R198 ;  /* 0x00000004ef7e7825 */ /* 0x040fe200078e02c6 */
[----:B------:R-:W-:Y:S03]  /*2d9a0*/  STL.64 [R1+0xa78], R96 ;  /* 0x000a786001007387 */ /* 0x000fe60000100a00 */
[C---:B------:R-:W-:Y:S01]  /*2d9b0*/  IMAD.WIDE R118, R239.reuse, 0x4, R200 ;  /* 0x00000004ef767825 */ /* 0x040fe200078e02c8 */
[----:B------:R-:W3:Y:S03]  /*2d9c0*/  LDL.64 R198, [R1+0x260] ;  /* 0x0002600001c67983 */ /* 0x000ee60000100a00 */
[----:B------:R-:W-:Y:S01]  /*2d9d0*/  IMAD.WIDE R202, R239, 0x4, R202 ;  /* 0x00000004efca7825 */ /* 0x000fe200078e02ca */
[----:B------:R-:W-:Y:S03]  /*2d9e0*/  STL.64 [R1+0xa80], R30 ;  /* 0x000a801e01007387 */ /* 0x000fe60000100a00 */
[----:B------:R-:W-:Y:S01]  /*2d9f0*/  IMAD.MOV.U32 R56, RZ, RZ, R28 ;  /* 0x000000ffff387224 */ /* 0x000fe200078e001c */
[----:B------:R4:W-:Y:S01]  /*2da00*/  STL.64 [R1+0xa88], R126 ;  /* 0x000a887e01007387 */ /* 0x0009e20000100a00 */
[----:B------:R-:W-:-:S02]  /*2da10*/  IMAD.MOV.U32 R57, RZ, RZ, R29 ;  /* 0x000000ffff397224 */ /* 0x000fc400078e001d */
[C---:B------:R-:W-:Y:S01]  /*2da20*/  IMAD.WIDE R206, R239.reuse, 0x4, R206 ;  /* 0x00000004efce7825 */ /* 0x040fe200078e02ce */
[----:B------:R-:W4:Y:S03]  /*2da30*/  LDL.64 R200, [R1+0x268] ;  /* 0x0002680001c87983 */ /* 0x000f260000100a00 */
[C---:B------:R-:W-:Y:S01]  /*2da40*/  IMAD.WIDE R28, R239.reuse, 0x4, R204 ;  /* 0x00000004ef1c7825 */ /* 0x040fe200078e02cc */
[----:B------:R1:W-:Y:S03]  /*2da50*/  STL.64 [R1+0xa90], R118 ;  /* 0x000a907601007387 */ /* 0x0003e60000100a00 */
[----:B------:R-:W-:Y:S01]  /*2da60*/  IMAD.WIDE R208, R239, 0x4, R208 ;  /* 0x00000004efd07825 */ /* 0x000fe200078e02d0 */
[----:B------:R-:W-:Y:S03]  /*2da70*/  STL.64 [R1+0xa98], R202 ;  /* 0x000a98ca01007387 */ /* 0x000fe60000100a00 */
[----:B------:R-:W-:Y:S01]  /*2da80*/  IMAD.MOV.U32 R62, RZ, RZ, R26 ;  /* 0x000000ffff3e7224 */ /* 0x000fe200078e001a */
[----:B------:R-:W-:Y:S01]  /*2da90*/  STL.64 [R1+0xaa8], R206 ;  /* 0x000aa8ce01007387 */ /* 0x000fe20000100a00 */
[----:B------:R-:W-:-:S02]  /*2daa0*/  IMAD.MOV.U32 R63, RZ, RZ, R27 ;  /* 0x000000ffff3f7224 */ /* 0x000fc400078e001b */
[C---:B------:R-:W-:Y:S01]  /*2dab0*/  IMAD.WIDE R94, R239.reuse, 0x4, R210 ;  /* 0x00000004ef5e7825 */ /* 0x040fe200078e02d2 */
[----:B------:R-:W-:Y:S03]  /*2dac0*/  STL.64 [R1+0xaa0], R28 ;  /* 0x000aa01c01007387 */ /* 0x000fe60000100a00 */
[C---:B------:R-:W-:Y:S01]  /*2dad0*/  IMAD.WIDE R26, R239.reuse, 0x4, R212 ;  /* 0x00000004ef1a7825 */ /* 0x040fe200078e02d4 */
[----:B------:R1:W-:Y:S03]  /*2dae0*/  STL.64 [R1+0xab0], R208 ;  /* 0x000ab0d001007387 */ /* 0x0003e60000100a00 */
[C---:B------:R-:W-:Y:S01]  /*2daf0*/  IMAD.WIDE R214, R239.reuse, 0x4, R214 ;  /* 0x00000004efd67825 */ /* 0x040fe200078e02d6 */
[----:B------:R-:W4:Y:S03]  /*2db00*/  LDL.64 R210, [R1+0x288] ;  /* 0x0002880001d27983 */ /* 0x000f260000100a00 */
[C---:B------:R-:W-:Y:S01]  /*2db10*/  IMAD.WIDE R216, R239.reuse, 0x4, R216 ;  /* 0x00000004efd87825 */ /* 0x040fe200078e02d8 */
[----:B------:R-:W-:Y:S03]  /*2db20*/  STL.64 [R1+0xab8], R94 ;  /* 0x000ab85e01007387 */ /* 0x000fe60000100a00 */
[----:B------:R-:W-:Y:S01]  /*2db30*/  IMAD.WIDE R86, R239, 0x4, R218 ;  /* 0x00000004ef567825 */ /* 0x000fe200078e02da */
[----:B------:R-:W-:Y:S04]  /*2db40*/  STL.64 [R1+0xac0], R26 ;  /* 0x000ac01a01007387 */ /* 0x000fe80000100a00 */
[----:B------:R-:W-:Y:S04]  /*2db50*/  STL.64 [R1+0xac8], R214 ;  /* 0x000ac8d601007387 */ /* 0x000fe80000100a00 */
[----:B------:R1:W-:Y:S04]  /*2db60*/  STL.64 [R1+0xad0], R216 ;  /* 0x000ad0d801007387 */ /* 0x0003e80000100a00 */
[----:B------:R-:W-:Y:S04]  /*2db70*/  STL.64 [R1+0xae0], R86 ;  /* 0x000ae05601007387 */ /* 0x000fe80000100a00 */
[----:B--2---:R-:W-:Y:S04]  /*2db80*/  LDGSTS.E [R246+-0x2e000], desc[UR46][R194.64], P1 ;  /* 0xd2000000c2f67fae */ /* 0x004fe8000892186e */
[----:B------:R2:W-:Y:S04]  /*2db90*/  LDGSTS.E [R246+-0x2dff8], desc[UR46][R248.64], P6 ;  /* 0xd2008000f8f67fae */ /* 0x0005e8000b12186e */
[----:B------:R-:W2:Y:S04]  /*2dba0*/  LDL.LU.64 R248, [R1+0x10b0] ;  /* 0x0010b00001f87983 */ /* 0x000ea80000300a00 */
[----:B------:R-:W2:Y:S01]  /*2dbb0*/  LDL.64 R156, [R1+0x2a8] ;  /* 0x0002a800019c7983 */ /* 0x000ea20000100a00 */
[----:B------:R-:W-:-:S02]  /*2dbc0*/  ISETP.NE.U32.AND P2, PT, R7, RZ, PT ;  /* 0x000000ff0700720c */ /* 0x000fc40003f45070 */
[----:B------:R-:W-:Y:S01]  /*2dbd0*/  ISETP.NE.U32.AND P3, PT, R0, RZ, PT ;  /* 0x000000ff0000720c */ /* 0x000fe20003f65070 */
[----:B------:R-:W-:-:S04]  /*2dbe0*/  IMAD.WIDE R234, R252, 0x4, R234 ;  /* 0x00000004fcea7825 */ /* 0x000fc800078e02ea */
[----:B------:R-:W-:Y:S01]  /*2dbf0*/  IMAD.WIDE R236, R252, 0x4, R236 ;  /* 0x00000004fcec7825 */ /* 0x000fe200078e02ec */
[----:B------:R-:W-:Y:S03]  /*2dc00*/  LDGSTS.E [R247+-0x30000], desc[UR46][R234.64], P5 ;  /* 0xd0000000eaf77fae */ /* 0x000fe6000a92186e */
[----:B------:R-:W-:Y:S01]  /*2dc10*/  IMAD.MOV.U32 R104, RZ, RZ, R50 ;  /* 0x000000ffff687224 */ /* 0x000fe200078e0032 */
[----:B------:R-:W-:Y:S01]  /*2dc20*/  LDGSTS.E [R247+-0x2fff8], desc[UR46][R236.64], P4 ;  /* 0xd0008000ecf77fae */ /* 0x000fe2000a12186e */
[----:B------:R-:W-:Y:S02]  /*2dc30*/  IMAD.MOV.U32 R105, RZ, RZ, R51 ;  /* 0x000000ffff697224 */ /* 0x000fe400078e0033 */
[----:B------:R-:W-:Y:S01]  /*2dc40*/  IMAD.MOV.U32 R113, RZ, RZ, R103 ;  /* 0x000000ffff717224 */ /* 0x000fe200078e0067 */
[----:B---3--:R-:W-:Y:S01]  /*2dc50*/  LDGSTS.E [R247+-0x2e000], desc[UR46][R198.64], P0 ;  /* 0xd2000000c6f77fae */ /* 0x008fe2000812186e */
[----:B------:R-:W-:-:S02]  /*2dc60*/  IMAD.MOV.U32 R50, RZ, RZ, R24 ;  /* 0x000000ffff327224 */ /* 0x000fc400078e0018 */
[----:B------:R-:W-:Y:S01]  /*2dc70*/  IMAD.MOV.U32 R112, RZ, RZ, R102 ;  /* 0x000000ffff707224 */ /* 0x000fe200078e0066 */
[----:B----4-:R-:W-:Y:S01]  /*2dc80*/  LDGSTS.E [R247+-0x2dff8], desc[UR46][R200.64], P2 ;  /* 0xd2008000c8f77fae */ /* 0x010fe2000912186e */
[----:B------:R-:W-:Y:S01]  /*2dc90*/  IMAD.MOV.U32 R51, RZ, RZ, R25 ;  /* 0x000000ffff337224 */ /* 0x000fe200078e0019 */
[----:B------:R-:W-:Y:S01]  /*2dca0*/  MOV R181, R57 ;  /* 0x0000003900b57202 */ /* 0x000fe20000000f00 */
[----:B------:R-:W-:Y:S01]  /*2dcb0*/  IMAD.MOV.U32 R103, RZ, RZ, R99 ;  /* 0x000000ffff677224 */ /* 0x000fe200078e0063 */
[----:B------:R-:W0:Y:S01]  /*2dcc0*/  LDGDEPBAR ;  /* 0x00000000000079af */ /* 0x000e220000000000 */
[----:B------:R-:W-:Y:S01]  /*2dcd0*/  IMAD.WIDE R24, R239, 0x4, R220 ;  /* 0x00000004ef187825 */ /* 0x000fe200078e02dc */
[----:B------:R-:W3:Y:S03]  /*2dce0*/  LDC R252, c[0x0][0x230] ;  /* 0x00008c00fffc7b82 */ /* 0x000ee60000000800 */
[----:B------:R-:W-:Y:S01]  /*2dcf0*/  IMAD.MOV.U32 R99, RZ, RZ, R21 ;  /* 0x000000ffff637224 */ /* 0x000fe200078e0015 */
[----:B------:R4:W-:Y:S04]  /*2dd00*/  STL.64 [R1+0xad8], R24 ;  /* 0x000ad81801007387 */ /* 0x0009e80000100a00 */
[----:B------:R-:W4:Y:S01]  /*2dd10*/  LDL.64 R164, [R1+0x2c8] ;  /* 0x0002c80001a47983 */ /* 0x000f220000100a00 */
[----:B--2---:R-:W-:-:S02]  /*2dd20*/  VIADD R7, R248, 0x100000 ;  /* 0x00100000f8077836 */ /* 0x004fc40000000000 */
[C---:B------:R-:W-:Y:S02]  /*2dd30*/  VIADD R0, R248.reuse, 0x100000 ;  /* 0x00100000f8007836 */ /* 0x040fe40000000000 */
[----:B------:R-:W-:Y:S01]  /*2dd40*/  VIADD R21, R248, 0x100000 ;  /* 0x00100000f8157836 */ /* 0x000fe20000000000 */
[----:B------:R-:W-:Y:S04]  /*2dd50*/  LDGSTS.E [R7+-0x80000], desc[UR46][R244.64], P3 ;  /* 0x80000000f4077fae */ /* 0x000fe8000992186e */
[----:B------:R-:W-:Y:S04]  /*2dd60*/  LDGSTS.E [R0+-0x7fc00], desc[UR46][R210.64], P3 ;  /* 0x80400000d2007fae */ /* 0x000fe8000992186e */
[----:B------:R-:W-:Y:S04]  /*2dd70*/  LDGSTS.E [R21+-0x7f800], desc[UR46][R156.64], P3 ;  /* 0x808000009c157fae */ /* 0x000fe8000992186e */
[----:B------:R-:W2:Y:S01]  /*2dd80*/  LDL.64 R156, [R1+0x2e8] ;  /* 0x0002e800019c7983 */ /* 0x000ea20000100a00 */
[----:B------:R-:W-:-:S02]  /*2dd90*/  IMAD.MOV.U32 R102, RZ, RZ, R98 ;  /* 0x000000ffff667224 */ /* 0x000fc400078e0062 */
[----:B------:R-:W-:Y:S02]  /*2dda0*/  IMAD.MOV.U32 R98, RZ, RZ, R20 ;  /* 0x000000ffff627224 */ /* 0x000fe400078e0014 */
[C---:B------:R-:W-:Y:S01]  /*2ddb0*/  VIADD R20, R248.reuse, 0x100000 ;  /* 0x00100000f8147836 */ /* 0x040fe20000000000 */
[----:B----4-:R-:W-:Y:S04]  /*2ddc0*/  LDGSTS.E [R7+-0x7f400], desc[UR46][R164.64], P3 ;  /* 0x80c00000a4077fae */ /* 0x010fe8000992186e */
[----:B------:R-:W4:Y:S04]  /*2ddd0*/  LDL.64 R164, [R1+0x328] ;  /* 0x0003280001a47983 */ /* 0x000f280000100a00 */
[----:B--2---:R-:W-:Y:S04]  /*2dde0*/  LDGSTS.E [R20+-0x7f000], desc[UR46][R156.64], P3 ;  /* 0x810000009c147fae */ /* 0x004fe8000992186e */
[----:B------:R-:W2:Y:S04]  /*2ddf0*/  LDL.64 R156, [R1+0x308] ;  /* 0x00030800019c7983 */ /* 0x000ea80000100a00 */
[----:B--2---:R-:W-:Y:S04]  /*2de00*/  LDGSTS.E [R0+-0x7ec00], desc[UR46][R156.64], P3 ;  /* 0x814000009c007fae */ /* 0x004fe8000992186e */
[----:B----4-:R-:W-:Y:S04]  /*2de10*/  LDGSTS.E [R7+-0x7e800], desc[UR46][R164.64], P3 ;  /* 0x81800000a4077fae */ /* 0x010fe8000992186e */
[----:B------:R-:W2:Y:S04]  /*2de20*/  LDL.64 R156, [R1+0x348] ;  /* 0x00034800019c7983 */ /* 0x000ea80000100a00 */
[----:B------:R-:W4:Y:S04]  /*2de30*/  LDL.64 R164, [R1+0x368] ;  /* 0x0003680001a47983 */ /* 0x000f280000100a00 */
[----:B--2---:R-:W-:Y:S04]  /*2de40*/  LDGSTS.E [R21+-0x7e400], desc[UR46][R156.64], P3 ;  /* 0x81c000009c157fae */ /* 0x004fe8000992186e */
[----:B----4-:R-:W-:Y:S04]  /*2de50*/  LDGSTS.E [R0+-0x7e000], desc[UR46][R164.64], P3 ;  /* 0x82000000a4007fae */ /* 0x010fe8000992186e */
[----:B------:R-:W2:Y:S04]  /*2de60*/  LDL.64 R156, [R1+0x388] ;  /* 0x00038800019c7983 */ /* 0x000ea80000100a00 */
        /* <DEDUP_REMOVED lines=70> */
[----:B--2---:R-:W-:Y:S04]  /*2e2d0*/  LDGSTS.E [R7+-0x6d000], desc[UR46][R156.64], P3 ;  /* 0x930000009c077fae */ /* 0x004fe8000992186e */
[----:B------:R-:W2:Y:S04]  /*2e2e0*/  LDL.64 R156, [R1+0x880] ;  /* 0x00088000019c7983 */ /* 0x000ea80000100a00 */
[----:B--2---:R-:W-:Y:S04]  /*2e2f0*/  LDGSTS.E [R0+-0x6cc00], desc[UR46][R156.64], P3 ;  /* 0x934000009c007fae */ /* 0x004fe8000992186e */
[----:B------:R-:W2:Y:S04]  /*2e300*/  LDL.64 R156, [R1+0x8a0] ;  /* 0x0008a000019c7983 */ /* 0x000ea80000100a00 */
[----:B--2---:R-:W-:Y:S04]  /*2e310*/  LDGSTS.E [R7+-0x6c800], desc[UR46][R156.64], P3 ;  /* 0x938000009c077fae */ /* 0x004fe8000992186e */
[----:B------:R-:W-:Y:S04]  /*2e320*/  LDGSTS.E [R20+-0x6c400], desc[UR46][R22.64], P3 ;  /* 0x93c0000016147fae */ /* 0x000fe8000992186e */
[----:B------:R-:W-:Y:S04]  /*2e330*/  LDGSTS.E [R21+-0x6c000], desc[UR46][R16.64], P3 ;  /* 0x9400000010157fae */ /* 0x000fe8000992186e */
[----:B------:R-:W-:Y:S04]  /*2e340*/  LDGSTS.E [R0+-0x6bc00], desc[UR46][R52.64], P3 ;  /* 0x9440000034007fae */ /* 0x000fe8000992186e */
[----:B------:R-:W-:Y:S04]  /*2e350*/  LDGSTS.E [R7+-0x6b800], desc[UR46][R4.64], P3 ;  /* 0x9480000004077fae */ /* 0x000fe8000992186e */
[----:B------:R-:W-:Y:S04]  /*2e360*/  LDGSTS.E [R0+-0x6b400], desc[UR46][R2.64], P3 ;  /* 0x94c0000002007fae */ /* 0x000fe8000992186e */
[----:B------:R-:W-:Y:S04]  /*2e370*/  LDGSTS.E [R20+-0x6b000], desc[UR46][R44.64], P3 ;  /* 0x950000002c147fae */ /* 0x000fe8000992186e */
[----:B-1----:R-:W2:Y:S04]  /*2e380*/  LDL.LU.64 R22, [R1+0x10a8] ;  /* 0x0010a80001167983 */ /* 0x002ea80000300a00 */
[----:B------:R-:W-:Y:S04]  /*2e390*/  LDGSTS.E [R21+-0x6ac00], desc[UR46][R18.64], P3 ;  /* 0x9540000012157fae */ /* 0x000fe8000992186e */
[----:B------:R-:W4:Y:S04]  /*2e3a0*/  LDL.LU.64 R16, [R1+0x10a0] ;  /* 0x0010a00001107983 */ /* 0x000f280000300a00 */
[----:B------:R-:W-:Y:S04]  /*2e3b0*/  LDGSTS.E [R7+-0x6a800], desc[UR46][R134.64], P3 ;  /* 0x9580000086077fae */ /* 0x000fe8000992186e */
[----:B------:R-:W3:Y:S04]  /*2e3c0*/  LDL.LU.64 R52, [R1+0x1098] ;  /* 0x0010980001347983 */ /* 0x000ee80000300a00 */
[----:B------:R-:W-:Y:S04]  /*2e3d0*/  LDGSTS.E [R0+-0x6a400], desc[UR46][R142.64], P3 ;  /* 0x95c000008e007fae */ /* 0x000fe8000992186e */
[----:B------:R-:W2:Y:S04]  /*2e3e0*/  LDL.64 R204, [R1+0x270] ;  /* 0x0002700001cc7983 */ /* 0x000ea80000100a00 */
[----:B------:R-:W4:Y:S04]  /*2e3f0*/  LDL.64 R212, [R1+0x290] ;  /* 0x0002900001d47983 */ /* 0x000f280000100a00 */
[----:B------:R-:W-:Y:S04]  /*2e400*/  LDGSTS.E [R7+-0x6a000], desc[UR46][R150.64], P3 ;  /* 0x9600000096077fae */ /* 0x000fe8000992186e */
[----:B------:R-:W3:Y:S04]  /*2e410*/  LDL.LU.64 R4, [R1+0x1090] ;  /* 0x0010900001047983 */ /* 0x000ee80000300a00 */
[----:B------:R-:W-:Y:S04]  /*2e420*/  LDGSTS.E [R20+-0x69c00], desc[UR46][R158.64], P3 ;  /* 0x964000009e147fae */ /* 0x000fe8000992186e */
[----:B------:R-:W3:Y:S04]  /*2e430*/  LDL.LU.64 R2, [R1+0x1088] ;  /* 0x0010880001027983 */ /* 0x000ee80000300a00 */
[----:B------:R-:W-:Y:S04]  /*2e440*/  LDGSTS.E [R21+-0x69800], desc[UR46][R166.64], P3 ;  /* 0x96800000a6157fae */ /* 0x000fe8000992186e */
[----:B------:R-:W3:Y:S04]  /*2e450*/  LDL.LU.64 R44, [R1+0x1080] ;  /* 0x00108000012c7983 */ /* 0x000ee80000300a00 */
[----:B------:R-:W-:Y:S04]  /*2e460*/  LDGSTS.E [R0+-0x69400], desc[UR46][R182.64], P3 ;  /* 0x96c00000b6007fae */ /* 0x000fe8000992186e */
[----:B------:R-:W3:Y:S04]  /*2e470*/  LDL.LU.64 R18, [R1+0x1078] ;  /* 0x0010780001127983 */ /* 0x000ee80000300a00 */
[----:B------:R1:W-:Y:S04]  /*2e480*/  LDGSTS.E [R7+-0x69000], desc[UR46][R190.64], P3 ;  /* 0x97000000be077fae */ /* 0x0003e8000992186e */
[----:B------:R1:W-:Y:S04]  /*2e490*/  LDGSTS.E [R20+-0x68c00], desc[UR46][R126.64], P3 ;  /* 0x974000007e147fae */ /* 0x0003e8000992186e */
[----:B------:R-:W3:Y:S01]  /*2e4a0*/  LDL.64 R134, [R1+0x2b0] ;  /* 0x0002b00001867983 */ /* 0x000ee20000100a00 */
[----:B------:R-:W-:-:S02]  /*2e4b0*/  VIADD R248, R248, 0x100000 ;  /* 0x00100000f8f87836 */ /* 0x000fc40000000000 */
[C---:B-1----:R-:W-:Y:S01]  /*2e4c0*/  VIADD R7, R249.reuse, 0x100000 ;  /* 0x00100000f9077836 */ /* 0x042fe20000000000 */
[----:B------:R1:W-:Y:S04]  /*2e4d0*/  LDGSTS.E [R0+-0x68800], desc[UR46][R206.64], P3 ;  /* 0x97800000ce007fae */ /* 0x0003e8000992186e */
[----:B------:R-:W3:Y:S01]  /*2e4e0*/  LDL.64 R126, [R1+0x2d0] ;  /* 0x0002d000017e7983 */ /* 0x000ee20000100a00 */
[----:B------:R-:W-:-:S03]  /*2e4f0*/  VIADD R20, R249, 0x100000 ;  /* 0x00100000f9147836 */ /* 0x000fc60000000000 */
[----:B------:R-:W-:Y:S01]  /*2e500*/  LDGSTS.E [R248+-0x68400], desc[UR46][R214.64], P3 ;  /* 0x97c00000d6f87fae */ /* 0x000fe2000992186e */
[----:B-1----:R-:W-:-:S03]  /*2e510*/  VIADD R0, R249, 0x100000 ;  /* 0x00100000f9007836 */ /* 0x002fc60000000000 */
[----:B--2---:R-:W-:Y:S04]  /*2e520*/  LDGSTS.E [R7+-0x7ff00], desc[UR46][R204.64], P3 ;  /* 0x80100000cc077fae */ /* 0x004fe8000992186e */
[----:B----4-:R-:W-:Y:S04]  /*2e530*/  LDGSTS.E [R0+-0x7fb00], desc[UR46][R212.64], P3 ;  /* 0x80500000d4007fae */ /* 0x010fe8000992186e */
[----:B---3--:R-:W-:Y:S04]  /*2e540*/  LDGSTS.E [R7+-0x7f700], desc[UR46][R134.64], P3 ;  /* 0x8090000086077fae */ /* 0x008fe8000992186e */
[----:B------:R-:W-:Y:S04]  /*2e550*/  LDGSTS.E [R20+-0x7f300], desc[UR46][R126.64], P3 ;  /* 0x80d000007e147fae */ /* 0x000fe8000992186e */
[----:B------:R-:W2:Y:S04]  /*2e560*/  LDL.64 R134, [R1+0x2f0] ;  /* 0x0002f00001867983 */ /* 0x000ea80000100a00 */
[----:B------:R-:W3:Y:S01]  /*2e570*/  LDL.64 R126, [R1+0x310] ;  /* 0x00031000017e7983 */ /* 0x000ee20000100a00 */
[----:B------:R-:W-:-:S03]  /*2e580*/  VIADD R21, R249, 0x100000 ;  /* 0x00100000f9157836 */ /* 0x000fc60000000000 */
[----:B--2---:R-:W-:Y:S04]  /*2e590*/  LDGSTS.E [R0+-0x7ef00], desc[UR46][R134.64], P3 ;  /* 0x8110000086007fae */ /* 0x004fe8000992186e */
[----:B---3--:R-:W-:Y:S04]  /*2e5a0*/  LDGSTS.E [R21+-0x7eb00], desc[UR46][R126.64], P3 ;  /* 0x815000007e157fae */ /* 0x008fe8000992186e */
[----:B------:R-:W2:Y:S04]  /*2e5b0*/  LDL.64 R134, [R1+0x350] ;  /* 0x0003500001867983 */ /* 0x000ea80000100a00 */
[----:B------:R-:W3:Y:S04]  /*2e5c0*/  LDL.64 R126, [R1+0x330] ;  /* 0x00033000017e7983 */ /* 0x000ee80000100a00 */
[----:B---3--:R-:W-:Y:S04]  /*2e5d0*/  LDGSTS.E [R7+-0x7e700], desc[UR46][R126.64], P3 ;  /* 0x819000007e077fae */ /* 0x008fe8000992186e */
[----:B--2---:R-:W-:Y:S04]  /*2e5e0*/  LDGSTS.E [R0+-0x7e300], desc[UR46][R134.64], P3 ;  /* 0x81d0000086007fae */ /* 0x004fe8000992186e */
[----:B------:R-:W2:Y:S04]  /*2e5f0*/  LDL.64 R126, [R1+0x370] ;  /* 0x00037000017e7983 */ /* 0x000ea80000100a00 */
[----:B------:R-:W3:Y:S04]  /*2e600*/  LDL.64 R134, [R1+0x390] ;  /* 0x0003900001867983 */ /* 0x000ee80000100a00 */
[----:B--2---:R-:W-:Y:S04]  /*2e610*/  LDGSTS.E [R20+-0x7df00], desc[UR46][R126.64], P3 ;  /* 0x821000007e147fae */ /* 0x004fe8000992186e */
[----:B---3--:R-:W-:Y:S04]  /*2e620*/  LDGSTS.E [R7+-0x7db00], desc[UR46][R134.64], P3 ;  /* 0x8250000086077fae */ /* 0x008fe8000992186e */
[----:B------:R-:W2:Y:S04]  /*2e630*/  LDL.64 R126, [R1+0x3b8] ;  /* 0x0003b800017e7983 */ /* 0x000ea80000100a00 */
[----:B------:R-:W3:Y:S04]  /*2e640*/  LDL.64 R134, [R1+0x438] ;  /* 0x0004380001867983 */ /* 0x000ee80000100a00 */
[----:B--2---:R-:W-:Y:S04]  /*2e650*/  LDGSTS.E [R21+-0x7d700], desc[UR46][R126.64], P3 ;  /* 0x829000007e157fae */ /* 0x004fe8000992186e */
[----:B------:R-:W2:Y:S04]  /*2e660*/  LDL.64 R126, [R1+0x3f8] ;  /* 0x0003f800017e7983 */ /* 0x000ea80000100a00 */
[----:B--2---:R-:W-:Y:S04]  /*2e670*/  LDGSTS.E [R0+-0x7d300], desc[UR46][R126.64], P3 ;  /* 0x82d000007e007fae */ /* 0x004fe8000992186e */
[----:B---3--:R-:W-:Y:S04]  /*2e680*/  LDGSTS.E [R7+-0x7cf00], desc[UR46][R134.64], P3 ;  /* 0x8310000086077fae */ /* 0x008fe8000992186e */
        /* <DEDUP_REMOVED lines=65> */
[----:B------:R-:W2:Y:S04]  /*2eaa0*/  LDL.LU.64 R2, [R1+0x1070] ;  /* 0x0010700001027983 */ /* 0x000ea80000300a00 */
[----:B------:R-:W-:Y:S04]  /*2eab0*/  LDGSTS.E [R20+-0x6bf00], desc[UR46][R12.64], P3 ;  /* 0x941000000c147fae */ /* 0x000fe8000992186e */
[----:B------:R-:W3:Y:S04]  /*2eac0*/  LDL.LU.64 R16, [R1+0x1068] ;  /* 0x0010680001107983 */ /* 0x000ee80000300a00 */
[----:B------:R-:W-:Y:S04]  /*2ead0*/  LDGSTS.E [R7+-0x6bb00], desc[UR46][R242.64], P3 ;  /* 0x94500000f2077fae */ /* 0x000fe8000992186e */
[----:B------:R-:W4:Y:S04]  /*2eae0*/  LDL.LU.64 R8, [R1+0x1060] ;  /* 0x0010600001087983 */ /* 0x000f280000300a00 */
[----:B------:R-:W-:Y:S04]  /*2eaf0*/  LDGSTS.E [R21+-0x6b700], desc[UR46][R240.64], P3 ;  /* 0x94900000f0157fae */ /* 0x000fe8000992186e */
[----:B------:R-:W2:Y:S04]  /*2eb00*/  LDL.LU.64 R14, [R1+0x1058] ;  /* 0x00105800010e7983 */ /* 0x000ea80000300a00 */
[----:B------:R-:W-:Y:S04]  /*2eb10*/  LDGSTS.E [R0+-0x6b300], desc[UR46][R250.64], P3 ;  /* 0x94d00000fa007fae */ /* 0x000fe8000992186e */
[----:B------:R-:W4:Y:S04]  /*2eb20*/  LDL.LU.64 R10, [R1+0x1050] ;  /* 0x00105000010a7983 */ /* 0x000f280000300a00 */
[----:B------:R-:W-:Y:S04]  /*2eb30*/  LDGSTS.E [R7+-0x6af00], desc[UR46][R120.64], P3 ;  /* 0x9510000078077fae */ /* 0x000fe8000992186e */
[----:B------:R-:W3:Y:S04]  /*2eb40*/  LDL.LU.64 R12, [R1+0x1048] ;  /* 0x00104800010c7983 */ /* 0x000ee80000300a00 */
[----:B------:R-:W-:Y:S04]  /*2eb50*/  LDGSTS.E [R20+-0x6ab00], desc[UR46][R128.64], P3 ;  /* 0x9550000080147fae */ /* 0x000fe8000992186e */
[----:B------:R-:W2:Y:S04]  /*2eb60*/  LDL.LU.64 R242, [R1+0x1040] ;  /* 0x0010400001f27983 */ /* 0x000ea80000300a00 */
[----:B------:R-:W-:Y:S04]  /*2eb70*/  LDGSTS.E [R0+-0x6a700], desc[UR46][R136.64], P3 ;  /* 0x9590000088007fae */ /* 0x000fe8000992186e */
[----:B------:R-:W4:Y:S04]  /*2eb80*/  LDL.LU.64 R240, [R1+0x1038] ;  /* 0x0010380001f07983 */ /* 0x000f280000300a00 */
[----:B------:R-:W-:Y:S04]  /*2eb90*/  LDGSTS.E [R21+-0x6a300], desc[UR46][R144.64], P3 ;  /* 0x95d0000090157fae */ /* 0x000fe8000992186e */
[----:B------:R-:W3:Y:S04]  /*2eba0*/  LDL.LU.64 R250, [R1+0x1030] ;  /* 0x0010300001fa7983 */ /* 0x000ee80000300a00 */
[----:B------:R-:W-:Y:S04]  /*2ebb0*/  LDGSTS.E [R7+-0x69f00], desc[UR46][R174.64], P3 ;  /* 0x96100000ae077fae */ /* 0x000fe8000992186e */
[----:B------:R-:W-:Y:S04]  /*2ebc0*/  LDGSTS.E [R0+-0x69b00], desc[UR46][R160.64], P3 ;  /* 0x96500000a0007fae */ /* 0x000fe8000992186e */
[----:B------:R3:W-:Y:S04]  /*2ebd0*/  LDGSTS.E [R20+-0x69700], desc[UR46][R176.64], P3 ;  /* 0x96900000b0147fae */ /* 0x0007e8000992186e */
[----:B------:R-:W-:Y:S04]  /*2ebe0*/  LDGSTS.E [R7+-0x69300], desc[UR46][R184.64], P3 ;  /* 0x96d00000b8077fae */ /* 0x000fe8000992186e */
[----:B------:R-:W-:Y:S04]  /*2ebf0*/  LDGSTS.E [R21+-0x68f00], desc[UR46][R192.64], P3 ;  /* 0x97100000c0157fae */ /* 0x000fe8000992186e */
[----:B------:R1:W-:Y:S04]  /*2ec00*/  LDGSTS.E [R0+-0x68b00], desc[UR46][R118.64], P3 ;  /* 0x9750000076007fae */ /* 0x0003e8000992186e */
[----:B------:R-:W2:Y:S01]  /*2ec10*/  LDL.64 R120, [R1+0x278] ;  /* 0x0002780001787983 */ /* 0x000ea20000100a00 */
[----:B------:R-:W-:-:S03]  /*2ec20*/  VIADD R249, R249, 0x100000 ;  /* 0x00100000f9f97836 */ /* 0x000fc60000000000 */
[----:B------:R2:W-:Y:S04]  /*2ec30*/  LDGSTS.E [R7+-0x68700], desc[UR46][R208.64], P3 ;  /* 0x97900000d0077fae */ /* 0x0005e8000992186e */
[----:B------:R-:W4:Y:S04]  /*2ec40*/  LDL.64 R118, [R1+0x298] ;  /* 0x0002980001767983 */ /* 0x000f280000100a00 */
[----:B------:R-:W-:Y:S01]  /*2ec50*/  LDGSTS.E [R249+-0x68300], desc[UR46][R216.64], P3 ;  /* 0x97d00000d8f97fae */ /* 0x000fe2000992186e */
[C---:B---3--:R-:W-:Y:S02]  /*2ec60*/  VIADD R20, R250.reuse, 0x100000 ;  /* 0x00100000fa147836 */ /* 0x048fe40000000000 */
[----:B-1----:R-:W-:-:S03]  /*2ec70*/  VIADD R0, R250, 0x100000 ;  /* 0x00100000fa007836 */ /* 0x002fc60000000000 */
[----:B--2---:R-:W-:Y:S04]  /*2ec80*/  LDGSTS.E [R20+-0x7fe00], desc[UR46][R120.64], P3 ;  /* 0x8020000078147fae */ /* 0x004fe8000992186e */
[----:B----4-:R-:W-:Y:S01]  /*2ec90*/  LDGSTS.E [R0+-0x7fa00], desc[UR46][R118.64], P3 ;  /* 0x8060000076007fae */ /* 0x010fe2000992186e */
[----:B------:R-:W-:-:S03]  /*2eca0*/  VIADD R7, R250, 0x100000 ;  /* 0x00100000fa077836 */ /* 0x000fc60000000000 */
[----:B------:R-:W2:Y:S04]  /*2ecb0*/  LDL.64 R120, [R1+0x2d8] ;  /* 0x0002d80001787983 */ /* 0x000ea80000100a00 */
[----:B------:R-:W3:Y:S04]  /*2ecc0*/  LDL.64 R118, [R1+0x2b8] ;  /* 0x0002b80001767983 */ /* 0x000ee80000100a00 */
[----:B---3--:R-:W-:Y:S04]  /*2ecd0*/  LDGSTS.E [R7+-0x7f600], desc[UR46][R118.64], P3 ;  /* 0x80a0000076077fae */ /* 0x008fe8000992186e */
[----:B--2---:R-:W-:Y:S04]  /*2ece0*/  LDGSTS.E [R0+-0x7f200], desc[UR46][R120.64], P3 ;  /* 0x80e0000078007fae */ /* 0x004fe8000992186e */
[----:B------:R-:W2:Y:S04]  /*2ecf0*/  LDL.64 R118, [R1+0x2f8] ;  /* 0x0002f80001767983 */ /* 0x000ea80000100a00 */
[----:B------:R-:W3:Y:S01]  /*2ed00*/  LDL.64 R120, [R1+0x318] ;  /* 0x0003180001787983 */ /* 0x000ee20000100a00 */
[----:B------:R-:W-:-:S03]  /*2ed10*/  VIADD R21, R250, 0x100000 ;  /* 0x00100000fa157836 */ /* 0x000fc60000000000 */
        /* <DEDUP_REMOVED lines=66> */
[----:B------:R-:W-:Y:S04]  /*2f140*/  LDGSTS.E [R7+-0x6e600], desc[UR46][R242.64], P3 ;  /* 0x91a00000f2077fae */ /* 0x000fe8000992186e */
[----:B------:R-:W-:Y:S04]  /*2f150*/  LDGSTS.E [R20+-0x6e200], desc[UR46][R12.64], P3 ;  /* 0x91e000000c147fae */ /* 0x000fe8000992186e */
[----:B------:R-:W-:Y:S04]  /*2f160*/  LDGSTS.E [R21+-0x6de00], desc[UR46][R14.64], P3 ;  /* 0x922000000e157fae */ /* 0x000fe8000992186e */
[----:B------:R-:W2:Y:S04]  /*2f170*/  LDL.LU.64 R242, [R1+0x1028] ;  /* 0x0010280001f27983 */ /* 0x000ea80000300a00 */
[----:B------:R-:W3:Y:S04]  /*2f180*/  LDL.LU.64 R12, [R1+0x1020] ;  /* 0x00102000010c7983 */ /* 0x000ee80000300a00 */
[----:B------:R-:W4:Y:S04]  /*2f190*/  LDL.LU.64 R14, [R1+0x1018] ;  /* 0x00101800010e7983 */ /* 0x000f280000300a00 */
        /* <DEDUP_REMOVED lines=10> */
[----:B------:R-:W5:Y:S04]  /*2f240*/  LDL.LU.64 R230, [R1+0xff0] ;  /* 0x000ff00001e67983 */ /* 0x000f680000300a00 */
[----:B------:R-:W5:Y:S04]  /*2f250*/  LDL.LU.64 R228, [R1+0xfe8] ;  /* 0x000fe80001e47983 */ /* 0x000f680000300a00 */
[----:B------:R-:W-:Y:S04]  /*2f260*/  LDGSTS.E [R0+-0x6c200], desc[UR46][R226.64], P3 ;  /* 0x93e00000e2007fae */ /* 0x000fe8000992186e */
[----:B------:R-:W-:Y:S04]  /*2f270*/  LDGSTS.E [R7+-0x6be00], desc[UR46][R224.64], P3 ;  /* 0x94200000e0077fae */ /* 0x000fe8000992186e */
[----:B------:R-:W-:Y:S04]  /*2f280*/  LDGSTS.E [R20+-0x6ba00], desc[UR46][R222.64], P3 ;  /* 0x94600000de147fae */ /* 0x000fe8000992186e */
[----:B------:R-:W5:Y:S04]  /*2f290*/  LDL.LU.64 R226, [R1+0xfe0] ;  /* 0x000fe00001e27983 */ /* 0x000f680000300a00 */
[----:B------:R-:W5:Y:S04]  /*2f2a0*/  LDL.LU.64 R224, [R1+0xfd8] ;  /* 0x000fd80001e07983 */ /* 0x000f680000300a00 */
[----:B------:R-:W5:Y:S04]  /*2f2b0*/  LDL.LU.64 R222, [R1+0xfd0] ;  /* 0x000fd00001de7983 */ /* 0x000f680000300a00 */
[----:B------:R-:W-:Y:S04]  /*2f2c0*/  LDGSTS.E [R21+-0x6b600], desc[UR46][R152.64], P3 ;  /* 0x94a0000098157fae */ /* 0x000fe8000992186e */
[----:B------:R-:W-:Y:S04]  /*2f2d0*/  LDGSTS.E [R0+-0x6b200], desc[UR46][R114.64], P3 ;  /* 0x94e0000072007fae */ /* 0x000fe8000992186e */
[----:B------:R-:W-:Y:S04]  /*2f2e0*/  LDGSTS.E [R7+-0x6ae00], desc[UR46][R122.64], P3 ;  /* 0x952000007a077fae */ /* 0x000fe8000992186e */
[----:B------:R-:W5:Y:S04]  /*2f2f0*/  LDL.LU.64 R152, [R1+0xfc8] ;  /* 0x000fc80001987983 */ /* 0x000f680000300a00 */
[----:B------:R-:W3:Y:S04]  /*2f300*/  LDL.64 R208, [R1+0x280] ;  /* 0x0002800001d07983 */ /* 0x000ee80000100a00 */
[----:B------:R-:W4:Y:S04]  /*2f310*/  LDL.64 R216, [R1+0x2a0] ;  /* 0x0002a00001d87983 */ /* 0x000f280000100a00 */
[----:B------:R-:W-:Y:S04]  /*2f320*/  LDGSTS.E [R0+-0x6aa00], desc[UR46][R130.64], P3 ;  /* 0x9560000082007fae */ /* 0x000fe8000992186e */
[----:B------:R-:W-:Y:S04]  /*2f330*/  LDGSTS.E [R20+-0x6a600], desc[UR46][R138.64], P3 ;  /* 0x95a000008a147fae */ /* 0x000fe8000992186e */
[----:B------:R-:W-:Y:S04]  /*2f340*/  LDGSTS.E [R21+-0x6a200], desc[UR46][R146.64], P3 ;  /* 0x95e0000092157fae */ /* 0x000fe8000992186e */
[----:B------:R-:W-:Y:S04]  /*2f350*/  LDGSTS.E [R7+-0x69e00], desc[UR46][R154.64], P3 ;  /* 0x962000009a077fae */ /* 0x000fe8000992186e */
[----:B------:R-:W-:Y:S01]  /*2f360*/  LDGSTS.E [R0+-0x69a00], desc[UR46][R162.64], P3 ;  /* 0x96600000a2007fae */ /* 0x000fe2000992186e */
[----:B------:R-:W-:-:S03]  /*2f370*/  VIADD R250, R250, 0x100000 ;  /* 0x00100000fafa7836 */ /* 0x000fc60000000000 */
[----:B------:R-:W-:Y:S04]  /*2f380*/  LDGSTS.E [R7+-0x69600], desc[UR46][R178.64], P3 ;  /* 0x96a00000b2077fae */ /* 0x000fe8000992186e */
[----:B------:R1:W-:Y:S04]  /*2f390*/  LDGSTS.E [R20+-0x69200], desc[UR46][R186.64], P3 ;  /* 0x96e00000ba147fae */ /* 0x0003e8000992186e */
[----:B------:R-:W-:Y:S01]  /*2f3a0*/  LDGSTS.E [R21+-0x68e00], desc[UR46][R96.64], P3 ;  /* 0x9720000060157fae */ /* 0x000fe2000992186e */
[----:B------:R-:W-:-:S03]  /*2f3b0*/  IMAD.MOV.U32 R218, RZ, RZ, R112 ;  /* 0x000000ffffda7224 */ /* 0x000fc600078e0070 */
[----:B------:R1:W-:Y:S01]  /*2f3c0*/  LDGSTS.E [R0+-0x68a00], desc[UR46][R202.64], P3 ;  /* 0x97600000ca007fae */ /* 0x0003e2000992186e */
[----:B------:R-:W-:-:S03]  /*2f3d0*/  IMAD.MOV.U32 R219, RZ, RZ, R113 ;  /* 0x000000ffffdb7224 */ /* 0x000fc600078e0071 */
[----:B------:R1:W-:Y:S02]  /*2f3e0*/  LDGSTS.E [R7+-0x68600], desc[UR46][R94.64], P3 ;  /* 0x97a000005e077fae */ /* 0x0003e4000992186e */
[C---:B-1----:R-:W-:Y:S02]  /*2f3f0*/  VIADD R20, R251.reuse, 0x100000 ;  /* 0x00100000fb147836 */ /* 0x042fe40000000000 */
[----:B------:R-:W-:Y:S01]  /*2f400*/  IMAD.MOV.U32 R206, RZ, RZ, R110 ;  /* 0x000000ffffce7224 */ /* 0x000fe200078e006e */
[----:B------:R-:W-:Y:S01]  /*2f410*/  LDGSTS.E [R250+-0x68200], desc[UR46][R86.64], P3 ;  /* 0x97e0000056fa7fae */ /* 0x000fe2000992186e */
[C---:B------:R-:W-:Y:S02]  /*2f420*/  VIADD R0, R251.reuse, 0x100000 ;  /* 0x00100000fb007836 */ /* 0x040fe40000000000 */
[----:B------:R-:W-:Y:S02]  /*2f430*/  VIADD R7, R251, 0x100000 ;  /* 0x00100000fb077836 */ /* 0x000fe40000000000 */
[----:B------:R-:W-:-:S02]  /*2f440*/  IMAD.MOV.U32 R207, RZ, RZ, R111 ;  /* 0x000000ffffcf7224 */ /* 0x000fc400078e006f */
[----:B------:R-:W-:Y:S02]  /*2f450*/  IMAD.MOV.U32 R214, RZ, RZ, R106 ;  /* 0x000000ffffd67224 */ /* 0x000fe400078e006a */
[----:B------:R-:W-:Y:S02]  /*2f460*/  IMAD.MOV.U32 R215, RZ, RZ, R107 ;  /* 0x000000ffffd77224 */ /* 0x000fe400078e006b */
[----:B------:R-:W-:Y:S02]  /*2f470*/  IMAD.MOV.U32 R220, RZ, RZ, R104 ;  /* 0x000000ffffdc7224 */ /* 0x000fe400078e0068 */
[----:B------:R-:W-:Y:S02]  /*2f480*/  IMAD.MOV.U32 R221, RZ, RZ, R105 ;  /* 0x000000ffffdd7224 */ /* 0x000fe400078e0069 */
[----:B------:R-:W-:Y:S02]  /*2f490*/  VIADD R21, R251, 0x100000 ;  /* 0x00100000fb157836 */ /* 0x000fe40000000000 */
        /* <DEDUP_REMOVED lines=40> */
[----:B------:R-:W-:Y:S01]  /*2f720*/  IMAD.MOV.U32 R191, RZ, RZ, R41 ;  /* 0x000000ffffbf7224 */ /* 0x000fe200078e0029 */
[----:B---3--:R-:W-:Y:S04]  /*2f730*/  LDGSTS.E [R0+-0x7fd00], desc[UR46][R208.64], P3 ;  /* 0x80300000d0007fae */ /* 0x008fe8000992186e */
[----:B----4-:R-:W-:Y:S04]  /*2f740*/  LDGSTS.E [R7+-0x7f900], desc[UR46][R216.64], P3 ;  /* 0x80700000d8077fae */ /* 0x010fe8000992186e */
[----:B------:R-:W-:Y:S04]  /*2f750*/  LDGSTS.E [R20+-0x7f500], desc[UR46][R218.64], P3 ;  /* 0x80b00000da147fae */ /* 0x000fe8000992186e */
        /* <DEDUP_REMOVED lines=11> */
[----:B--2---:R-:W-:Y:S04]  /*2f810*/  LDGSTS.E [R7+-0x7c500], desc[UR46][R22.64], P3 ;  /* 0x83b0000016077fae */ /* 0x004fe8000992186e */
        /* <DEDUP_REMOVED lines=17> */
[----:B------:R-:W5:Y:S04]  /*2f930*/  LDL.LU.64 R22, [R1+0xfc0] ;  /* 0x000fc00001167983 */ /* 0x000f680000300a00 */
        /* <DEDUP_REMOVED lines=15> */
[----:B------:R-:W-:Y:S04]  /*2fa30*/  LDGSTS.E [R20+-0x6dd00], desc[UR46][R8.64], P3 ;  /* 0x9230000008147fae */ /* 0x000fe8000992186e */
[----:B------:R-:W-:Y:S04]  /*2fa40*/  LDGSTS.E [R7+-0x6d900], desc[UR46][R2.64], P3 ;  /* 0x9270000002077fae */ /* 0x000fe8000992186e */
[----:B------:R-:W5:Y:S04]  /*2fa50*/  LDL.LU.64 R10, [R1+0xf80] ;  /* 0x000f8000010a7983 */ /* 0x000f680000300a00 */
[----:B------:R-:W5:Y:S04]  /*2fa60*/  LDL.LU.64 R8, [R1+0xf78] ;  /* 0x000f780001087983 */ /* 0x000f680000300a00 */
[----:B------:R-:W5:Y:S04]  /*2fa70*/  LDL.LU.64 R2, [R1+0xf70] ;  /* 0x000f700001027983 */ /* 0x000f680000300a00 */
[----:B------:R1:W-:Y:S04]  /*2fa80*/  STL [R1], RZ ;  /* 0x000000ff01007387 */ /* 0x0003e80000100800 */
[----:B------:R1:W-:Y:S04]  /*2fa90*/  STL [R1+0x4], RZ ;  /* 0x000004ff01007387 */ /* 0x0003e80000100800 */
        /* <DEDUP_REMOVED lines=123> */
[----:B------:R-:W-:Y:S04]  /*30250*/  LDGSTS.E [R21+-0x6d500], desc[UR46][R44.64], P3 ;  /* 0x92b000002c157fae */ /* 0x000fe8000992186e */
[----:B------:R1:W-:Y:S04]  /*30260*/  STL [R1+0x1f4], RZ ;  /* 0x0001f4ff01007387 */ /* 0x0003e80000100800 */
[----:B------:R-:W-:Y:S04]  /*30270*/  LDGSTS.E [R0+-0x6d100], desc[UR46][R52.64], P3 ;  /* 0x92f0000034007fae */ /* 0x000fe8000992186e */
[----:B------:R1:W-:Y:S04]  /*30280*/  STL [R1+0x1f8], RZ ;  /* 0x0001f8ff01007387 */ /* 0x0003e80000100800 */
[----:B------:R-:W-:Y:S04]  /*30290*/  LDGSTS.E [R7+-0x6cd00], desc[UR46][R60.64], P3 ;  /* 0x933000003c077fae */ /* 0x000fe8000992186e */
[----:B------:R1:W-:Y:S04]  /*302a0*/  STL [R1+0x1fc], RZ ;  /* 0x0001fcff01007387 */ /* 0x0003e80000100800 */
        /* <DEDUP_REMOVED lines=9> */
[----:B------:R-:W-:Y:S01]  /*30340*/  LDGSTS.E [R7+-0x6a500], desc[UR46][R140.64], P3 ;  /* 0x95b000008c077fae */ /* 0x000fe2000992186e */
[----:B------:R-:W-:-:S03]  /*30350*/  VIADD R251, R251, 0x100000 ;  /* 0x00100000fbfb7836 */ /* 0x000fc60000000000 */
[----:B------:R-:W-:Y:S01]  /*30360*/  LDGSTS.E [R20+-0x6a100], desc[UR46][R148.64], P3 ;  /* 0x95f0000094147fae */ /* 0x000fe2000992186e */
[----:B------:R-:W-:-:S03]  /*30370*/  VIADD R252, R252, 0x3f ;  /* 0x0000003ffcfc7836 */ /* 0x000fc60000000000 */
[----:B------:R-:W-:Y:S04]  /*30380*/  LDGSTS.E [R0+-0x69d00], desc[UR46][R38.64], P3 ;  /* 0x9630000026007fae */ /* 0x000fe8000992186e */
[----:B------:R2:W-:Y:S04]  /*30390*/  LDGSTS.E [R21+-0x69900], desc[UR46][R36.64], P3 ;  /* 0x9670000024157fae */ /* 0x0005e8000992186e */
[----:B------:R3:W-:Y:S04]  /*303a0*/  LDGSTS.E [R7+-0x69500], desc[UR46][R34.64], P3 ;  /* 0x96b0000022077fae */ /* 0x0007e8000992186e */
[----:B------:R4:W-:Y:S04]  /*303b0*/  LDGSTS.E [R0+-0x69100], desc[UR46][R32.64], P3 ;  /* 0x96f0000020007fae */ /* 0x0009e8000992186e */
[----:B------:R1:W-:Y:S01]  /*303c0*/  LDGSTS.E [R20+-0x68d00], desc[UR46][R30.64], P3 ;  /* 0x973000001e147fae */ /* 0x0003e2000992186e */
[----:B--2---:R-:W-:-:S03]  /*303d0*/  CS2R R36, SRZ ;  /* 0x0000000000247805 */ /* 0x004fc6000001ff00 */
[----:B------:R2:W-:Y:S01]  /*303e0*/  LDGSTS.E [R7+-0x68900], desc[UR46][R28.64], P3 ;  /* 0x977000001c077fae */ /* 0x0005e2000992186e */
[----:B---3--:R-:W-:Y:S02]  /*303f0*/  CS2R R34, SRZ ;  /* 0x0000000000227805 */ /* 0x008fe4000001ff00 */
[----:B------:R-:W-:Y:S01]  /*30400*/  CS2R R38, SRZ ;  /* 0x0000000000267805 */ /* 0x000fe2000001ff00 */
[----:B------:R3:W-:Y:S01]  /*30410*/  LDGSTS.E [R21+-0x68500], desc[UR46][R26.64], P3 ;  /* 0x97b000001a157fae */ /* 0x0007e2000992186e */
[----:B----4-:R-:W-:Y:S02]  /*30420*/  CS2R R32, SRZ ;  /* 0x0000000000207805 */ /* 0x010fe4000001ff00 */
[----:B------:R-:W-:Y:S02]  /*30430*/  CS2R R40, SRZ ;  /* 0x0000000000287805 */ /* 0x000fe4000001ff00 */
[----:B------:R-:W-:Y:S01]  /*30440*/  CS2R R42, SRZ ;  /* 0x00000000002a7805 */ /* 0x000fe2000001ff00 */
[----:B------:R4:W-:Y:S01]  /*30450*/  LDGSTS.E [R251+-0x68100], desc[UR46][R24.64], P3 ;  /* 0x97f0000018fb7fae */ /* 0x0009e2000992186e */
[----:B-1----:R-:W-:-:S02]  /*30460*/  CS2R R30, SRZ ;  /* 0x00000000001e7805 */ /* 0x002fc4000001ff00 */
[----:B------:R-:W-:Y:S02]  /*30470*/  CS2R R44, SRZ ;  /* 0x00000000002c7805 */ /* 0x000fe4000001ff00 */
[----:B------:R-:W-:Y:S02]  /*30480*/  CS2R R46, SRZ ;  /* 0x00000000002e7805 */ /* 0x000fe4000001ff00 */
[----:B--2---:R-:W-:Y:S02]  /*30490*/  CS2R R28, SRZ ;  /* 0x00000000001c7805 */ /* 0x004fe4000001ff00 */
[----:B------:R-:W-:Y:S02]  /*304a0*/  CS2R R48, SRZ ;  /* 0x0000000000307805 */ /* 0x000fe4000001ff00 */
[----:B------:R-:W-:Y:S02]  /*304b0*/  CS2R R50, SRZ ;  /* 0x0000000000327805 */ /* 0x000fe4000001ff00 */
[----:B------:R-:W-:-:S02]  /*304c0*/  CS2R R52, SRZ ;  /* 0x0000000000347805 */ /* 0x000fc4000001ff00 */
[----:B---3--:R-:W-:Y:S02]  /*304d0*/  CS2R R26, SRZ ;  /* 0x00000000001a7805 */ /* 0x008fe4000001ff00 */
[----:B------:R-:W-:Y:S02]  /*304e0*/  CS2R R54, SRZ ;  /* 0x0000000000367805 */ /* 0x000fe4000001ff00 */
[----:B------:R-:W-:Y:S02]  /*304f0*/  CS2R R56, SRZ ;  /* 0x0000000000387805 */ /* 0x000fe4000001ff00 */
[----:B------:R-:W-:Y:S02]  /*30500*/  CS2R R58, SRZ ;  /* 0x00000000003a7805 */ /* 0x000fe4000001ff00 */
[----:B----4-:R-:W-:Y:S02]  /*30510*/  CS2R R24, SRZ ;  /* 0x0000000000187805 */ /* 0x010fe4000001ff00 */
[----:B------:R-:W-:-:S02]  /*30520*/  CS2R R60, SRZ ;  /* 0x00000000003c7805 */ /* 0x000fc4000001ff00 */
[----:B------:R-:W-:Y:S02]  /*30530*/  CS2R R62, SRZ ;  /* 0x00000000003e7805 */ /* 0x000fe4000001ff00 */
[----:B------:R-:W-:Y:S02]  /*30540*/  CS2R R64, SRZ ;  /* 0x0000000000407805 */ /* 0x000fe4000001ff00 */
[----:B------:R-:W-:Y:S02]  /*30550*/  CS2R R66, SRZ ;  /* 0x0000000000427805 */ /* 0x000fe4000001ff00 */
[----:B------:R-:W-:Y:S02]  /*30560*/  CS2R R68, SRZ ;  /* 0x0000000000447805 */ /* 0x000fe4000001ff00 */
[----:B------:R-:W-:Y:S02]  /*30570*/  CS2R R70, SRZ ;  /* 0x0000000000467805 */ /* 0x000fe4000001ff00 */
[----:B------:R-:W-:-:S02]  /*30580*/  CS2R R72, SRZ ;  /* 0x0000000000487805 */ /* 0x000fc4000001ff00 */
[----:B------:R-:W-:Y:S02]  /*30590*/  CS2R R74, SRZ ;  /* 0x00000000004a7805 */ /* 0x000fe4000001ff00 */
[----:B------:R-:W-:Y:S02]  /*305a0*/  CS2R R76, SRZ ;  /* 0x00000000004c7805 */ /* 0x000fe4000001ff00 */
[----:B------:R-:W-:Y:S02]  /*305b0*/  CS2R R78, SRZ ;  /* 0x00000000004e7805 */ /* 0x000fe4000001ff00 */
[----:B------:R-:W-:Y:S02]  /*305c0*/  CS2R R80, SRZ ;  /* 0x0000000000507805 */ /* 0x000fe4000001ff00 */
[----:B------:R-:W-:Y:S02]  /*305d0*/  CS2R R82, SRZ ;  /* 0x0000000000527805 */ /* 0x000fe4000001ff00 */
[----:B------:R-:W-:Y:S01]  /*305e0*/  CS2R R84, SRZ ;  /* 0x0000000000547805 */ /* 0x000fe2000001ff00 */
[----:B------:R-:W-:Y:S01]  /*305f0*/  IMAD.MOV.U32 R86, RZ, RZ, RZ ;  /* 0x000000ffff567224 */ /* 0x000fe200078e00ff */
[----:B------:R-:W-:Y:S01]  /*30600*/  ISETP.GE.AND P0, PT, R252, 0x40, PT ;  /* 0x00000040fc00780c */ /* 0x000fe20003f06270 */
[----:B------:R-:W0:Y:S01]  /*30610*/  LDGDEPBAR ;  /* 0x00000000000079af */ /* 0x000e220000000000 */
[----:B------:R-:W-:Y:S01]  /*30620*/  IMAD.MOV.U32 R87, RZ, RZ, RZ ;  /* 0x000000ffff577224 */ /* 0x000fe200078e00ff */
        /* <DEDUP_REMOVED lines=31> */
[----:B------:R-:W-:Y:S01]  /*30820*/  CS2R R150, SRZ ;  /* 0x0000000000967805 */ /* 0x000fe2000001ff00 */
[----:B------:R-:W-:Y:S06]  /*30830*/  @!P0 BRA `(.L_x_0) ;  /* 0x00000118005c8947 */ /* 0x000fec0003800000 */
[----:B------:R-:W-:Y:S02]  /*30840*/  IMAD.MOV.U32 R250, RZ, RZ, R174 ;  /* 0x000000fffffa7224 */ /* 0x000fe400078e00ae */
[----:B------:R-:W-:Y:S02]  /*30850*/  IMAD.MOV.U32 R251, RZ, RZ, R175 ;  /* 0x000000fffffb7224 */ /* 0x000fe400078e00af */
[----:B------:R-:W2:Y:S01]  /*30860*/  LDL.LU.64 R174, [R1+0x200] ;  /* 0x0002000001ae7983 */ /* 0x000ea20000300a00 */
[----:B------:R-:W-:Y:S02]  /*30870*/  IMAD.MOV.U32 R140, RZ, RZ, R178 ;  /* 0x000000ffff8c7224 */ /* 0x000fe400078e00b2 */
[----:B------:R-:W-:Y:S01]  /*30880*/  IMAD.MOV.U32 R141, RZ, RZ, R179 ;  /* 0x000000ffff8d7224 */ /* 0x000fe200078e00b3 */
[----:B------:R-:W3:Y:S01]  /*30890*/  LDL.LU.64 R126, [R1+0x208] ;  /* 0x00020800017e7983 */ /* 0x000ee20000300a00 */
[----:B------:R-:W-:Y:S02]  /*308a0*/  IMAD.MOV.U32 R144, RZ, RZ, R180 ;  /* 0x000000ffff907224 */ /* 0x000fe400078e00b4 */
[----:B------:R-:W-:Y:S01]  /*308b0*/  IMAD.MOV.U32 R145, RZ, RZ, R181 ;  /* 0x000000ffff917224 */ /* 0x000fe200078e00b5 */
[----:B------:R-:W4:Y:S01]  /*308c0*/  LDL.LU.64 R178, [R1+0x210] ;  /* 0x0002100001b27983 */ /* 0x000f220000300a00 */
[----:B------:R-:W-:-:S02]  /*308d0*/  IMAD.MOV.U32 R128, RZ, RZ, R172 ;  /* 0x000000ffff807224 */ /* 0x000fc400078e00ac */
[----:B------:R-:W-:Y:S01]  /*308e0*/  IMAD.MOV.U32 R129, RZ, RZ, R173 ;  /* 0x000000ffff817224 */ /* 0x000fe200078e00ad */
[----:B------:R-:W4:Y:S01]  /*308f0*/  LDL.LU.64 R180, [R1+0x218] ;  /* 0x0002180001b47983 */ /* 0x000f220000300a00 */
[----:B------:R-:W-:Y:S02]  /*30900*/  IMAD.MOV.U32 R139, RZ, RZ, R167 ;  /* 0x000000ffff8b7224 */ /* 0x000fe400078e00a7 */
[----:B------:R-:W-:Y:S01]  /*30910*/  IMAD.MOV.U32 R134, RZ, RZ, R164 ;  /* 0x000000ffff867224 */ /* 0x000fe200078e00a4 */
[----:B------:R-:W4:Y:S01]  /*30920*/  LDL.LU.64 R182, [R1+0x220] ;  /* 0x0002200001b67983 */ /* 0x000f220000300a00 */
[----:B------:R-:W-:Y:S02]  /*30930*/  IMAD.MOV.U32 R135, RZ, RZ, R165 ;  /* 0x000000ffff877224 */ /* 0x000fe400078e00a5 */
[----:B------:R-:W-:Y:S01]  /*30940*/  IMAD.MOV.U32 R138, RZ, RZ, R166 ;  /* 0x000000ffff8a7224 */ /* 0x000fe200078e00a6 */
[----:B------:R-:W4:Y:S01]  /*30950*/  LDL.LU.64 R116, [R1+0x228] ;  /* 0x0002280001747983 */ /* 0x000f220000300a00 */
        /* <DEDUP_REMOVED lines=30> */
[----:B--2---:R-:W-:Y:S02]  /*30b40*/  IMAD.MOV.U32 R172, RZ, RZ, R174 ;  /* 0x000000ffffac7224 */ /* 0x004fe400078e00ae */
[----:B---3--:R-:W-:Y:S02]  /*30b50*/  IMAD.MOV.U32 R174, RZ, RZ, R126 ;  /* 0x000000ffffae7224 */ /* 0x008fe400078e007e */
[----:B------:R-:W-:Y:S01]  /*30b60*/  IMAD.MOV.U32 R173, RZ, RZ, R127 ;  /* 0x000000ffffad7224 */ /* 0x000fe200078e007f */
[----:B------:R-:W-:Y:S01]  /*30b70*/  MOV R127, R139 ;  /* 0x0000008b007f7202 */ /* 0x000fe20000000f00 */
[----:B------:R-:W-:-:S02]  /*30b80*/  IMAD.MOV.U32 R126, RZ, RZ, R138 ;  /* 0x000000ffff7e7224 */ /* 0x000fc400078e008a */
[----:B------:R-:W-:Y:S02]  /*30b90*/  IMAD.MOV.U32 R138, RZ, RZ, R190 ;  /* 0x000000ffff8a7224 */ /* 0x000fe400078e00be */
[----:B------:R-:W-:Y:S02]  /*30ba0*/  IMAD.MOV.U32 R139, RZ, RZ, R191 ;  /* 0x000000ffff8b7224 */ /* 0x000fe400078e00bf */
[----:B------:R-:W2:Y:S04]  /*30bb0*/  LDL.LU.64 R190, [R1+0x240] ;  /* 0x0002400001be7983 */ /* 0x000ea80000300a00 */
[----:B------:R-:W3:Y:S04]  /*30bc0*/  LDL.LU.64 R192, [R1+0x248] ;  /* 0x0002480001c07983 */ /* 0x000ee80000300a00 */
[----:B------:R-:W3:Y:S04]  /*30bd0*/  LDL.LU.64 R114, [R1+0x258] ;  /* 0x0002580001727983 */ /* 0x000ee80000300a00 */
[----:B------:R-:W3:Y:S04]  /*30be0*/  LDL.LU.64 R110, [R1+0x278] ;  /* 0x00027800016e7983 */ /* 0x000ee80000300a00 */
[----:B------:R-:W3:Y:S04]  /*30bf0*/  LDL.LU.64 R108, [R1+0x298] ;  /* 0x00029800016c7983 */ /* 0x000ee80000300a00 */
[----:B------:R-:W3:Y:S04]  /*30c00*/  LDL.LU.64 R102, [R1+0x2a8] ;  /* 0x0002a80001667983 */ /* 0x000ee80000300a00 */
[----:B------:R-:W3:Y:S04]  /*30c10*/  LDL.LU.64 R106, [R1+0x2b0] ;  /* 0x0002b000016a7983 */ /* 0x000ee80000300a00 */
[----:B------:R-:W3:Y:S01]  /*30c20*/  LDL.LU.64 R104, [R1+0x2b8] ;  /* 0x0002b80001687983 */ /* 0x000ee20000300a00 */
[----:B------:R-:W-:-:S02]  /*30c30*/  IMAD.MOV.U32 R120, RZ, RZ, R130 ;  /* 0x000000ffff787224 */ /* 0x000fc400078e0082 */
[----:B------:R-:W-:Y:S01]  /*30c40*/  IMAD.MOV.U32 R130, RZ, RZ, R144 ;  /* 0x000000ffff827224 */ /* 0x000fe200078e0090 */
[----:B------:R-:W3:Y:S01]  /*30c50*/  LDL.LU.64 R100, [R1+0x2c8] ;  /* 0x0002c80001647983 */ /* 0x000ee20000300a00 */
[----:B------:R-:W-:Y:S02]  /*30c60*/  IMAD.MOV.U32 R144, RZ, RZ, R176 ;  /* 0x000000ffff907224 */ /* 0x000fe400078e00b0 */
[----:B----4-:R-:W-:Y:S02]  /*30c70*/  IMAD.MOV.U32 R176, RZ, RZ, R178 ;  /* 0x000000ffffb07224 */ /* 0x010fe400078e00b2 */
        /* <DEDUP_REMOVED lines=48> */
[----:B-----5:R-:W-:Y:S02]  /*30f80*/  IMAD.MOV.U32 R154, RZ, RZ, R222 ;  /* 0x000000ffff9a7224 */ /* 0x020fe400078e00de */
[----:B------:R-:W-:Y:S02]  /*30f90*/  IMAD.MOV.U32 R222, RZ, RZ, R98 ;  /* 0x000000ffffde7224 */ /* 0x000fe400078e0062 */
[----:B--2---:R-:W-:-:S02]  /*30fa0*/  IMAD.MOV.U32 R188, RZ, RZ, R190 ;  /* 0x000000ffffbc7224 */ /* 0x004fc400078e00be */
[----:B---3--:R-:W-:Y:S02]  /*30fb0*/  IMAD.MOV.U32 R190, RZ, RZ, R192 ;  /* 0x000000ffffbe7224 */ /* 0x008fe400078e00c0 */
        /* <DEDUP_REMOVED lines=37> */
[----:B------:R-:W-:Y:S01]  /*31210*/  IMAD.MOV.U32 R112, RZ, RZ, R220 ;  /* 0x000000ffff707224 */ /* 0x000fe200078e00dc */
[----:B------:R-:W2:Y:S01]  /*31220*/  LDL.LU.64 R102, [R1+0x2d0] ;  /* 0x0002d00001667983 */ /* 0x000ea20000300a00 */
[----:B------:R-:W-:Y:S02]  /*31230*/  IMAD.MOV.U32 R220, RZ, RZ, R104 ;  /* 0x000000ffffdc7224 */ /* 0x000fe400078e0068 */
[----:B------:R-:W-:Y:S02]  /*31240*/  IMAD.MOV.U32 R219, RZ, RZ, R105 ;  /* 0x000000ffffdb7224 */ /* 0x000fe400078e0069 */
[----:B------:R-:W3:Y:S01]  /*31250*/  LDL.LU.64 R104, [R1+0x2d8] ;  /* 0x0002d80001687983 */ /* 0x000ee20000300a00 */
[----:B------:R-:W-:-:S02]  /*31260*/  IMAD.MOV.U32 R217, RZ, RZ, R107 ;  /* 0x000000ffffd97224 */ /* 0x000fc400078e006b */
[----:B------:R-:W-:Y:S02]  /*31270*/  IMAD.MOV.U32 R107, RZ, RZ, R109 ;  /* 0x000000ffff6b7224 */ /* 0x000fe400078e006d */
[----:B------:R-:W-:Y:S02]  /*31280*/  IMAD.MOV.U32 R109, RZ, RZ, R113 ;  /* 0x000000ffff6d7224 */ /* 0x000fe400078e0071 */
[----:B------:R-:W-:Y:S02]  /*31290*/  IMAD.MOV.U32 R113, RZ, RZ, R221 ;  /* 0x000000ffff717224 */ /* 0x000fe400078e00dd */
[----:B------:R-:W-:Y:S02]  /*312a0*/  IMAD.MOV.U32 R221, RZ, RZ, R99 ;  /* 0x000000ffffdd7224 */ /* 0x000fe400078e0063 */
[----:B------:R-:W4:Y:S01]  /*312b0*/  LDL.LU.64 R98, [R1+0x2e8] ;  /* 0x0002e80001627983 */ /* 0x000f220000300a00 */
        /* <DEDUP_REMOVED lines=21> */
[----:B--2---:R-:W-:Y:S02]  /*31410*/  IMAD.MOV.U32 R226, RZ, RZ, R102 ;  /* 0x000000ffffe27224 */ /* 0x004fe400078e0066 */
[----:B------:R-:W-:Y:S02]  /*31420*/  IMAD.MOV.U32 R225, RZ, RZ, R103 ;  /* 0x000000ffffe17224 */ /* 0x000fe400078e0067 */
[----:B------:R-:W2:Y:S01]  /*31430*/  LDL.LU.64 R102, [R1+0x2f0] ;  /* 0x0002f00001667983 */ /* 0x000ea20000300a00 */
[----:B---3--:R-:W-:Y:S02]  /*31440*/  IMAD.MOV.U32 R228, RZ, RZ, R104 ;  /* 0x000000ffffe47224 */ /* 0x008fe400078e0068 */
[----:B------:R-:W-:Y:S02]  /*31450*/  IMAD.MOV.U32 R227, RZ, RZ, R105 ;  /* 0x000000ffffe37224 */ /* 0x000fe400078e0069 */
[----:B------:R-:W-:-:S02]  /*31460*/  IMAD.MOV.U32 R104, RZ, RZ, R108 ;  /* 0x000000ffff687224 */ /* 0x000fc400078e006c */
[----:B------:R-:W-:Y:S02]  /*31470*/  IMAD.MOV.U32 R105, RZ, RZ, R109 ;  /* 0x000000ffff697224 */ /* 0x000fe400078e006d */
[----:B------:R-:W-:Y:S02]  /*31480*/  IMAD.MOV.U32 R108, RZ, RZ, R112 ;  /* 0x000000ffff6c7224 */ /* 0x000fe400078e0070 */
[----:B------:R-:W-:Y:S02]  /*31490*/  IMAD.MOV.U32 R109, RZ, RZ, R113 ;  /* 0x000000ffff6d7224 */ /* 0x000fe400078e0071 */
[----:B------:R-:W3:Y:S01]  /*314a0*/  LDL.LU.64 R112, [R1+0x2f8] ;  /* 0x0002f80001707983 */ /* 0x000ee20000300a00 */
[----:B----4-:R-:W-:Y:S02]  /*314b0*/  IMAD.MOV.U32 R232, RZ, RZ, R98 ;  /* 0x000000ffffe87224 */ /* 0x010fe400078e0062 */
[----:B------:R-:W-:Y:S01]  /*314c0*/  IMAD.MOV.U32 R231, RZ, RZ, R99 ;  /* 0x000000ffffe77224 */ /* 0x000fe200078e0063 */
[----:B------:R-:W4:Y:S01]  /*314d0*/  LDL.LU.64 R106, [R1+0x348] ;  /* 0x00034800016a7983 */ /* 0x000f220000300a00 */
[----:B------:R-:W-:-:S02]  /*314e0*/  IMAD.MOV.U32 R100, RZ, RZ, R108 ;  /* 0x000000ffff647224 */ /* 0x000fc400078e006c */
[----:B------:R-:W-:Y:S01]  /*314f0*/  IMAD.MOV.U32 R101, RZ, RZ, R109 ;  /* 0x000000ffff657224 */ /* 0x000fe200078e006d */
[----:B------:R-:W4:Y:S01]  /*31500*/  LDL.LU.64 R98, [R1+0x308] ;  /* 0x0003080001627983 */ /* 0x000f220000300a00 */
[----:B------:R-:W-:Y:S02]  /*31510*/  IMAD.MOV.U32 R108, RZ, RZ, R110 ;  /* 0x000000ffff6c7224 */ /* 0x000fe400078e006e */
[----:B------:R-:W-:Y:S02]  /*31520*/  IMAD.MOV.U32 R109, RZ, RZ, R111 ;  /* 0x000000ffff6d7224 */ /* 0x000fe400078e006f */
[----:B------:R-:W4:Y:S01]  /*31530*/  LDL.LU.64 R110, [R1+0x310] ;  /* 0x00031000016e7983 */ /* 0x000f220000300a00 */
        /* <DEDUP_REMOVED lines=12> */
[----:B--2---:R-:W-:Y:S02]  /*31600*/  IMAD.MOV.U32 R234, RZ, RZ, R102 ;  /* 0x000000ffffea7224 */ /* 0x004fe400078e0066 */
[----:B------:R-:W-:Y:S02]  /*31610*/  IMAD.MOV.U32 R233, RZ, RZ, R103 ;  /* 0x000000ffffe97224 */ /* 0x000fe400078e0067 */
[----:B------:R-:W-:-:S02]  /*31620*/  IMAD.MOV.U32 R102, RZ, RZ, R104 ;  /* 0x000000ffff667224 */ /* 0x000fc400078e0068 */
[----:B------:R-:W-:Y:S02]  /*31630*/  IMAD.MOV.U32 R103, RZ, RZ, R105 ;  /* 0x000000ffff677224 */ /* 0x000fe400078e0069 */
[----:B------:R-:W2:Y:S01]  /*31640*/  LDL.LU.64 R104, [R1+0x318] ;  /* 0x0003180001687983 */ /* 0x000ea20000300a00 */
[----:B---3--:R-:W-:Y:S02]  /*31650*/  IMAD.MOV.U32 R236, RZ, RZ, R112 ;  /* 0x000000ffffec7224 */ /* 0x008fe400078e0070 */
[----:B------:R-:W-:Y:S02]  /*31660*/  IMAD.MOV.U32 R112, RZ, RZ, R114 ;  /* 0x000000ffff707224 */ /* 0x000fe400078e0072 */
[----:B------:R-:W-:Y:S02]  /*31670*/  IMAD.MOV.U32 R114, RZ, RZ, R116 ;  /* 0x000000ffff727224 */ /* 0x000fe400078e0074 */
[----:B------:R-:W-:Y:S02]  /*31680*/  IMAD.MOV.U32 R116, RZ, RZ, R118 ;  /* 0x000000ffff747224 */ /* 0x000fe400078e0076 */
[----:B------:R-:W-:-:S02]  /*31690*/  IMAD.MOV.U32 R118, RZ, RZ, R120 ;  /* 0x000000ffff767224 */ /* 0x000fc400078e0078 */
[----:B----4-:R-:W-:Y:S02]  /*316a0*/  IMAD.MOV.U32 R242, RZ, RZ, R110 ;  /* 0x000000fffff27224 */ /* 0x010fe400078e006e */
[----:B------:R-:W-:Y:S02]  /*316b0*/  IMAD.MOV.U32 R241, RZ, RZ, R111 ;  /* 0x000000fffff17224 */ /* 0x000fe400078e006f */
[----:B------:R-:W3:Y:S01]  /*316c0*/  LDL.LU.64 R110, [R1+0x328] ;  /* 0x00032800016e7983 */ /* 0x000ee20000300a00 */
        /* <DEDUP_REMOVED lines=18> */
[----:B------:R-:W-:Y:S01]  /*317f0*/  IMAD.MOV.U32 R125, RZ, RZ, R127 ;  /* 0x000000ffff7d7224 */ /* 0x000fe200078e007f */
[----:B------:R-:W-:Y:S01]  /*31800*/  MOV R127, R129 ;  /* 0x00000081007f7202 */ /* 0x000fe20000000f00 */
[----:B------:R-:W-:Y:S02]  /*31810*/  IMAD.MOV.U32 R129, RZ, RZ, R131 ;  /* 0x000000ffff817224 */ /* 0x000fe400078e0083 */
[----:B------:R-:W-:Y:S02]  /*31820*/  IMAD.MOV.U32 R131, RZ, RZ, R135 ;  /* 0x000000ffff837224 */ /* 0x000fe400078e0087 */
[----:B------:R-:W-:Y:S02]  /*31830*/  IMAD.MOV.U32 R135, RZ, RZ, R143 ;  /* 0x000000ffff877224 */ /* 0x000fe400078e008f */
[----:B------:R-:W-:-:S02]  /*31840*/  IMAD.MOV.U32 R168, RZ, RZ, R240 ;  /* 0x000000ffffa87224 */ /* 0x000fc400078e00f0 */
[----:B------:R-:W-:Y:S02]  /*31850*/  IMAD.MOV.U32 R143, RZ, RZ, R239 ;  /* 0x000000ffff8f7224 */ /* 0x000fe400078e00ef */
        /* <DEDUP_REMOVED lines=14> */
[----:B------:R-:W-:Y:S02]  /*31940*/  IMAD.MOV.U32 R195, RZ, RZ, R199 ;  /* 0x000000ffffc37224 */ /* 0x000fe400078e00c7 */
[----:B------:R-:W-:Y:S02]  /*31950*/  IMAD.MOV.U32 R199, RZ, RZ, R245 ;  /* 0x000000ffffc77224 */ /* 0x000fe400078e00f5 */
[----:B------:R-:W-:Y:S02]  /*31960*/  IMAD.MOV.U32 R95, RZ, RZ, R109 ;  /* 0x000000ffff5f7224 */ /* 0x000fe400078e006d */
[----:B------:R-:W-:Y:S02]  /*31970*/  IMAD.MOV.U32 R245, RZ, RZ, R103 ;  /* 0x000000fffff57224 */ /* 0x000fe400078e0067 */
[----:B------:R-:W-:Y:S02]  /*31980*/  IMAD.MOV.U32 R109, RZ, RZ, R249 ;  /* 0x000000ffff6d7224 */ /* 0x000fe400078e00f9 */
[----:B--2---:R-:W-:-:S02]  /*31990*/  IMAD.MOV.U32 R244, RZ, RZ, R104 ;  /* 0x000000fffff47224 */ /* 0x004fc400078e0068 */
[----:B------:R-:W-:Y:S02]  /*319a0*/  IMAD.MOV.U32 R104, RZ, RZ, R246 ;  /* 0x000000ffff687224 */ /* 0x000fe400078e00f6 */
[----:B------:R-:W-:Y:S02]  /*319b0*/  IMAD.MOV.U32 R246, RZ, RZ, R102 ;  /* 0x000000fffff67224 */ /* 0x000fe400078e0066 */
[----:B------:R-:W2:Y:S01]  /*319c0*/  LDL.LU.64 R102, [R1+0x398] ;  /* 0x0003980001667983 */ /* 0x000ea20000300a00 */
[----:B---3--:R-:W-:Y:S02]  /*319d0*/  IMAD.MOV.U32 R248, RZ, RZ, R110 ;  /* 0x000000fffff87224 */ /* 0x008fe400078e006e */
        /* <DEDUP_REMOVED lines=12> */
[----:B----4-:R-:W-:Y:S02]  /*31aa0*/  IMAD.MOV.U32 R250, RZ, RZ, R96 ;  /* 0x000000fffffa7224 */ /* 0x010fe400078e0060 */
[----:B------:R-:W-:Y:S02]  /*31ab0*/  IMAD.MOV.U32 R249, RZ, RZ, R97 ;  /* 0x000000fffff97224 */ /* 0x000fe400078e0061 */
[----:B------:R-:W3:Y:S01]  /*31ac0*/  LDL.LU.64 R96, [R1+0x350] ;  /* 0x0003500001607983 */ /* 0x000ee20000300a00 */
        /* <DEDUP_REMOVED lines=19> */
[----:B------:R-:W-:-:S03]  /*31c00*/  IMAD.MOV.U32 R0, RZ, RZ, R95 ;  /* 0x000000ffff007224 */ /* 0x000fc600078e005f */
[----:B------:R-:W-:Y:S04]  /*31c10*/  STL [R1+0x204], R94 ;  /* 0x0002045e01007387 */ /* 0x000fe80000100800 */
[----:B------:R-:W-:Y:S04]  /*31c20*/  STL [R1+0x20c], R106 ;  /* 0x00020c6a01007387 */ /* 0x000fe80000100800 */
[----:B------:R1:W-:Y:S02]  /*31c30*/  STL [R1+0x200], R0 ;  /* 0x0002000001007387 */ /* 0x0003e40000100800 */
[----:B-1----:R-:W-:-:S02]  /*31c40*/  IMAD.MOV.U32 R0, RZ, RZ, R107 ;  /* 0x000000ffff007224 */ /* 0x002fc400078e006b */
[----:B------:R-:W2:Y:S04]  /*31c50*/  LDL.LU.64 R106, [R1+0x368] ;  /* 0x00036800016a7983 */ /* 0x000ea80000300a00 */
[----:B------:R1:W-:Y:S04]  /*31c60*/  STL [R1+0x208], R0 ;  /* 0x0002080001007387 */ /* 0x0003e80000100800 */
[----:B---3--:R3:W-:Y:S01]  /*31c70*/  STL [R1+0x214], R96 ;  /* 0x0002146001007387 */ /* 0x0087e20000100800 */
[----:B-1----:R-:W-:-:S03]  /*31c80*/  IMAD.MOV.U32 R0, RZ, RZ, R97 ;  /* 0x000000ffff007224 */ /* 0x002fc600078e0061 */
[----:B---3--:R-:W3:Y:S04]  /*31c90*/  LDL.LU.64 R96, [R1+0x370] ;  /* 0x0003700001607983 */ /* 0x008ee80000300a00 */
[----:B------:R4:W-:Y:S02]  /*31ca0*/  STL [R1+0x210], R0 ;  /* 0x0002100001007387 */ /* 0x0009e40000100800 */
[----:B----4-:R-:W-:Y:S02]  /*31cb0*/  IMAD.MOV.U32 R0, RZ, RZ, R99 ;  /* 0x000000ffff007224 */ /* 0x010fe400078e0063 */
[----:B------:R1:W-:Y:S04]  /*31cc0*/  STL [R1+0x21c], R98 ;  /* 0x00021c6201007387 */ /* 0x0003e80000100800 */
[----:B------:R-:W-:Y:S04]  /*31cd0*/  STL [R1+0x224], R100 ;  /* 0x0002246401007387 */ /* 0x000fe80000100800 */
[----:B------:R4:W-:Y:S04]  /*31ce0*/  STL [R1+0x218], R0 ;  /* 0x0002180001007387 */ /* 0x0009e80000100800 */
[----:B-1----:R-:W3:Y:S01]  /*31cf0*/  LDL.LU.64 R98, [R1+0x378] ;  /* 0x0003780001627983 */ /* 0x002ee20000300a00 */
[----:B----4-:R-:W-:-:S02]  /*31d00*/  IMAD.MOV.U32 R0, RZ, RZ, R101 ;  /* 0x000000ffff007224 */ /* 0x010fc400078e0065 */
[----:B------:R-:W-:Y:S02]  /*31d10*/  IMAD.MOV.U32 R100, RZ, RZ, R104 ;  /* 0x000000ffff647224 */ /* 0x000fe400078e0068 */
[----:B------:R-:W-:Y:S01]  /*31d20*/  IMAD.MOV.U32 R101, RZ, RZ, R105 ;  /* 0x000000ffff657224 */ /* 0x000fe200078e0069 */
[----:B------:R1:W-:Y:S04]  /*31d30*/  STL [R1+0x220], R0 ;  /* 0x0002200001007387 */ /* 0x0003e80000100800 */
[----:B--2---:R2:W-:Y:S04]  /*31d40*/  STL [R1+0x22c], R106 ;  /* 0x00022c6a01007387 */ /* 0x0045e80000100800 */
[----:B------:R-:W4:Y:S01]  /*31d50*/  LDL.LU.64 R104, [R1+0x388] ;  /* 0x0003880001687983 */ /* 0x000f220000300a00 */
[----:B-1----:R-:W-:-:S05]  /*31d60*/  IMAD.MOV.U32 R0, RZ, RZ, R107 ;  /* 0x000000ffff007224 */ /* 0x002fca00078e006b */
[----:B------:R1:W-:Y:S01]  /*31d70*/  STL [R1+0x228], R0 ;  /* 0x0002280001007387 */ /* 0x0003e20000100800 */
[----:B--2---:R-:W-:Y:S02]  /*31d80*/  IMAD.MOV.U32 R106, RZ, RZ, R108 ;  /* 0x000000ffff6a7224 */ /* 0x004fe400078e006c */
[----:B------:R-:W-:Y:S01]  /*31d90*/  IMAD.MOV.U32 R107, RZ, RZ, R109 ;  /* 0x000000ffff6b7224 */ /* 0x000fe200078e006d */
[----:B---3--:R-:W-:Y:S04]  /*31da0*/  STL [R1+0x234], R96 ;  /* 0x0002346001007387 */ /* 0x008fe80000100800 */
[----:B------:R-:W2:Y:S01]  /*31db0*/  LDL.LU.64 R108, [R1+0x390] ;  /* 0x00039000016c7983 */ /* 0x000ea20000300a00 */
[----:B-1----:R-:W-:-:S05]  /*31dc0*/  IMAD.MOV.U32 R0, RZ, RZ, R97 ;  /* 0x000000ffff007224 */ /* 0x002fca00078e0061 */
[----:B------:R1:W-:Y:S04]  /*31dd0*/  STL [R1+0x230], R0 ;  /* 0x0002300001007387 */ /* 0x0003e80000100800 */
[----:B------:R-:W3:Y:S01]  /*31de0*/  LDL.LU.64 R88, [R1+0x420] ;  /* 0x0004200001587983 */ /* 0x000ee20000300a00 */
[----:B------:R-:W-:Y:S02]  /*31df0*/  IMAD.MOV.U32 R94, RZ, RZ, R106 ;  /* 0x000000ffff5e7224 */ /* 0x000fe400078e006a */
[----:B-1----:R-:W-:Y:S01]  /*31e00*/  IMAD.MOV.U32 R0, RZ, RZ, R99 ;  /* 0x000000ffff007224 */ /* 0x002fe200078e0063 */
[----:B------:R-:W-:Y:S04]  /*31e10*/  STL [R1+0x23c], R98 ;  /* 0x00023c6201007387 */ /* 0x000fe80000100800 */
[----:B------:R-:W-:Y:S04]  /*31e20*/  STL [R1+0x244], R100 ;  /* 0x0002446401007387 */ /* 0x000fe80000100800 */
[----:B------:R1:W-:Y:S02]  /*31e30*/  STL [R1+0x238], R0 ;  /* 0x0002380001007387 */ /* 0x0003e40000100800 */
[----:B-1----:R-:W-:-:S02]  /*31e40*/  IMAD.MOV.U32 R0, RZ, RZ, R101 ;  /* 0x000000ffff007224 */ /* 0x002fc400078e0065 */
[----:B----4-:R-:W-:Y:S04]  /*31e50*/  STL [R1+0x24c], R104 ;  /* 0x00024c6801007387 */ /* 0x010fe80000100800 */
[----:B------:R1:W-:Y:S01]  /*31e60*/  STL [R1+0x240], R0 ;  /* 0x0002400001007387 */ /* 0x0003e20000100800 */
[----:B------:R-:W-:Y:S02]  /*31e70*/  IMAD.MOV.U32 R100, RZ, RZ, R110 ;  /* 0x000000ffff647224 */ /* 0x000fe400078e006e */
[----:B-1----:R-:W-:-:S05]  /*31e80*/  IMAD.MOV.U32 R0, RZ, RZ, R105 ;  /* 0x000000ffff007224 */ /* 0x002fca00078e0069 */
[----:B------:R2:W-:Y:S01]  /*31e90*/  STL [R1+0x248], R0 ;  /* 0x0002480001007387 */ /* 0x0005e20000100800 */
        /* <DEDUP_REMOVED lines=20> */
[----:B--2---:R-:W-:Y:S01]  /*31fe0*/  IMAD.MOV.U32 R0, RZ, RZ, R109 ;  /* 0x000000ffff007224 */ /* 0x004fe200078e006d */
[----:B------:R1:W-:Y:S04]  /*31ff0*/  STL [R1+0x254], R108 ;  /* 0x0002546c01007387 */ /* 0x0003e80000100800 */
[----:B------:R-:W-:Y:S04]  /*32000*/  STL [R1+0x25c], R102 ;  /* 0x00025c6601007387 */ /* 0x000fe80000100800 */
[----:B------:R2:W-:Y:S01]  /*32010*/  STL [R1+0x250], R0 ;  /* 0x0002500001007387 */ /* 0x0005e20000100800 */
[----:B-1----:R-:W-:-:S03]  /*32020*/  IMAD.MOV.U32 R108, RZ, RZ, R118 ;  /* 0x000000ffff6c7224 */ /* 0x002fc600078e0076 */
[----:B------:R-:W4:Y:S01]  /*32030*/  LDL.LU.64 R130, [R1+0x548] ;  /* 0x0005480001827983 */ /* 0x000f220000300a00 */
[----:B------:R-:W-:Y:S01]  /*32040*/  IMAD.MOV.U32 R109, RZ, RZ, R119 ;  /* 0x000000ffff6d7224 */ /* 0x000fe200078e0077 */
[----:B------:R-:W-:Y:S01]  /*32050*/  MOV R119, R125 ;  /* 0x0000007d00777202 */ /* 0x000fe20000000f00 */
[----:B------:R-:W-:Y:S02]  /*32060*/  IMAD.MOV.U32 R118, RZ, RZ, R124 ;  /* 0x000000ffff767224 */ /* 0x000fe400078e007c */
[----:B------:R-:W-:Y:S02]  /*32070*/  IMAD.MOV.U32 R124, RZ, RZ, R134 ;  /* 0x000000ffff7c7224 */ /* 0x000fe400078e0086 */
[----:B------:R-:W-:Y:S02]  /*32080*/  IMAD.MOV.U32 R125, RZ, RZ, R135 ;  /* 0x000000ffff7d7224 */ /* 0x000fe400078e0087 */
[----:B------:R-:W3:Y:S01]  /*32090*/  LDL.LU.64 R134, [R1+0x4d8] ;  /* 0x0004d80001867983 */ /* 0x000ee20000300a00 */
[----:B--2---:R-:W-:-:S03]  /*320a0*/  IMAD.MOV.U32 R0, RZ, RZ, R103 ;  /* 0x000000ffff007224 */ /* 0x004fc600078e0067 */
[----:B------:R-:W2:Y:S04]  /*320b0*/  LDL.LU.64 R136, [R1+0x6f8] ;  /* 0x0006f80001887983 */ /* 0x000ea80000300a00 */
[----:B------:R-:W2:Y:S04]  /*320c0*/  LDL.LU.64 R148, [R1+0x738] ;  /* 0x0007380001947983 */ /* 0x000ea80000300a00 */
[----:B------:R-:W4:Y:S04]  /*320d0*/  LDL.LU.64 R96, [R1+0x3a8] ;  /* 0x0003a80001607983 */ /* 0x000f280000300a00 */
[----:B------:R1:W-:Y:S04]  /*320e0*/  STL [R1+0x258], R0 ;  /* 0x0002580001007387 */ /* 0x0003e80000100800 */
[----:B------:R1:W-:Y:S04]  /*320f0*/  STL [R1+0x264], R94 ;  /* 0x0002645e01007387 */ /* 0x0003e80000100800 */
[----:B------:R-:W3:Y:S04]  /*32100*/  LDL.LU.64 R98, [R1+0x3b8] ;  /* 0x0003b80001627983 */ /* 0x000ee80000300a00 */
[----:B------:R-:W2:Y:S01]  /*32110*/  LDL.LU.64 R102, [R1+0x3c0] ;  /* 0x0003c00001667983 */ /* 0x000ea20000300a00 */
[----:B-1----:R-:W-:-:S05]  /*32120*/  IMAD.MOV.U32 R0, RZ, RZ, R95 ;  /* 0x000000ffff007224 */ /* 0x002fca00078e005f */
[----:B------:R4:W-:Y:S04]  /*32130*/  STL [R1+0x260], R0 ;  /* 0x0002600001007387 */ /* 0x0009e80000100800 */
[----:B------:R-:W2:Y:S01]  /*32140*/  LDL.LU.64 R92, [R1+0x400] ;  /* 0x00040000015c7983 */ /* 0x000ea20000300a00 */
        /* <DEDUP_REMOVED lines=8> */
[----:B----4-:R-:W-:Y:S01]  /*321d0*/  IMAD.MOV.U32 R0, RZ, RZ, R97 ;  /* 0x000000ffff007224 */ /* 0x010fe200078e0061 */
[----:B------:R-:W-:Y:S04]  /*321e0*/  STL [R1+0x26c], R96 ;  /* 0x00026c6001007387 */ /* 0x000fe80000100800 */
[----:B---3--:R-:W-:Y:S04]  /*321f0*/  STL [R1+0x274], R98 ;  /* 0x0002746201007387 */ /* 0x008fe80000100800 */
[----:B------:R1:W-:Y:S04]  /*32200*/  STL [R1+0x268], R0 ;  /* 0x0002680001007387 */ /* 0x0003e80000100800 */
[----:B--2---:R2:W-:Y:S01]  /*32210*/  STL [R1+0x27c], R102 ;  /* 0x00027c6601007387 */ /* 0x0045e20000100800 */
[----:B-1----:R-:W-:-:S05]  /*32220*/  IMAD.MOV.U32 R0, RZ, RZ, R99 ;  /* 0x000000ffff007224 */ /* 0x002fca00078e0063 */
[----:B------:R1:W-:Y:S01]  /*32230*/  STL [R1+0x270], R0 ;  /* 0x0002700001007387 */ /* 0x0003e20000100800 */
[----:B--2---:R-:W-:Y:S02]  /*32240*/  IMAD.MOV.U32 R102, RZ, RZ, R106 ;  /* 0x000000ffff667224 */ /* 0x004fe400078e006a */
[----:B------:R-:W-:Y:S02]  /*32250*/  IMAD.MOV.U32 R106, RZ, RZ, R110 ;  /* 0x000000ffff6a7224 */ /* 0x000fe400078e006e */
[----:B------:R-:W-:Y:S02]  /*32260*/  IMAD.MOV.U32 R96, RZ, RZ, R124 ;  /* 0x000000ffff607224 */ /* 0x000fe400078e007c */
[----:B-1----:R-:W-:Y:S02]  /*32270*/  IMAD.MOV.U32 R0, RZ, RZ, R103 ;  /* 0x000000ffff007224 */ /* 0x002fe400078e0067 */
[----:B------:R-:W-:Y:S02]  /*32280*/  IMAD.MOV.U32 R103, RZ, RZ, R107 ;  /* 0x000000ffff677224 */ /* 0x000fe400078e006b */
[----:B------:R-:W-:Y:S01]  /*32290*/  IMAD.MOV.U32 R107, RZ, RZ, R111 ;  /* 0x000000ffff6b7224 */ /* 0x000fe200078e006f */
[----:B------:R1:W-:Y:S01]  /*322a0*/  STL [R1+0x278], R0 ;  /* 0x0002780001007387 */ /* 0x0003e20000100800 */
[----:B------:R-:W-:-:S02]  /*322b0*/  IMAD.MOV.U32 R97, RZ, RZ, R125 ;  /* 0x000000ffff617224 */ /* 0x000fc400078e007d */
[----:B------:R-:W-:Y:S02]  /*322c0*/  IMAD.MOV.U32 R110, RZ, RZ, R114 ;  /* 0x000000ffff6e7224 */ /* 0x000fe400078e0072 */
[----:B------:R-:W-:Y:S02]  /*322d0*/  IMAD.MOV.U32 R111, RZ, RZ, R115 ;  /* 0x000000ffff6f7224 */ /* 0x000fe400078e0073 */
[----:B------:R-:W-:Y:S02]  /*322e0*/  IMAD.MOV.U32 R124, RZ, RZ, R130 ;  /* 0x000000ffff7c7224 */ /* 0x000fe400078e0082 */
[----:B------:R-:W-:Y:S02]  /*322f0*/  IMAD.MOV.U32 R125, RZ, RZ, R131 ;  /* 0x000000ffff7d7224 */ /* 0x000fe400078e0083 */
[----:B------:R-:W-:Y:S01]  /*32300*/  IMAD.MOV.U32 R98, RZ, RZ, R134 ;  /* 0x000000ffff627224 */ /* 0x000fe200078e0086 */
[----:B------:R-:W2:Y:S01]  /*32310*/  LDL.LU.64 R130, [R1+0x678] ;  /* 0x0006780001827983 */ /* 0x000ea20000300a00 */
[----:B------:R-:W-:-:S02]  /*32320*/  IMAD.MOV.U32 R99, RZ, RZ, R135 ;  /* 0x000000ffff637224 */ /* 0x000fc400078e0087 */
[----:B------:R-:W-:Y:S02]  /*32330*/  IMAD.MOV.U32 R114, RZ, RZ, R120 ;  /* 0x000000ffff727224 */ /* 0x000fe400078e0078 */
[----:B------:R-:W-:Y:S02]  /*32340*/  IMAD.MOV.U32 R115, RZ, RZ, R121 ;  /* 0x000000ffff737224 */ /* 0x000fe400078e0079 */
[----:B------:R-:W-:Y:S02]  /*32350*/  IMAD.MOV.U32 R134, RZ, RZ, R136 ;  /* 0x000000ffff867224 */ /* 0x000fe400078e0088 */
[----:B------:R-:W-:Y:S02]  /*32360*/  IMAD.MOV.U32 R135, RZ, RZ, R137 ;  /* 0x000000ffff877224 */ /* 0x000fe400078e0089 */
[----:B------:R-:W-:Y:S01]  /*32370*/  IMAD.MOV.U32 R120, RZ, RZ, R126 ;  /* 0x000000ffff787224 */ /* 0x000fe200078e007e */
[----:B------:R-:W3:Y:S01]  /*32380*/  LDL.LU.64 R136, [R1+0x758] ;  /* 0x0007580001887983 */ /* 0x000ee20000300a00 */
[----:B------:R-:W-:-:S02]  /*32390*/  IMAD.MOV.U32 R121, RZ, RZ, R127 ;  /* 0x000000ffff797224 */ /* 0x000fc400078e007f */
[----:B------:R-:W-:Y:S01]  /*323a0*/  IMAD.MOV.U32 R126, RZ, RZ, R150 ;  /* 0x000000ffff7e7224 */ /* 0x000fe200078e0096 */
[----:B------:R-:W4:Y:S01]  /*323b0*/  LDL.LU.64 R122, [R1+0x5c8] ;  /* 0x0005c800017a7983 */ /* 0x000f220000300a00 */
[----:B------:R-:W-:-:S03]  /*323c0*/  IMAD.MOV.U32 R127, RZ, RZ, R151 ;  /* 0x000000ffff7f7224 */ /* 0x000fc600078e0097 */
[----:B------:R-:W3:Y:S04]  /*323d0*/  LDL.LU.64 R150, [R1+0x798] ;  /* 0x0007980001967983 */ /* 0x000ee80000300a00 */
[----:B------:R-:W2:Y:S01]  /*323e0*/  LDL.LU.64 R90, [R1+0x3e0] ;  /* 0x0003e000015a7983 */ /* 0x000ea20000300a00 */
[----:B-1----:R-:W-:-:S03]  /*323f0*/  IMAD.MOV.U32 R0, RZ, RZ, R95 ;  /* 0x000000ffff007224 */ /* 0x002fc600078e005f */
[----:B------:R1:W-:Y:S04]  /*32400*/  STL [R1+0x284], R94 ;  /* 0x0002845e01007387 */ /* 0x0003e80000100800 */
[----:B------:R1:W-:Y:S04]  /*32410*/  STL [R1+0x280], R0 ;  /* 0x0002800001007387 */ /* 0x0003e80000100800 */
[----:B--2---:R-:W-:Y:S04]  /*32420*/  STL [R1+0x28c], R90 ;  /* 0x00028c5a01007387 */ /* 0x004fe80000100800 */
[----:B-1----:R-:W2:Y:S01]  /*32430*/  LDL.LU.64 R94, [R1+0x3f8] ;  /* 0x0003f800015e7983 */ /* 0x002ea20000300a00 */
[----:B------:R-:W-:-:S05]  /*32440*/  IMAD.MOV.U32 R0, RZ, RZ, R91 ;  /* 0x000000ffff007224 */ /* 0x000fca00078e005b */
[----:B------:R2:W-:Y:S04]  /*32450*/  STL [R1+0x288], R0 ;  /* 0x0002880001007387 */ /* 0x0005e80000100800 */
[----:B------:R-:W4:Y:S01]  /*32460*/  LDL.LU.64 R86, [R1+0x440] ;  /* 0x0004400001567983 */ /* 0x000f220000300a00 */
[----:B--2---:R-:W-:-:S03]  /*32470*/  IMAD.MOV.U32 R0, RZ, RZ, R95 ;  /* 0x000000ffff007224 */ /* 0x004fc600078e005f */
[----:B------:R1:W-:Y:S04]  /*32480*/  STL [R1+0x294], R94 ;  /* 0x0002945e01007387 */ /* 0x0003e80000100800 */
[----:B------:R2:W-:Y:S04]  /*32490*/  STL [R1+0x290], R0 ;  /* 0x0002900001007387 */ /* 0x0005e80000100800 */
[----:B------:R-:W-:Y:S04]  /*324a0*/  STL [R1+0x29c], R92 ;  /* 0x00029c5c01007387 */ /* 0x000fe80000100800 */
[----:B-1----:R-:W3:Y:S01]  /*324b0*/  LDL.LU.64 R94, [R1+0x480] ;  /* 0x00048000015e7983 */ /* 0x002ee20000300a00 */
[----:B--2---:R-:W-:-:S05]  /*324c0*/  IMAD.MOV.U32 R0, RZ, RZ, R93 ;  /* 0x000000ffff007224 */ /* 0x004fca00078e005d */
[----:B------:R1:W-:Y:S04]  /*324d0*/  STL [R1+0x298], R0 ;  /* 0x0002980001007387 */ /* 0x0003e80000100800 */
[----:B------:R2:W-:Y:S01]  /*324e0*/  STL [R1+0x2a4], R96 ;  /* 0x0002a46001007387 */ /* 0x0005e20000100800 */
[----:B-1----:R-:W-:-:S03]  /*324f0*/  IMAD.MOV.U32 R0, RZ, RZ, R97 ;  /* 0x000000ffff007224 */ /* 0x002fc600078e0061 */
[----:B------:R-:W-:Y:S04]  /*32500*/  STL [R1+0x2ac], R88 ;  /* 0x0002ac5801007387 */ /* 0x000fe80000100800 */
[----:B------:R1:W-:Y:S04]  /*32510*/  STL [R1+0x2a0], R0 ;  /* 0x0002a00001007387 */ /* 0x0003e80000100800 */
[----:B------:R-:W4:Y:S01]  /*32520*/  LDL.LU.64 R92, [R1+0x438] ;  /* 0x00043800015c7983 */ /* 0x000f220000300a00 */
[----:B--2---:R-:W-:Y:S02]  /*32530*/  IMAD.MOV.U32 R96, RZ, RZ, R100 ;  /* 0x000000ffff607224 */ /* 0x004fe400078e0064 */
[----:B------:R-:W-:Y:S01]  /*32540*/  IMAD.MOV.U32 R97, RZ, RZ, R101 ;  /* 0x000000ffff617224 */ /* 0x000fe200078e0065 */
[----:B------:R-:W2:Y:S01]  /*32550*/  LDL.LU.64 R90, [R1+0x478] ;  /* 0x00047800015a7983 */ /* 0x000ea20000300a00 */
[----:B-1----:R-:W-:-:S03]  /*32560*/  IMAD.MOV.U32 R0, RZ, RZ, R89 ;  /* 0x000000ffff007224 */ /* 0x002fc600078e0059 */
[----:B------:R-:W3:Y:S04]  /*32570*/  LDL.LU.64 R100, [R1+0x4b8] ;  /* 0x0004b80001647983 */ /* 0x000ee80000300a00 */
[----:B------:R4:W-:Y:S01]  /*32580*/  STL [R1+0x2a8], R0 ;  /* 0x0002a80001007387 */ /* 0x0009e20000100800 */
[----:B------:R-:W-:Y:S02]  /*32590*/  IMAD.MOV.U32 R88, RZ, RZ, R96 ;  /* 0x000000ffff587224 */ /* 0x000fe400078e0060 */
[----:B------:R-:W-:Y:S02]  /*325a0*/  IMAD.MOV.U32 R89, RZ, RZ, R97 ;  /* 0x000000ffff597224 */ /* 0x000fe400078e0061 */
[----:B------:R-:W-:Y:S02]  /*325b0*/  IMAD.MOV.U32 R96, RZ, RZ, R102 ;  /* 0x000000ffff607224 */ /* 0x000fe400078e0066 */
[----:B------:R-:W-:-:S02]  /*325c0*/  IMAD.MOV.U32 R97, RZ, RZ, R103 ;  /* 0x000000ffff617224 */ /* 0x000fc400078e0067 */
[----:B----4-:R-:W-:Y:S01]  /*325d0*/  IMAD.MOV.U32 R0, RZ, RZ, R93 ;  /* 0x000000ffff007224 */ /* 0x010fe200078e005d */
[----:B------:R-:W-:Y:S04]  /*325e0*/  STL [R1+0x2b4], R92 ;  /* 0x0002b45c01007387 */ /* 0x000fe80000100800 */
[----:B------:R1:W-:Y:S04]  /*325f0*/  STL [R1+0x2b0], R0 ;  /* 0x0002b00001007387 */ /* 0x0003e80000100800 */
[----:B------:R-:W4:Y:S04]  /*32600*/  LDL.LU.64 R102, [R1+0x460] ;  /* 0x0004600001667983 */ /* 0x000f280000300a00 */
[----:B------:R-:W-:Y:S01]  /*32610*/  STL [R1+0x2bc], R86 ;  /* 0x0002bc5601007387 */ /* 0x000fe20000100800 */
[----:B-1----:R-:W-:-:S02]  /*32620*/  IMAD.MOV.U32 R0, RZ, RZ, R87 ;  /* 0x000000ffff007224 */ /* 0x002fc400078e0057 */
[----:B------:R-:W-:Y:S02]  /*32630*/  IMAD.MOV.U32 R92, RZ, RZ, R98 ;  /* 0x000000ffff5c7224 */ /* 0x000fe400078e0062 */
[----:B------:R-:W-:Y:S02]  /*32640*/  IMAD.MOV.U32 R93, RZ, RZ, R99 ;  /* 0x000000ffff5d7224 */ /* 0x000fe400078e0063 */
[----:B------:R-:W3:Y:S04]  /*32650*/  LDL.LU.64 R98, [R1+0x4a0] ;  /* 0x0004a00001627983 */ /* 0x000ee80000300a00 */
[----:B------:R-:W-:Y:S04]  /*32660*/  STL [R1+0x2c4], R88 ;  /* 0x0002c45801007387 */ /* 0x000fe80000100800 */
[----:B------:R1:W-:Y:S02]  /*32670*/  STL [R1+0x2b8], R0 ;  /* 0x0002b80001007387 */ /* 0x0003e40000100800 */
[----:B-1----:R-:W-:-:S05]  /*32680*/  IMAD.MOV.U32 R0, RZ, RZ, R89 ;  /* 0x000000ffff007224 */ /* 0x002fca00078e0059 */
[----:B------:R4:W-:Y:S02]  /*32690*/  STL [R1+0x2c0], R0 ;  /* 0x0002c00001007387 */ /* 0x0009e40000100800 */
[----:B----4-:R-:W-:Y:S02]  /*326a0*/  IMAD.MOV.U32 R0, RZ, RZ, R103 ;  /* 0x000000ffff007224 */ /* 0x010fe400078e0067 */
[----:B------:R1:W-:Y:S04]  /*326b0*/  STL [R1+0x2cc], R102 ;  /* 0x0002cc6601007387 */ /* 0x0003e80000100800 */
[----:B------:R4:W-:Y:S04]  /*326c0*/  STL [R1+0x2c8], R0 ;  /* 0x0002c80001007387 */ /* 0x0009e80000100800 */
[----:B--2---:R-:W-:Y:S04]  /*326d0*/  STL [R1+0x2d4], R90 ;  /* 0x0002d45a01007387 */ /* 0x004fe80000100800 */
[----:B-1----:R-:W2:Y:S01]  /*326e0*/  LDL.LU.64 R102, [R1+0x4c0] ;  /* 0x0004c00001667983 */ /* 0x002ea20000300a00 */
[----:B----4-:R-:W-:-:S03]  /*326f0*/  IMAD.MOV.U32 R0, RZ, RZ, R91 ;  /* 0x000000ffff007224 */ /* 0x010fc600078e005b */
[----:B---3--:R-:W-:Y:S04]  /*32700*/  STL [R1+0x2dc], R94 ;  /* 0x0002dc5e01007387 */ /* 0x008fe80000100800 */
[----:B------:R1:W-:Y:S04]  /*32710*/  STL [R1+0x2d0], R0 ;  /* 0x0002d00001007387 */ /* 0x0003e80000100800 */
[----:B------:R-:W-:Y:S01]  /*32720*/  STL [R1+0x2e4], R96 ;  /* 0x0002e46001007387 */ /* 0x000fe20000100800 */
[----:B-1----:R-:W-:-:S05]  /*32730*/  IMAD.MOV.U32 R0, RZ, RZ, R95 ;  /* 0x000000ffff007224 */ /* 0x002fca00078e005f */
[----:B------:R1:W-:Y:S02]  /*32740*/  STL [R1+0x2d8], R0 ;  /* 0x0002d80001007387 */ /* 0x0003e40000100800 */
[----:B-1----:R-:W-:-:S05]  /*32750*/  IMAD.MOV.U32 R0, RZ, RZ, R97 ;  /* 0x000000ffff007224 */ /* 0x002fca00078e0061 */
[----:B------:R1:W-:Y:S04]  /*32760*/  STL [R1+0x2e0], R0 ;  /* 0x0002e00001007387 */ /* 0x0003e80000100800 */
[----:B------:R-:W-:Y:S04]  /*32770*/  STL [R1+0x2ec], R98 ;  /* 0x0002ec6201007387 */ /* 0x000fe80000100800 */
[----:B------:R-:W3:Y:S01]  /*32780*/  LDL.LU.64 R96, [R1+0x4f8] ;  /* 0x0004f80001607983 */ /* 0x000ee20000300a00 */
[----:B-1----:R-:W-:-:S03]  /*32790*/  IMAD.MOV.U32 R0, RZ, RZ, R99 ;  /* 0x000000ffff007224 */ /* 0x002fc600078e0063 */
[----:B------:R-:W-:Y:S04]  /*327a0*/  STL [R1+0x2f4], R100 ;  /* 0x0002f46401007387 */ /* 0x000fe80000100800 */
[----:B------:R1:W-:Y:S02]  /*327b0*/  STL [R1+0x2e8], R0 ;  /* 0x0002e80001007387 */ /* 0x0003e40000100800 */
[----:B-1----:R-:W-:Y:S02]  /*327c0*/  IMAD.MOV.U32 R0, RZ, RZ, R101 ;  /* 0x000000ffff007224 */ /* 0x002fe400078e0065 */
[----:B------:R-:W-:Y:S02]  /*327d0*/  IMAD.MOV.U32 R98, RZ, RZ, R104 ;  /* 0x000000ffff627224 */ /* 0x000fe400078e0068 */
[----:B------:R-:W-:Y:S01]  /*327e0*/  IMAD.MOV.U32 R99, RZ, RZ, R105 ;  /* 0x000000ffff637224 */ /* 0x000fe200078e0069 */
[----:B--2---:R-:W-:Y:S04]  /*327f0*/  STL [R1+0x2fc], R102 ;  /* 0x0002fc6601007387 */ /* 0x004fe80000100800 */
[----:B------:R1:W-:Y:S04]  /*32800*/  STL [R1+0x2f0], R0 ;  /* 0x0002f00001007387 */ /* 0x0003e80000100800 */
[----:B------:R-:W2:Y:S04]  /*32810*/  LDL.LU.64 R94, [R1+0x4e0] ;  /* 0x0004e000015e7983 */ /* 0x000ea80000300a00 */
[----:B------:R-:W4:Y:S01]  /*32820*/  LDL.LU.64 R100, [R1+0x538] ;  /* 0x0005380001647983 */ /* 0x000f220000300a00 */
[----:B-1----:R-:W-:-:S05]  /*32830*/  IMAD.MOV.U32 R0, RZ, RZ, R103 ;  /* 0x000000ffff007224 */ /* 0x002fca00078e0067 */
[----:B------:R1:W-:Y:S04]  /*32840*/  STL [R1+0x2f8], R0 ;  /* 0x0002f80001007387 */ /* 0x0003e80000100800 */
[----:B------:R-:W-:Y:S04]  /*32850*/  STL [R1+0x304], R92 ;  /* 0x0003045c01007387 */ /* 0x000fe80000100800 */
[----:B------:R-:W4:Y:S04]  /*32860*/  LDL.LU.64 R102, [R1+0x500] ;  /* 0x0005000001667983 */ /* 0x000f280000300a00 */
[----:B------:R-:W4:Y:S01]  /*32870*/  LDL.LU.64 R104, [R1+0x520] ;  /* 0x0005200001687983 */ /* 0x000f220000300a00 */
[----:B-1----:R-:W-:-:S05]  /*32880*/  IMAD.MOV.U32 R0, RZ, RZ, R93 ;  /* 0x000000ffff007224 */ /* 0x002fca00078e005d */
[----:B------:R2:W-:Y:S02]  /*32890*/  STL [R1+0x300], R0 ;  /* 0x0003000001007387 */ /* 0x0005e40000100800 */
[----:B--2---:R-:W-:Y:S02]  /*328a0*/  IMAD.MOV.U32 R0, RZ, RZ, R95 ;  /* 0x000000ffff007224 */ /* 0x004fe400078e005f */
[----:B------:R-:W-:Y:S04]  /*328b0*/  STL [R1+0x30c], R94 ;  /* 0x00030c5e01007387 */ /* 0x000fe80000100800 */
[----:B------:R1:W-:Y:S04]  /*328c0*/  STL [R1+0x308], R0 ;  /* 0x0003080001007387 */ /* 0x0003e80000100800 */
[----:B---3--:R-:W-:Y:S01]  /*328d0*/  STL [R1+0x314], R96 ;  /* 0x0003146001007387 */ /* 0x008fe20000100800 */
[----:B-1----:R-:W-:-:S03]  /*328e0*/  IMAD.MOV.U32 R0, RZ, RZ, R97 ;  /* 0x000000ffff007224 */ /* 0x002fc600078e0061 */
[----:B----4-:R-:W-:Y:S04]  /*328f0*/  STL [R1+0x31c], R102 ;  /* 0x00031c6601007387 */ /* 0x010fe80000100800 */
[----:B------:R1:W-:Y:S02]  /*32900*/  STL [R1+0x310], R0 ;  /* 0x0003100001007387 */ /* 0x0003e40000100800 */
[----:B-1----:R-:W-:-:S05]  /*32910*/  IMAD.MOV.U32 R0, RZ, RZ, R103 ;  /* 0x000000ffff007224 */ /* 0x002fca00078e0067 */
[----:B------:R1:W-:Y:S04]  /*32920*/  STL [R1+0x318], R0 ;  /* 0x0003180001007387 */ /* 0x0003e80000100800 */
[----:B------:R-:W2:Y:S01]  /*32930*/  LDL.LU.64 R102, [R1+0x540] ;  /* 0x0005400001667983 */ /* 0x000ea20000300a00 */
[----:B-1----:R-:W-:-:S03]  /*32940*/  IMAD.MOV.U32 R0, RZ, RZ, R99 ;  /* 0x000000ffff007224 */ /* 0x002fc600078e0063 */
[----:B------:R-:W-:Y:S04]  /*32950*/  STL [R1+0x324], R98 ;  /* 0x0003246201007387 */ /* 0x000fe80000100800 */
[----:B------:R-:W-:Y:S04]  /*32960*/  STL [R1+0x32c], R104 ;  /* 0x00032c6801007387 */ /* 0x000fe80000100800 */
[----:B------:R1:W-:Y:S02]  /*32970*/  STL [R1+0x320], R0 ;  /* 0x0003200001007387 */ /* 0x0003e40000100800 */
[----:B-1----:R-:W-:-:S05]  /*32980*/  IMAD.MOV.U32 R0, RZ, RZ, R105 ;  /* 0x000000ffff007224 */ /* 0x002fca00078e0069 */
[----:B------:R1:W-:Y:S04]  /*32990*/  STL [R1+0x328], R0 ;  /* 0x0003280001007387 */ /* 0x0003e80000100800 */
[----:B------:R-:W3:Y:S04]  /*329a0*/  LDL.LU.64 R104, [R1+0x560] ;  /* 0x0005600001687983 */ /* 0x000ee80000300a00 */
[----:B------:R-:W4:Y:S01]  /*329b0*/  LDL.LU.64 R98, [R1+0x578] ;  /* 0x0005780001627983 */ /* 0x000f220000300a00 */
[----:B-1----:R-:W-:-:S03]  /*329c0*/  IMAD.MOV.U32 R0, RZ, RZ, R101 ;  /* 0x000000ffff007224 */ /* 0x002fc600078e0065 */
[----:B------:R-:W-:Y:S04]  /*329d0*/  STL [R1+0x334], R100 ;  /* 0x0003346401007387 */ /* 0x000fe80000100800 */
[----:B------:R2:W-:Y:S02]  /*329e0*/  STL [R1+0x330], R0 ;  /* 0x0003300001007387 */ /* 0x0005e40000100800 */
[----:B--2---:R-:W-:Y:S02]  /*329f0*/  IMAD.MOV.U32 R0, RZ, RZ, R103 ;  /* 0x000000ffff007224 */ /* 0x004fe400078e0067 */
[----:B------:R-:W-:Y:S04]  /*32a00*/  STL [R1+0x33c], R102 ;  /* 0x00033c6601007387 */ /* 0x000fe80000100800 */
[----:B------:R-:W2:Y:S04]  /*32a10*/  LDL.LU.64 R100, [R1+0x580] ;  /* 0x0005800001647983 */ /* 0x000ea80000300a00 */
[----:B------:R1:W-:Y:S04]  /*32a20*/  STL [R1+0x338], R0 ;  /* 0x0003380001007387 */ /* 0x0003e80000100800 */
[----:B------:R-:W-:Y:S01]  /*32a30*/  STL [R1+0x344], R114 ;  /* 0x0003447201007387 */ /* 0x000fe20000100800 */
[----:B-1----:R-:W-:-:S05]  /*32a40*/  IMAD.MOV.U32 R0, RZ, RZ, R115 ;  /* 0x000000ffff007224 */ /* 0x002fca00078e0073 */
[----:B------:R3:W-:Y:S04]  /*32a50*/  STL [R1+0x340], R0 ;  /* 0x0003400001007387 */ /* 0x0007e80000100800 */
[----:B------:R-:W2:Y:S01]  /*32a60*/  LDL.LU.64 R102, [R1+0x5a0] ;  /* 0x0005a00001667983 */ /* 0x000ea20000300a00 */
[----:B---3--:R-:W-:-:S03]  /*32a70*/  IMAD.MOV.U32 R0, RZ, RZ, R105 ;  /* 0x000000ffff007224 */ /* 0x008fc600078e0069 */
[----:B------:R1:W-:Y:S04]  /*32a80*/  STL [R1+0x34c], R104 ;  /* 0x00034c6801007387 */ /* 0x0003e80000100800 */
[----:B------:R-:W3:Y:S04]  /*32a90*/  LDL.LU.64 R114, [R1+0x5b8] ;  /* 0x0005b80001727983 */ /* 0x000ee80000300a00 */
[----:B------:R4:W-:Y:S01]  /*32aa0*/  STL [R1+0x348], R0 ;  /* 0x0003480001007387 */ /* 0x0009e20000100800 */
[----:B-1----:R-:W-:-:S03]  /*32ab0*/  IMAD.MOV.U32 R104, RZ, RZ, R106 ;  /* 0x000000ffff687224 */ /* 0x002fc600078e006a */
[----:B----4-:R-:W-:Y:S01]  /*32ac0*/  STL [R1+0x354], R98 ;  /* 0x0003546201007387 */ /* 0x010fe20000100800 */
[----:B------:R-:W-:Y:S01]  /*32ad0*/  IMAD.MOV.U32 R105, RZ, RZ, R107 ;  /* 0x000000ffff697224 */ /* 0x000fe200078e006b */
[----:B------:R-:W-:Y:S01]  /*32ae0*/  MOV R107, R109 ;  /* 0x0000006d006b7202 */ /* 0x000fe20000000f00 */
[----:B------:R-:W-:Y:S02]  /*32af0*/  IMAD.MOV.U32 R106, RZ, RZ, R108 ;  /* 0x000000ffff6a7224 */ /* 0x000fe400078e006c */
[----:B------:R-:W4:Y:S01]  /*32b00*/  LDL.LU.64 R108, [R1+0x5c0] ;  /* 0x0005c000016c7983 */ /* 0x000f220000300a00 */
[----:B------:R-:W-:-:S05]  /*32b10*/  IMAD.MOV.U32 R0, RZ, RZ, R99 ;  /* 0x000000ffff007224 */ /* 0x000fca00078e0063 */
[----:B------:R2:W-:Y:S02]  /*32b20*/  STL [R1+0x350], R0 ;  /* 0x0003500001007387 */ /* 0x0005e40000100800 */
[----:B--2---:R-:W-:Y:S02]  /*32b30*/  IMAD.MOV.U32 R0, RZ, RZ, R101 ;  /* 0x000000ffff007224 */ /* 0x004fe400078e0065 */
[----:B------:R-:W-:Y:S04]  /*32b40*/  STL [R1+0x35c], R100 ;  /* 0x00035c6401007387 */ /* 0x000fe80000100800 */
[----:B------:R1:W-:Y:S04]  /*32b50*/  STL [R1+0x358], R0 ;  /* 0x0003580001007387 */ /* 0x0003e80000100800 */
[----:B------:R2:W-:Y:S01]  /*32b60*/  STL [R1+0x364], R116 ;  /* 0x0003647401007387 */ /* 0x0005e20000100800 */
[----:B-1----:R-:W-:-:S03]  /*32b70*/  IMAD.MOV.U32 R0, RZ, RZ, R117 ;  /* 0x000000ffff007224 */ /* 0x002fc600078e0075 */
[----:B------:R-:W-:Y:S04]  /*32b80*/  STL [R1+0x36c], R102 ;  /* 0x00036c6601007387 */ /* 0x000fe80000100800 */
[----:B------:R1:W-:Y:S04]  /*32b90*/  STL [R1+0x360], R0 ;  /* 0x0003600001007387 */ /* 0x0003e80000100800 */
[----:B--2---:R-:W2:Y:S04]  /*32ba0*/  LDL.LU.64 R116, [R1+0x5e0] ;  /* 0x0005e00001747983 */ /* 0x004ea80000300a00 */
[----:B------:R-:W2:Y:S01]  /*32bb0*/  LDL.LU.64 R100, [R1+0x5f8] ;  /* 0x0005f80001647983 */ /* 0x000ea20000300a00 */
[----:B-1----:R-:W-:-:S05]  /*32bc0*/  IMAD.MOV.U32 R0, RZ, RZ, R103 ;  /* 0x000000ffff007224 */ /* 0x002fca00078e0067 */
[----:B------:R1:W-:Y:S04]  /*32bd0*/  STL [R1+0x368], R0 ;  /* 0x0003680001007387 */ /* 0x0003e80000100800 */
[----:B---3--:R3:W-:Y:S01]  /*32be0*/  STL [R1+0x374], R114 ;  /* 0x0003747201007387 */ /* 0x0087e20000100800 */
[----:B-1----:R-:W-:-:S03]  /*32bf0*/  IMAD.MOV.U32 R0, RZ, RZ, R115 ;  /* 0x000000ffff007224 */ /* 0x002fc600078e0073 */
[----:B----4-:R-:W-:Y:S04]  /*32c00*/  STL [R1+0x37c], R108 ;  /* 0x00037c6c01007387 */ /* 0x010fe80000100800 */
[----:B------:R1:W-:Y:S04]  /*32c10*/  STL [R1+0x370], R0 ;  /* 0x0003700001007387 */ /* 0x0003e80000100800 */
[----:B---3--:R-:W3:Y:S01]  /*32c20*/  LDL.LU.64 R114, [R1+0x600] ;  /* 0x0006000001727983 */ /* 0x008ee20000300a00 */
[----:B-1----:R-:W-:-:S05]  /*32c30*/  IMAD.MOV.U32 R0, RZ, RZ, R109 ;  /* 0x000000ffff007224 */ /* 0x002fca00078e006d */
[----:B------:R1:W-:Y:S04]  /*32c40*/  STL [R1+0x378], R0 ;  /* 0x0003780001007387 */ /* 0x0003e80000100800 */
[----:B------:R-:W-:Y:S04]  /*32c50*/  STL [R1+0x384], R104 ;  /* 0x0003846801007387 */ /* 0x000fe80000100800 */
[----:B------:R-:W4:Y:S01]  /*32c60*/  LDL.LU.64 R102, [R1+0x620] ;  /* 0x0006200001667983 */ /* 0x000f220000300a00 */
[----:B-1----:R-:W-:-:S03]  /*32c70*/  IMAD.MOV.U32 R0, RZ, RZ, R105 ;  /* 0x000000ffff007224 */ /* 0x002fc600078e0069 */
[----:B------:R-:W4:Y:S04]  /*32c80*/  LDL.LU.64 R108, [R1+0x638] ;  /* 0x00063800016c7983 */ /* 0x000f280000300a00 */
[----:B------:R2:W-:Y:S02]  /*32c90*/  STL [R1+0x380], R0 ;  /* 0x0003800001007387 */ /* 0x0005e40000100800 */
[----:B--2---:R-:W-:Y:S02]  /*32ca0*/  IMAD.MOV.U32 R0, RZ, RZ, R117 ;  /* 0x000000ffff007224 */ /* 0x004fe400078e0075 */
[----:B------:R1:W-:Y:S04]  /*32cb0*/  STL [R1+0x38c], R116 ;  /* 0x00038c7401007387 */ /* 0x0003e80000100800 */
[----:B------:R2:W-:Y:S04]  /*32cc0*/  STL [R1+0x388], R0 ;  /* 0x0003880001007387 */ /* 0x0005e80000100800 */
[----:B-1----:R-:W4:Y:S01]  /*32cd0*/  LDL.LU.64 R116, [R1+0x640] ;  /* 0x0006400001747983 */ /* 0x002f220000300a00 */
[----:B--2---:R-:W-:-:S03]  /*32ce0*/  IMAD.MOV.U32 R0, RZ, RZ, R101 ;  /* 0x000000ffff007224 */ /* 0x004fc600078e0065 */
[----:B------:R-:W-:Y:S04]  /*32cf0*/  STL [R1+0x394], R100 ;  /* 0x0003946401007387 */ /* 0x000fe80000100800 */
[----:B------:R-:W2:Y:S04]  /*32d00*/  LDL.LU.64 R104, [R1+0x630] ;  /* 0x0006300001687983 */ /* 0x000ea80000300a00 */
[----:B------:R1:W-:Y:S04]  /*32d10*/  STL [R1+0x390], R0 ;  /* 0x0003900001007387 */ /* 0x0003e80000100800 */
[----:B---3--:R3:W-:Y:S01]  /*32d20*/  STL [R1+0x39c], R114 ;  /* 0x00039c7201007387 */ /* 0x0087e20000100800 */
[----:B-1----:R-:W-:-:S05]  /*32d30*/  IMAD.MOV.U32 R0, RZ, RZ, R115 ;  /* 0x000000ffff007224 */ /* 0x002fca00078e0073 */
[----:B------:R1:W-:Y:S04]  /*32d40*/  STL [R1+0x398], R0 ;  /* 0x0003980001007387 */ /* 0x0003e80000100800 */
[----:B------:R4:W-:Y:S04]  /*32d50*/  STL [R1+0x3a4], R110 ;  /* 0x0003a46e01007387 */ /* 0x0009e80000100800 */
[----:B---3--:R-:W3:Y:S01]  /*32d60*/  LDL.LU.64 R114, [R1+0x610] ;  /* 0x0006100001727983 */ /* 0x008ee20000300a00 */
[----:B-1----:R-:W-:-:S03]  /*32d70*/  IMAD.MOV.U32 R0, RZ, RZ, R111 ;  /* 0x000000ffff007224 */ /* 0x002fc600078e006f */
[----:B----4-:R-:W-:Y:S04]  /*32d80*/  STL [R1+0x3ac], R102 ;  /* 0x0003ac6601007387 */ /* 0x010fe80000100800 */
[----:B------:R1:W-:Y:S04]  /*32d90*/  STL [R1+0x3a0], R0 ;  /* 0x0003a00001007387 */ /* 0x0003e80000100800 */
[----:B------:R-:W4:Y:S01]  /*32da0*/  LDL.LU.64 R110, [R1+0x628] ;  /* 0x00062800016e7983 */ /* 0x000f220000300a00 */
[----:B-1----:R-:W-:-:S05]  /*32db0*/  IMAD.MOV.U32 R0, RZ, RZ, R103 ;  /* 0x000000ffff007224 */ /* 0x002fca00078e0067 */
[----:B------:R1:W-:Y:S04]  /*32dc0*/  STL [R1+0x3a8], R0 ;  /* 0x0003a80001007387 */ /* 0x0003e80000100800 */
[----:B------:R1:W-:Y:S02]  /*32dd0*/  STL [R1+0x3b4], R108 ;  /* 0x0003b46c01007387 */ /* 0x0003e40000100800 */
[----:B-1----:R-:W-:Y:S02]  /*32de0*/  IMAD.MOV.U32 R0, RZ, RZ, R109 ;  /* 0x000000ffff007224 */ /* 0x002fe400078e006d */
[----:B------:R-:W-:Y:S02]  /*32df0*/  IMAD.MOV.U32 R108, RZ, RZ, R112 ;  /* 0x000000ffff6c7224 */ /* 0x000fe400078e0070 */
[----:B------:R-:W-:Y:S01]  /*32e00*/  IMAD.MOV.U32 R109, RZ, RZ, R113 ;  /* 0x000000ffff6d7224 */ /* 0x000fe200078e0071 */
[----:B------:R1:W-:Y:S04]  /*32e10*/  STL [R1+0x3bc], R116 ;  /* 0x0003bc7401007387 */ /* 0x0003e80000100800 */
[----:B------:R2:W-:Y:S04]  /*32e20*/  STL [R1+0x3b0], R0 ;  /* 0x0003b00001007387 */ /* 0x0005e80000100800 */
[----:B------:R-:W3:Y:S01]  /*32e30*/  LDL.LU.64 R112, [R1+0x5e8] ;  /* 0x0005e80001707983 */ /* 0x000ee20000300a00 */
[----:B-1----:R-:W-:-:S02]  /*32e40*/  IMAD.MOV.U32 R116, RZ, RZ, R124 ;  /* 0x000000ffff747224 */ /* 0x002fc400078e007c */
[----:B--2---:R-:W-:Y:S02]  /*32e50*/  IMAD.MOV.U32 R0, RZ, RZ, R117 ;  /* 0x000000ffff007224 */ /* 0x004fe400078e0075 */
[----:B------:R-:W-:Y:S02]  /*32e60*/  IMAD.MOV.U32 R117, RZ, RZ, R125 ;  /* 0x000000ffff757224 */ /* 0x000fe400078e007d */
[----:B------:R-:W2:Y:S04]  /*32e70*/  LDL.LU.64 R124, [R1+0x5f0] ;  /* 0x0005f000017c7983 */ /* 0x000ea80000300a00 */
[----:B------:R1:W-:Y:S04]  /*32e80*/  STL [R1+0x3b8], R0 ;  /* 0x0003b80001007387 */ /* 0x0003e80000100800 */
[----:B------:R1:W-:Y:S02]  /*32e90*/  STL [R1+0x3c4], R106 ;  /* 0x0003c46a01007387 */ /* 0x0003e40000100800 */
[----:B-1----:R-:W-:-:S02]  /*32ea0*/  IMAD.MOV.U32 R0, RZ, RZ, R107 ;  /* 0x000000ffff007224 */ /* 0x002fc400078e006b */
[----:B------:R-:W-:Y:S04]  /*32eb0*/  STL [R1+0x3cc], R104 ;  /* 0x0003cc6801007387 */ /* 0x000fe80000100800 */
[----:B------:R1:W-:Y:S04]  /*32ec0*/  STL [R1+0x3c0], R0 ;  /* 0x0003c00001007387 */ /* 0x0003e80000100800 */
[----:B------:R-:W2:Y:S01]  /*32ed0*/  LDL.LU.64 R106, [R1+0x5d0] ;  /* 0x0005d000016a7983 */ /* 0x000ea20000300a00 */
[----:B-1----:R-:W-:-:S05]  /*32ee0*/  IMAD.MOV.U32 R0, RZ, RZ, R105 ;  /* 0x000000ffff007224 */ /* 0x002fca00078e0069 */
[----:B------:R1:W-:Y:S04]  /*32ef0*/  STL [R1+0x3c8], R0 ;  /* 0x0003c80001007387 */ /* 0x0003e80000100800 */
[----:B----4-:R4:W-:Y:S01]  /*32f00*/  STL [R1+0x3d4], R110 ;  /* 0x0003d46e01007387 */ /* 0x0109e20000100800 */
[----:B-1----:R-:W-:-:S05]  /*32f10*/  IMAD.MOV.U32 R0, RZ, RZ, R111 ;  /* 0x000000ffff007224 */ /* 0x002fca00078e006f */
[----:B------:R1:W-:Y:S04]  /*32f20*/  STL [R1+0x3d0], R0 ;  /* 0x0003d00001007387 */ /* 0x0003e80000100800 */
[----:B---3--:R3:W-:Y:S04]  /*32f30*/  STL [R1+0x3dc], R114 ;  /* 0x0003dc7201007387 */ /* 0x0087e80000100800 */
[----:B----4-:R-:W4:Y:S01]  /*32f40*/  LDL.LU.64 R110, [R1+0x5b0] ;  /* 0x0005b000016e7983 */ /* 0x010f220000300a00 */
[----:B-1----:R-:W-:-:S05]  /*32f50*/  IMAD.MOV.U32 R0, RZ, RZ, R115 ;  /* 0x000000ffff007224 */ /* 0x002fca00078e0073 */
[----:B------:R1:W-:Y:S04]  /*32f60*/  STL [R1+0x3d8], R0 ;  /* 0x0003d80001007387 */ /* 0x0003e80000100800 */
[----:B------:R1:W-:Y:S04]  /*32f70*/  STL [R1+0x3e4], R108 ;  /* 0x0003e46c01007387 */ /* 0x0003e80000100800 */
[----:B---3--:R-:W3:Y:S01]  /*32f80*/  LDL.LU.64 R114, [R1+0x5a8] ;  /* 0x0005a80001727983 */ /* 0x008ee20000300a00 */
[----:B-1----:R-:W-:-:S05]  /*32f90*/  IMAD.MOV.U32 R0, RZ, RZ, R109 ;  /* 0x000000ffff007224 */ /* 0x002fca00078e006d */
[----:B------:R2:W-:Y:S01]  /*32fa0*/  STL [R1+0x3e0], R0 ;  /* 0x0003e00001007387 */ /* 0x0005e20000100800 */
[----:B------:R-:W-:Y:S02]  /*32fb0*/  IMAD.MOV.U32 R108, RZ, RZ, R120 ;  /* 0x000000ffff6c7224 */ /* 0x000fe400078e0078 */
[----:B------:R-:W-:Y:S02]  /*32fc0*/  IMAD.MOV.U32 R109, RZ, RZ, R121 ;  /* 0x000000ffff6d7224 */ /* 0x000fe400078e0079 */
[----:B--2---:R-:W-:Y:S01]  /*32fd0*/  IMAD.MOV.U32 R0, RZ, RZ, R125 ;  /* 0x000000ffff007224 */ /* 0x004fe200078e007d */
[----:B------:R1:W-:Y:S04]  /*32fe0*/  STL [R1+0x3ec], R124 ;  /* 0x0003ec7c01007387 */ /* 0x0003e80000100800 */
[----:B------:R2:W-:Y:S01]  /*32ff0*/  STL [R1+0x3e8], R0 ;  /* 0x0003e80001007387 */ /* 0x0005e20000100800 */
[----:B-1----:R-:W-:-:S02]  /*33000*/  IMAD.MOV.U32 R124, RZ, RZ, R126 ;  /* 0x000000ffff7c7224 */ /* 0x002fc400078e007e */
[----:B------:R-:W-:Y:S02]  /*33010*/  IMAD.MOV.U32 R125, RZ, RZ, R127 ;  /* 0x000000ffff7d7224 */ /* 0x000fe400078e007f */
[----:B------:R-:W3:Y:S01]  /*33020*/  LDL.LU.64 R126, [R1+0x590] ;  /* 0x00059000017e7983 */ /* 0x000ee20000300a00 */
[----:B--2---:R-:W-:-:S03]  /*33030*/  IMAD.MOV.U32 R0, RZ, RZ, R113 ;  /* 0x000000ffff007224 */ /* 0x004fc600078e0071 */
[----:B------:R1:W-:Y:S04]  /*33040*/  STL [R1+0x3f4], R112 ;  /* 0x0003f47001007387 */ /* 0x0003e80000100800 */
[----:B------:R-:W2:Y:S04]  /*33050*/  LDL.LU.64 R120, [R1+0x568] ;  /* 0x0005680001787983 */ /* 0x000ea80000300a00 */
[----:B------:R-:W-:Y:S04]  /*33060*/  STL [R1+0x3fc], R106 ;  /* 0x0003fc6a01007387 */ /* 0x000fe80000100800 */
[----:B------:R1:W-:Y:S04]  /*33070*/  STL [R1+0x3f0], R0 ;  /* 0x0003f00001007387 */ /* 0x0003e80000100800 */
[----:B-1----:R-:W2:Y:S01]  /*33080*/  LDL.LU.64 R112, [R1+0x570] ;  /* 0x0005700001707983 */ /* 0x002ea20000300a00 */
[----:B------:R-:W-:-:S05]  /*33090*/  IMAD.MOV.U32 R0, RZ, RZ, R107 ;  /* 0x000000ffff007224 */ /* 0x000fca00078e006b */
[----:B------:R1:W-:Y:S04]  /*330a0*/  STL [R1+0x3f8], R0 ;  /* 0x0003f80001007387 */ /* 0x0003e80000100800 */
[----:B------:R4:W-:Y:S01]  /*330b0*/  STL [R1+0x404], R122 ;  /* 0x0004047a01007387 */ /* 0x0009e20000100800 */
[----:B-1----:R-:W-:-:S03]  /*330c0*/  IMAD.MOV.U32 R0, RZ, RZ, R123 ;  /* 0x000000ffff007224 */ /* 0x002fc600078e007b */
[----:B----4-:R-:W-:Y:S04]  /*330d0*/  STL [R1+0x40c], R110 ;  /* 0x00040c6e01007387 */ /* 0x010fe80000100800 */
[----:B------:R1:W-:Y:S04]  /*330e0*/  STL [R1+0x400], R0 ;  /* 0x0004000001007387 */ /* 0x0003e80000100800 */
[----:B------:R-:W4:Y:S01]  /*330f0*/  LDL.LU.64 R122, [R1+0x550] ;  /* 0x00055000017a7983 */ /* 0x000f220000300a00 */
[----:B-1----:R-:W-:-:S03]  /*33100*/  IMAD.MOV.U32 R0, RZ, RZ, R111 ;  /* 0x000000ffff007224 */ /* 0x002fc600078e006f */
[----:B---3--:R-:W-:Y:S01]  /*33110*/  STL [R1+0x414], R114 ;  /* 0x0004147201007387 */ /* 0x008fe20000100800 */
[----:B------:R-:W-:Y:S02]  /*33120*/  IMAD.MOV.U32 R110, RZ, RZ, R116 ;  /* 0x000000ffff6e7224 */ /* 0x000fe400078e0074 */
[----:B------:R-:W-:Y:S01]  /*33130*/  IMAD.MOV.U32 R111, RZ, RZ, R117 ;  /* 0x000000ffff6f7224 */ /* 0x000fe200078e0075 */
[----:B------:R1:W-:Y:S04]  /*33140*/  STL [R1+0x408], R0 ;  /* 0x0004080001007387 */ /* 0x0003e80000100800 */
[----:B------:R-:W3:Y:S01]  /*33150*/  LDL.LU.64 R116, [R1+0x530] ;  /* 0x0005300001747983 */ /* 0x000ee20000300a00 */
[----:B-1----:R-:W-:-:S05]  /*33160*/  IMAD.MOV.U32 R0, RZ, RZ, R115 ;  /* 0x000000ffff007224 */ /* 0x002fca00078e0073 */
[----:B------:R1:W-:Y:S04]  /*33170*/  STL [R1+0x410], R0 ;  /* 0x0004100001007387 */ /* 0x0003e80000100800 */
[----:B------:R-:W3:Y:S01]  /*33180*/  LDL.LU.64 R114, [R1+0x528] ;  /* 0x0005280001727983 */ /* 0x000ee20000300a00 */
[----:B-1----:R-:W-:-:S03]  /*33190*/  IMAD.MOV.U32 R0, RZ, RZ, R127 ;  /* 0x000000ffff007224 */ /* 0x002fc600078e007f */
[----:B------:R1:W-:Y:S04]  /*331a0*/  STL [R1+0x41c], R126 ;  /* 0x00041c7e01007387 */ /* 0x0003e80000100800 */
[----:B------:R1:W-:Y:S04]  /*331b0*/  STL [R1+0x418], R0 ;  /* 0x0004180001007387 */ /* 0x0003e80000100800 */
[----:B------:R-:W-:Y:S04]  /*331c0*/  STL [R1+0x424], R108 ;  /* 0x0004246c01007387 */ /* 0x000fe80000100800 */
[----:B-1----:R-:W3:Y:S01]  /*331d0*/  LDL.LU.64 R126, [R1+0x510] ;  /* 0x00051000017e7983 */ /* 0x002ee20000300a00 */
[----:B------:R-:W-:-:S05]  /*331e0*/  IMAD.MOV.U32 R0, RZ, RZ, R109 ;  /* 0x000000ffff007224 */ /* 0x000fca00078e006d */
[----:B------:R1:W-:Y:S04]  /*331f0*/  STL [R1+0x420], R0 ;  /* 0x0004200001007387 */ /* 0x0003e80000100800 */
[----:B--2---:R2:W-:Y:S01]  /*33200*/  STL [R1+0x42c], R112 ;  /* 0x00042c7001007387 */ /* 0x0045e20000100800 */
[----:B-1----:R-:W-:-:S05]  /*33210*/  IMAD.MOV.U32 R0, RZ, RZ, R113 ;  /* 0x000000ffff007224 */ /* 0x002fca00078e0071 */
[----:B------:R1:W-:Y:S01]  /*33220*/  STL [R1+0x428], R0 ;  /* 0x0004280001007387 */ /* 0x0003e20000100800 */
[----:B--2---:R-:W-:Y:S02]  /*33230*/  IMAD.MOV.U32 R112, RZ, RZ, R118 ;  /* 0x000000ffff707224 */ /* 0x004fe400078e0076 */
[----:B------:R-:W-:Y:S01]  /*33240*/  IMAD.MOV.U32 R113, RZ, RZ, R119 ;  /* 0x000000ffff717224 */ /* 0x000fe200078e0077 */
[----:B------:R-:W-:Y:S04]  /*33250*/  STL [R1+0x434], R120 ;  /* 0x0004347801007387 */ /* 0x000fe80000100800 */
[----:B------:R-:W2:Y:S01]  /*33260*/  LDL.LU.64 R118, [R1+0x4f0] ;  /* 0x0004f00001767983 */ /* 0x000ea20000300a00 */
[----:B-1----:R-:W-:-:S05]  /*33270*/  IMAD.MOV.U32 R0, RZ, RZ, R121 ;  /* 0x000000ffff007224 */ /* 0x002fca00078e0079 */
[----:B------:R1:W-:Y:S04]  /*33280*/  STL [R1+0x430], R0 ;  /* 0x0004300001007387 */ /* 0x0003e80000100800 */
[----:B----4-:R4:W-:Y:S01]  /*33290*/  STL [R1+0x43c], R122 ;  /* 0x00043c7a01007387 */ /* 0x0109e20000100800 */
[----:B-1----:R-:W-:-:S03]  /*332a0*/  IMAD.MOV.U32 R0, RZ, RZ, R123 ;  /* 0x000000ffff007224 */ /* 0x002fc600078e007b */
[----:B----4-:R-:W4:Y:S04]  /*332b0*/  LDL.LU.64 R122, [R1+0x4e8] ;  /* 0x0004e800017a7983 */ /* 0x010f280000300a00 */
[----:B------:R1:W-:Y:S04]  /*332c0*/  STL [R1+0x438], R0 ;  /* 0x0004380001007387 */ /* 0x0003e80000100800 */
[----:B------:R-:W-:Y:S04]  /*332d0*/  STL [R1+0x444], R110 ;  /* 0x0004446e01007387 */ /* 0x000fe80000100800 */
[----:B------:R-:W4:Y:S01]  /*332e0*/  LDL.LU.64 R120, [R1+0x4d0] ;  /* 0x0004d00001787983 */ /* 0x000f220000300a00 */
[----:B-1----:R-:W-:-:S05]  /*332f0*/  IMAD.MOV.U32 R0, RZ, RZ, R111 ;  /* 0x000000ffff007224 */ /* 0x002fca00078e006f */
[----:B------:R1:W-:Y:S04]  /*33300*/  STL [R1+0x440], R0 ;  /* 0x0004400001007387 */ /* 0x0003e80000100800 */
[----:B---3--:R3:W-:Y:S01]  /*33310*/  STL [R1+0x44c], R116 ;  /* 0x00044c7401007387 */ /* 0x0087e20000100800 */
[----:B-1----:R-:W-:-:S05]  /*33320*/  IMAD.MOV.U32 R0, RZ, RZ, R117 ;  /* 0x000000ffff007224 */ /* 0x002fca00078e0075 */
[----:B------:R1:W-:Y:S04]  /*33330*/  STL [R1+0x448], R0 ;  /* 0x0004480001007387 */ /* 0x0003e80000100800 */
[----:B------:R-:W-:Y:S04]  /*33340*/  STL [R1+0x454], R114 ;  /* 0x0004547201007387 */ /* 0x000fe80000100800 */
[----:B---3--:R-:W3:Y:S01]  /*33350*/  LDL.LU.64 R116, [R1+0x4b0] ;  /* 0x0004b00001747983 */ /* 0x008ee20000300a00 */
[----:B-1----:R-:W-:-:S03]  /*33360*/  IMAD.MOV.U32 R0, RZ, RZ, R115 ;  /* 0x000000ffff007224 */ /* 0x002fc600078e0073 */
[----:B------:R-:W-:Y:S04]  /*33370*/  STL [R1+0x45c], R126 ;  /* 0x00045c7e01007387 */ /* 0x000fe80000100800 */
[----:B------:R1:W-:Y:S02]  /*33380*/  STL [R1+0x450], R0 ;  /* 0x0004500001007387 */ /* 0x0003e40000100800 */
[----:B-1----:R-:W-:Y:S02]  /*33390*/  IMAD.MOV.U32 R0, RZ, RZ, R127 ;  /* 0x000000ffff007224 */ /* 0x002fe400078e007f */
[----:B------:R-:W3:Y:S04]  /*333a0*/  LDL.LU.64 R126, [R1+0x4a8] ;  /* 0x0004a800017e7983 */ /* 0x000ee80000300a00 */
[----:B------:R1:W-:Y:S04]  /*333b0*/  STL [R1+0x458], R0 ;  /* 0x0004580001007387 */ /* 0x0003e80000100800 */
[----:B------:R-:W3:Y:S01]  /*333c0*/  LDL.LU.64 R114, [R1+0x650] ;  /* 0x0006500001727983 */ /* 0x000ee20000300a00 */
[----:B-1----:R-:W-:-:S03]  /*333d0*/  IMAD.MOV.U32 R0, RZ, RZ, R113 ;  /* 0x000000ffff007224 */ /* 0x002fc600078e0071 */
[----:B------:R-:W-:Y:S04]  /*333e0*/  STL [R1+0x464], R112 ;  /* 0x0004647001007387 */ /* 0x000fe80000100800 */
[----:B------:R1:W-:Y:S04]  /*333f0*/  STL [R1+0x460], R0 ;  /* 0x0004600001007387 */ /* 0x0003e80000100800 */
[----:B--2---:R2:W-:Y:S01]  /*33400*/  STL [R1+0x46c], R118 ;  /* 0x00046c7601007387 */ /* 0x0045e20000100800 */
[----:B-1----:R-:W-:-:S03]  /*33410*/  IMAD.MOV.U32 R0, RZ, RZ, R119 ;  /* 0x000000ffff007224 */ /* 0x002fc600078e0077 */
[----:B--2---:R-:W2:Y:S04]  /*33420*/  LDL.LU.64 R118, [R1+0x660] ;  /* 0x0006600001767983 */ /* 0x004ea80000300a00 */
[----:B------:R1:W-:Y:S04]  /*33430*/  STL [R1+0x468], R0 ;  /* 0x0004680001007387 */ /* 0x0003e80000100800 */
[----:B----4-:R4:W-:Y:S01]  /*33440*/  STL [R1+0x474], R122 ;  /* 0x0004747a01007387 */ /* 0x0109e20000100800 */
[----:B-1----:R-:W-:-:S03]  /*33450*/  IMAD.MOV.U32 R0, RZ, RZ, R123 ;  /* 0x000000ffff007224 */ /* 0x002fc600078e007b */
[----:B----4-:R-:W4:Y:S04]  /*33460*/  LDL.LU.64 R122, [R1+0x668] ;  /* 0x00066800017a7983 */ /* 0x010f280000300a00 */
[----:B------:R1:W-:Y:S04]  /*33470*/  STL [R1+0x470], R0 ;  /* 0x0004700001007387 */ /* 0x0003e80000100800 */
[----:B------:R1:W-:Y:S02]  /*33480*/  STL [R1+0x47c], R120 ;  /* 0x00047c7801007387 */ /* 0x0003e40000100800 */
[----:B-1----:R-:W-:-:S02]  /*33490*/  IMAD.MOV.U32 R0, RZ, RZ, R121 ;  /* 0x000000ffff007224 */ /* 0x002fc400078e0079 */
[----:B------:R-:W4:Y:S04]  /*334a0*/  LDL.LU.64 R120, [R1+0x670] ;  /* 0x0006700001787983 */ /* 0x000f280000300a00 */
[----:B------:R1:W-:Y:S04]  /*334b0*/  STL [R1+0x478], R0 ;  /* 0x0004780001007387 */ /* 0x0003e80000100800 */
[----:B------:R3:W-:Y:S01]  /*334c0*/  STL [R1+0x484], R124 ;  /* 0x0004847c01007387 */ /* 0x0007e20000100800 */
[----:B-1----:R-:W-:-:S05]  /*334d0*/  IMAD.MOV.U32 R0, RZ, RZ, R125 ;  /* 0x000000ffff007224 */ /* 0x002fca00078e007d */
[----:B------:R1:W-:Y:S04]  /*334e0*/  STL [R1+0x480], R0 ;  /* 0x0004800001007387 */ /* 0x0003e80000100800 */
[----:B---3--:R3:W-:Y:S04]  /*334f0*/  STL [R1+0x48c], R116 ;  /* 0x00048c7401007387 */ /* 0x0087e80000100800 */
[----:B------:R-:W4:Y:S01]  /*33500*/  LDL.LU.64 R124, [R1+0x680] ;  /* 0x00068000017c7983 */ /* 0x000f220000300a00 */
[----:B-1----:R-:W-:-:S03]  /*33510*/  IMAD.MOV.U32 R0, RZ, RZ, R117 ;  /* 0x000000ffff007224 */ /* 0x002fc600078e0075 */
[----:B---3--:R-:W3:Y:S04]  /*33520*/  LDL.LU.64 R116, [R1+0x688] ;  /* 0x0006880001747983 */ /* 0x008ee80000300a00 */
[----:B------:R1:W-:Y:S02]  /*33530*/  STL [R1+0x488], R0 ;  /* 0x0004880001007387 */ /* 0x0003e40000100800 */
[----:B-1----:R-:W-:Y:S02]  /*33540*/  IMAD.MOV.U32 R0, RZ, RZ, R127 ;  /* 0x000000ffff007224 */ /* 0x002fe400078e007f */
[----:B------:R1:W-:Y:S04]  /*33550*/  STL [R1+0x494], R126 ;  /* 0x0004947e01007387 */ /* 0x0003e80000100800 */
[----:B------:R1:W-:Y:S04]  /*33560*/  STL [R1+0x490], R0 ;  /* 0x0004900001007387 */ /* 0x0003e80000100800 */
[----:B------:R-:W-:Y:S04]  /*33570*/  STL [R1+0x49c], R114 ;  /* 0x00049c7201007387 */ /* 0x000fe80000100800 */
[----:B-1----:R-:W3:Y:S01]  /*33580*/  LDL.LU.64 R126, [R1+0x690] ;  /* 0x00069000017e7983 */ /* 0x002ee20000300a00 */
[----:B------:R-:W-:-:S05]  /*33590*/  IMAD.MOV.U32 R0, RZ, RZ, R115 ;  /* 0x000000ffff007224 */ /* 0x000fca00078e0073 */
[----:B------:R1:W-:Y:S04]  /*335a0*/  STL [R1+0x498], R0 ;  /* 0x0004980001007387 */ /* 0x0003e80000100800 */
[----:B------:R2:W-:Y:S01]  /*335b0*/  STL [R1+0x4a4], R146 ;  /* 0x0004a49201007387 */ /* 0x0005e20000100800 */
[----:B-1----:R-:W-:-:S03]  /*335c0*/  IMAD.MOV.U32 R0, RZ, RZ, R147 ;  /* 0x000000ffff007224 */ /* 0x002fc600078e0093 */
[----:B--2---:R-:W-:Y:S04]  /*335d0*/  STL [R1+0x4ac], R118 ;  /* 0x0004ac7601007387 */ /* 0x004fe80000100800 */
[----:B------:R1:W-:Y:S04]  /*335e0*/  STL [R1+0x4a0], R0 ;  /* 0x0004a00001007387 */ /* 0x0003e80000100800 */
[----:B------:R-:W2:Y:S01]  /*335f0*/  LDL.LU.64 R146, [R1+0x6a0] ;  /* 0x0006a00001927983 */ /* 0x000ea20000300a00 */
[----:B-1----:R-:W-:-:S03]  /*33600*/  IMAD.MOV.U32 R0, RZ, RZ, R119 ;  /* 0x000000ffff007224 */ /* 0x002fc600078e0077 */
[----:B------:R-:W2:Y:S04]  /*33610*/  LDL.LU.64 R118, [R1+0x6a8] ;  /* 0x0006a80001767983 */ /* 0x000ea80000300a00 */
[----:B------:R1:W-:Y:S04]  /*33620*/  STL [R1+0x4a8], R0 ;  /* 0x0004a80001007387 */ /* 0x0003e80000100800 */
[----:B----4-:R4:W-:Y:S01]  /*33630*/  STL [R1+0x4b4], R122 ;  /* 0x0004b47a01007387 */ /* 0x0109e20000100800 */
[----:B-1----:R-:W-:-:S03]  /*33640*/  IMAD.MOV.U32 R0, RZ, RZ, R123 ;  /* 0x000000ffff007224 */ /* 0x002fc600078e007b */
[----:B----4-:R-:W4:Y:S04]  /*33650*/  LDL.LU.64 R122, [R1+0x6b0] ;  /* 0x0006b000017a7983 */ /* 0x010f280000300a00 */
[----:B------:R1:W-:Y:S04]  /*33660*/  STL [R1+0x4b0], R0 ;  /* 0x0004b00001007387 */ /* 0x0003e80000100800 */
[----:B------:R-:W-:Y:S01]  /*33670*/  STL [R1+0x4bc], R120 ;  /* 0x0004bc7801007387 */ /* 0x000fe20000100800 */
[----:B-1----:R-:W-:-:S05]  /*33680*/  IMAD.MOV.U32 R0, RZ, RZ, R121 ;  /* 0x000000ffff007224 */ /* 0x002fca00078e0079 */
[----:B------:R1:W-:Y:S04]  /*33690*/  STL [R1+0x4b8], R0 ;  /* 0x0004b80001007387 */ /* 0x0003e80000100800 */
[----:B------:R1:W-:Y:S02]  /*336a0*/  STL [R1+0x4c4], R130 ;  /* 0x0004c48201007387 */ /* 0x0003e40000100800 */
[----:B-1----:R-:W-:Y:S02]  /*336b0*/  IMAD.MOV.U32 R0, RZ, RZ, R131 ;  /* 0x000000ffff007224 */ /* 0x002fe400078e0083 */
[----:B------:R-:W4:Y:S04]  /*336c0*/  LDL.LU.64 R130, [R1+0x6c0] ;  /* 0x0006c00001827983 */ /* 0x000f280000300a00 */
[----:B------:R1:W-:Y:S04]  /*336d0*/  STL [R1+0x4c0], R0 ;  /* 0x0004c00001007387 */ /* 0x0003e80000100800 */
[----:B------:R3:W-:Y:S01]  /*336e0*/  STL [R1+0x4cc], R124 ;  /* 0x0004cc7c01007387 */ /* 0x0007e20000100800 */
[----:B-1----:R-:W-:-:S03]  /*336f0*/  IMAD.MOV.U32 R0, RZ, RZ, R125 ;  /* 0x000000ffff007224 */ /* 0x002fc600078e007d */
[----:B---3--:R-:W-:Y:S04]  /*33700*/  STL [R1+0x4d4], R116 ;  /* 0x0004d47401007387 */ /* 0x008fe80000100800 */
[----:B------:R1:W-:Y:S04]  /*33710*/  STL [R1+0x4c8], R0 ;  /* 0x0004c80001007387 */ /* 0x0003e80000100800 */
[----:B------:R-:W3:Y:S04]  /*33720*/  LDL.LU.64 R120, [R1+0x6c8] ;  /* 0x0006c80001787983 */ /* 0x000ee80000300a00 */
[----:B------:R-:W3:Y:S01]  /*33730*/  LDL.LU.64 R124, [R1+0x6d0] ;  /* 0x0006d000017c7983 */ /* 0x000ee20000300a00 */
[----:B-1----:R-:W-:-:S05]  /*33740*/  IMAD.MOV.U32 R0, RZ, RZ, R117 ;  /* 0x000000ffff007224 */ /* 0x002fca00078e0075 */
[----:B------:R1:W-:Y:S02]  /*33750*/  STL [R1+0x4d0], R0 ;  /* 0x0004d00001007387 */ /* 0x0003e40000100800 */
[----:B-1----:R-:W-:Y:S02]  /*33760*/  IMAD.MOV.U32 R0, RZ, RZ, R127 ;  /* 0x000000ffff007224 */ /* 0x002fe400078e007f */
[----:B------:R-:W-:Y:S04]  /*33770*/  STL [R1+0x4dc], R126 ;  /* 0x0004dc7e01007387 */ /* 0x000fe80000100800 */
[----:B------:R-:W-:Y:S04]  /*33780*/  STL [R1+0x4e4], R144 ;  /* 0x0004e49001007387 */ /* 0x000fe80000100800 */
[----:B------:R1:W-:Y:S02]  /*33790*/  STL [R1+0x4d8], R0 ;  /* 0x0004d80001007387 */ /* 0x0003e40000100800 */
[----:B-1----:R-:W-:-:S02]  /*337a0*/  IMAD.MOV.U32 R0, RZ, RZ, R145 ;  /* 0x000000ffff007224 */ /* 0x002fc400078e0091 */
[----:B------:R-:W3:Y:S04]  /*337b0*/  LDL.LU.64 R144, [R1+0x6e0] ;  /* 0x0006e00001907983 */ /* 0x000ee80000300a00 */
[----:B------:R1:W-:Y:S04]  /*337c0*/  STL [R1+0x4e0], R0 ;  /* 0x0004e00001007387 */ /* 0x0003e80000100800 */
[----:B--2---:R2:W-:Y:S04]  /*337d0*/  STL [R1+0x4ec], R146 ;  /* 0x0004ec9201007387 */ /* 0x0045e80000100800 */
[----:B------:R-:W3:Y:S01]  /*337e0*/  LDL.LU.64 R126, [R1+0x6e8] ;  /* 0x0006e800017e7983 */ /* 0x000ee20000300a00 */
[----:B-1----:R-:W-:-:S05]  /*337f0*/  IMAD.MOV.U32 R0, RZ, RZ, R147 ;  /* 0x000000ffff007224 */ /* 0x002fca00078e0093 */
[----:B------:R1:W-:Y:S01]  /*33800*/  STL [R1+0x4e8], R0 ;  /* 0x0004e80001007387 */ /* 0x0003e20000100800 */
[----:B--2---:R-:W-:-:S03]  /*33810*/  IMAD.MOV.U32 R146, RZ, RZ, R148 ;  /* 0x000000ffff927224 */ /* 0x004fc600078e0094 */
[----:B------:R-:W-:Y:S01]  /*33820*/  STL [R1+0x4f4], R118 ;  /* 0x0004f47601007387 */ /* 0x000fe20000100800 */
[----:B------:R-:W-:-:S03]  /*33830*/  IMAD.MOV.U32 R147, RZ, RZ, R149 ;  /* 0x000000ffff937224 */ /* 0x000fc600078e0095 */
[----:B------:R-:W2:Y:S01]  /*33840*/  LDL.LU.64 R148, [R1+0x6f0] ;  /* 0x0006f00001947983 */ /* 0x000ea20000300a00 */
[----:B-1----:R-:W-:-:S05]  /*33850*/  IMAD.MOV.U32 R0, RZ, RZ, R119 ;  /* 0x000000ffff007224 */ /* 0x002fca00078e0077 */
[----:B------:R1:W-:Y:S04]  /*33860*/  STL [R1+0x4f0], R0 ;  /* 0x0004f00001007387 */ /* 0x0003e80000100800 */
[----:B----4-:R4:W-:Y:S01]  /*33870*/  STL [R1+0x4fc], R122 ;  /* 0x0004fc7a01007387 */ /* 0x0109e20000100800 */
[----:B-1----:R-:W-:-:S03]  /*33880*/  IMAD.MOV.U32 R0, RZ, RZ, R123 ;  /* 0x000000ffff007224 */ /* 0x002fc600078e007b */
[----:B------:R-:W-:Y:S04]  /*33890*/  STL [R1+0x504], R128 ;  /* 0x0005048001007387 */ /* 0x000fe80000100800 */
[----:B------:R1:W-:Y:S04]  /*338a0*/  STL [R1+0x4f8], R0 ;  /* 0x0004f80001007387 */ /* 0x0003e80000100800 */
[----:B----4-:R-:W4:Y:S01]  /*338b0*/  LDL.LU.64 R122, [R1+0x700] ;  /* 0x00070000017a7983 */ /* 0x010f220000300a00 */
[----:B-1----:R-:W-:-:S03]  /*338c0*/  IMAD.MOV.U32 R0, RZ, RZ, R129 ;  /* 0x000000ffff007224 */ /* 0x002fc600078e0081 */
[----:B------:R-:W4:Y:S04]  /*338d0*/  LDL.LU.64 R128, [R1+0x708] ;  /* 0x0007080001807983 */ /* 0x000f280000300a00 */
[----:B------:R1:W-:Y:S04]  /*338e0*/  STL [R1+0x500], R0 ;  /* 0x0005000001007387 */ /* 0x0003e80000100800 */
[----:B------:R1:W-:Y:S02]  /*338f0*/  STL [R1+0x50c], R130 ;  /* 0x00050c8201007387 */ /* 0x0003e40000100800 */
[----:B-1----:R-:W-:-:S02]  /*33900*/  IMAD.MOV.U32 R0, RZ, RZ, R131 ;  /* 0x000000ffff007224 */ /* 0x002fc400078e0083 */
[----:B------:R-:W4:Y:S04]  /*33910*/  LDL.LU.64 R130, [R1+0x710] ;  /* 0x0007100001827983 */ /* 0x000f280000300a00 */
[----:B------:R3:W-:Y:S02]  /*33920*/  STL [R1+0x508], R0 ;  /* 0x0005080001007387 */ /* 0x0007e40000100800 */
[----:B---3--:R-:W-:Y:S02]  /*33930*/  IMAD.MOV.U32 R0, RZ, RZ, R121 ;  /* 0x000000ffff007224 */ /* 0x008fe400078e0079 */
[----:B------:R-:W-:Y:S04]  /*33940*/  STL [R1+0x514], R120 ;  /* 0x0005147801007387 */ /* 0x000fe80000100800 */
[----:B------:R1:W-:Y:S04]  /*33950*/  STL [R1+0x510], R0 ;  /* 0x0005100001007387 */ /* 0x0003e80000100800 */
[----:B------:R3:W-:Y:S01]  /*33960*/  STL [R1+0x51c], R124 ;  /* 0x00051c7c01007387 */ /* 0x0007e20000100800 */
[----:B-1----:R-:W-:-:S03]  /*33970*/  IMAD.MOV.U32 R0, RZ, RZ, R125 ;  /* 0x000000ffff007224 */ /* 0x002fc600078e007d */
[----:B------:R1:W-:Y:S04]  /*33980*/  STL [R1+0x524], R140 ;  /* 0x0005248c01007387 */ /* 0x0003e80000100800 */
[----:B------:R1:W-:Y:S04]  /*33990*/  STL [R1+0x518], R0 ;  /* 0x0005180001007387 */ /* 0x0003e80000100800 */
[----:B---3--:R-:W3:Y:S01]  /*339a0*/  LDL.LU.64 R124, [R1+0x720] ;  /* 0x00072000017c7983 */ /* 0x008ee20000300a00 */
[----:B-1----:R-:W-:Y:S02]  /*339b0*/  IMAD.MOV.U32 R140, RZ, RZ, R142 ;  /* 0x000000ffff8c7224 */ /* 0x002fe400078e008e */
[----:B------:R-:W-:-:S02]  /*339c0*/  IMAD.MOV.U32 R0, RZ, RZ, R141 ;  /* 0x000000ffff007224 */ /* 0x000fc400078e008d */
[----:B------:R-:W-:Y:S02]  /*339d0*/  IMAD.MOV.U32 R141, RZ, RZ, R143 ;  /* 0x000000ffff8d7224 */ /* 0x000fe400078e008f */
[----:B------:R-:W3:Y:S04]  /*339e0*/  LDL.LU.64 R142, [R1+0x728] ;  /* 0x00072800018e7983 */ /* 0x000ee80000300a00 */
[----:B------:R1:W-:Y:S04]  /*339f0*/  STL [R1+0x520], R0 ;  /* 0x0005200001007387 */ /* 0x0003e80000100800 */
[----:B------:R1:W-:Y:S02]  /*33a00*/  STL [R1+0x52c], R144 ;  /* 0x00052c9001007387 */ /* 0x0003e40000100800 */
[----:B-1----:R-:W-:-:S02]  /*33a10*/  IMAD.MOV.U32 R0, RZ, RZ, R145 ;  /* 0x000000ffff007224 */ /* 0x002fc400078e0091 */
[----:B------:R-:W3:Y:S04]  /*33a20*/  LDL.LU.64 R144, [R1+0x730] ;  /* 0x0007300001907983 */ /* 0x000ee80000300a00 */
[----:B------:R1:W-:Y:S04]  /*33a30*/  STL [R1+0x528], R0 ;  /* 0x0005280001007387 */ /* 0x0003e80000100800 */
[----:B------:R2:W-:Y:S01]  /*33a40*/  STL [R1+0x534], R126 ;  /* 0x0005347e01007387 */ /* 0x0005e20000100800 */
[----:B-1----:R-:W-:-:S05]  /*33a50*/  IMAD.MOV.U32 R0, RZ, RZ, R127 ;  /* 0x000000ffff007224 */ /* 0x002fca00078e007f */
[----:B------:R1:W-:Y:S04]  /*33a60*/  STL [R1+0x530], R0 ;  /* 0x0005300001007387 */ /* 0x0003e80000100800 */
[----:B--2---:R2:W-:Y:S04]  /*33a70*/  STL [R1+0x53c], R148 ;  /* 0x00053c9401007387 */ /* 0x0045e80000100800 */
[----:B------:R-:W3:Y:S01]  /*33a80*/  LDL.LU.64 R126, [R1+0x740] ;  /* 0x00074000017e7983 */ /* 0x000ee20000300a00 */
[----:B-1----:R-:W-:-:S05]  /*33a90*/  IMAD.MOV.U32 R0, RZ, RZ, R149 ;  /* 0x000000ffff007224 */ /* 0x002fca00078e0095 */
[----:B------:R1:W-:Y:S04]  /*33aa0*/  STL [R1+0x538], R0 ;  /* 0x0005380001007387 */ /* 0x0003e80000100800 */
[----:B------:R4:W-:Y:S04]  /*33ab0*/  STL [R1+0x544], R134 ;  /* 0x0005448601007387 */ /* 0x0009e80000100800 */
[----:B--2---:R-:W2:Y:S01]  /*33ac0*/  LDL.LU.64 R148, [R1+0x748] ;  /* 0x0007480001947983 */ /* 0x004ea20000300a00 */
[----:B-1----:R-:W-:-:S03]  /*33ad0*/  IMAD.MOV.U32 R0, RZ, RZ, R135 ;  /* 0x000000ffff007224 */ /* 0x002fc600078e0087 */
[----:B----4-:R-:W-:Y:S04]  /*33ae0*/  STL [R1+0x54c], R122 ;  /* 0x00054c7a01007387 */ /* 0x010fe80000100800 */
[----:B------:R1:W-:Y:S04]  /*33af0*/  STL [R1+0x540], R0 ;  /* 0x0005400001007387 */ /* 0x0003e80000100800 */
[----:B------:R-:W4:Y:S01]  /*33b00*/  LDL.LU.64 R134, [R1+0x750] ;  /* 0x0007500001867983 */ /* 0x000f220000300a00 */
[----:B-1----:R-:W-:-:S03]  /*33b10*/  IMAD.MOV.U32 R0, RZ, RZ, R123 ;  /* 0x000000ffff007224 */ /* 0x002fc600078e007b */
[----:B------:R-:W-:Y:S04]  /*33b20*/  STL [R1+0x554], R128 ;  /* 0x0005548001007387 */ /* 0x000fe80000100800 */
[----:B------:R1:W-:Y:S02]  /*33b30*/  STL [R1+0x548], R0 ;  /* 0x0005480001007387 */ /* 0x0003e40000100800 */
[----:B-1----:R-:W-:Y:S02]  /*33b40*/  IMAD.MOV.U32 R0, RZ, RZ, R129 ;  /* 0x000000ffff007224 */ /* 0x002fe400078e0081 */
[----:B------:R-:W-:Y:S04]  /*33b50*/  STL [R1+0x55c], R130 ;  /* 0x00055c8201007387 */ /* 0x000fe80000100800 */
[----:B------:R1:W-:Y:S04]  /*33b60*/  STL [R1+0x550], R0 ;  /* 0x0005500001007387 */ /* 0x0003e80000100800 */
[----:B------:R-:W4:Y:S01]  /*33b70*/  LDL.LU.64 R128, [R1+0x760] ;  /* 0x0007600001807983 */ /* 0x000f220000300a00 */
[----:B-1----:R-:W-:-:S03]  /*33b80*/  IMAD.MOV.U32 R0, RZ, RZ, R131 ;  /* 0x000000ffff007224 */ /* 0x002fc600078e0083 */
[----:B------:R-:W4:Y:S04]  /*33b90*/  LDL.LU.64 R130, [R1+0x768] ;  /* 0x0007680001827983 */ /* 0x000f280000300a00 */
[----:B------:R1:W-:Y:S04]  /*33ba0*/  STL [R1+0x558], R0 ;  /* 0x0005580001007387 */ /* 0x0003e80000100800 */
[----:B------:R1:W-:Y:S02]  /*33bb0*/  STL [R1+0x564], R132 ;  /* 0x0005648401007387 */ /* 0x0003e40000100800 */
[----:B-1----:R-:W-:-:S02]  /*33bc0*/  IMAD.MOV.U32 R0, RZ, RZ, R133 ;  /* 0x000000ffff007224 */ /* 0x002fc400078e0085 */
[----:B------:R-:W4:Y:S04]  /*33bd0*/  LDL.LU.64 R132, [R1+0x770] ;  /* 0x0007700001847983 */ /* 0x000f280000300a00 */
[----:B------:R1:W-:Y:S04]  /*33be0*/  STL [R1+0x560], R0 ;  /* 0x0005600001007387 */ /* 0x0003e80000100800 */
[----:B---3--:R-:W-:Y:S01]  /*33bf0*/  STL [R1+0x56c], R124 ;  /* 0x00056c7c01007387 */ /* 0x008fe20000100800 */
[----:B-1----:R-:W-:-:S05]  /*33c00*/  IMAD.MOV.U32 R0, RZ, RZ, R125 ;  /* 0x000000ffff007224 */ /* 0x002fca00078e007d */
[----:B------:R1:W-:Y:S04]  /*33c10*/  STL [R1+0x568], R0 ;  /* 0x0005680001007387 */ /* 0x0003e80000100800 */
[----:B------:R3:W-:Y:S01]  /*33c20*/  STL [R1+0x574], R142 ;  /* 0x0005748e01007387 */ /* 0x0007e20000100800 */
[----:B-1----:R-:W-:-:S03]  /*33c30*/  MOV R0, R143 ;  /* 0x0000008f00007202 */ /* 0x002fc60000000f00 */
[----:B---3--:R-:W3:Y:S04]  /*33c40*/  LDL.LU.64 R142, [R1+0x780] ;  /* 0x00078000018e7983 */ /* 0x008ee80000300a00 */
[----:B------:R1:W-:Y:S04]  /*33c50*/  STL [R1+0x570], R0 ;  /* 0x0005700001007387 */ /* 0x0003e80000100800 */
[----:B------:R1:W-:Y:S02]  /*33c60*/  STL [R1+0x57c], R144 ;  /* 0x00057c9001007387 */ /* 0x0003e40000100800 */
[----:B-1----:R-:W-:-:S02]  /*33c70*/  IMAD.MOV.U32 R0, RZ, RZ, R145 ;  /* 0x000000ffff007224 */ /* 0x002fc400078e0091 */
[----:B------:R-:W3:Y:S04]  /*33c80*/  LDL.LU.64 R144, [R1+0x788] ;  /* 0x0007880001907983 */ /* 0x000ee80000300a00 */
[----:B------:R1:W-:Y:S04]  /*33c90*/  STL [R1+0x578], R0 ;  /* 0x0005780001007387 */ /* 0x0003e80000100800 */
[----:B------:R1:W-:Y:S02]  /*33ca0*/  STL [R1+0x584], R146 ;  /* 0x0005849201007387 */ /* 0x0003e40000100800 */
[----:B-1----:R-:W-:-:S02]  /*33cb0*/  IMAD.MOV.U32 R0, RZ, RZ, R147 ;  /* 0x000000ffff007224 */ /* 0x002fc400078e0093 */
[----:B------:R-:W3:Y:S04]  /*33cc0*/  LDL.LU.64 R146, [R1+0x790] ;  /* 0x0007900001927983 */ /* 0x000ee80000300a00 */
[----:B------:R1:W-:Y:S04]  /*33cd0*/  STL [R1+0x580], R0 ;  /* 0x0005800001007387 */ /* 0x0003e80000100800 */
[----:B------:R-:W-:Y:S01]  /*33ce0*/  STL [R1+0x58c], R126 ;  /* 0x00058c7e01007387 */ /* 0x000fe20000100800 */
[----:B-1----:R-:W-:-:S05]  /*33cf0*/  IMAD.MOV.U32 R0, RZ, RZ, R127 ;  /* 0x000000ffff007224 */ /* 0x002fca00078e007f */
        /* <DEDUP_REMOVED lines=20> */
[----:B------:R1:W-:Y:S02]  /*33e40*/  STL [R1+0x5bc], R132 ;  /* 0x0005bc8401007387 */ /* 0x0003e40000100800 */
[----:B-1----:R-:W-:-:S02]  /*33e50*/  IMAD.MOV.U32 R0, RZ, RZ, R133 ;  /* 0x000000ffff007224 */ /* 0x002fc400078e0085 */
[----:B------:R-:W4:Y:S04]  /*33e60*/  LDL.LU.64 R132, [R1+0x7c8] ;  /* 0x0007c80001847983 */ /* 0x000f280000300a00 */
[----:B------:R1:W-:Y:S04]  /*33e70*/  STL [R1+0x5b8], R0 ;  /* 0x0005b80001007387 */ /* 0x0003e80000100800 */
[----:B------:R1:W-:Y:S02]  /*33e80*/  STL [R1+0x5c4], R140 ;  /* 0x0005c48c01007387 */ /* 0x0003e40000100800 */
[----:B-1----:R-:W-:-:S02]  /*33e90*/  IMAD.MOV.U32 R0, RZ, RZ, R141 ;  /* 0x000000ffff007224 */ /* 0x002fc400078e008d */
[----:B------:R-:W4:Y:S04]  /*33ea0*/  LDL.LU.64 R140, [R1+0x7d0] ;  /* 0x0007d000018c7983 */ /* 0x000f280000300a00 */
[----:B------:R1:W-:Y:S04]  /*33eb0*/  STL [R1+0x5c0], R0 ;  /* 0x0005c00001007387 */ /* 0x0003e80000100800 */
[----:B---3--:R3:W-:Y:S01]  /*33ec0*/  STL [R1+0x5cc], R142 ;  /* 0x0005cc8e01007387 */ /* 0x0087e20000100800 */
[----:B-1----:R-:W-:-:S03]  /*33ed0*/  IMAD.MOV.U32 R0, RZ, RZ, R143 ;  /* 0x000000ffff007224 */ /* 0x002fc600078e008f */
        /* <DEDUP_REMOVED lines=162> */
[----:B------:R-:W-:Y:S04]  /*34900*/  STL [R1+0x714], R130 ;  /* 0x0007148201007387 */ /* 0x000fe80000100800 */
[----:B------:R-:W4:Y:S01]  /*34910*/  LDL.LU.64 R128, [R1+0x920] ;  /* 0x0009200001807983 */ /* 0x000f220000300a00 */
[----:B-1----:R-:W-:-:S05]  /*34920*/  IMAD.MOV.U32 R0, RZ, RZ, R131 ;  /* 0x000000ffff007224 */ /* 0x002fca00078e0083 */
[----:B------:R1:W-:Y:S04]  /*34930*/  STL [R1+0x710], R0 ;  /* 0x0007100001007387 */ /* 0x0003e80000100800 */
[----:B------:R-:W-:Y:S01]  /*34940*/  STL [R1+0x71c], R132 ;  /* 0x00071c8401007387 */ /* 0x000fe20000100800 */
[----:B-1----:R-:W-:-:S03]  /*34950*/  IMAD.MOV.U32 R0, RZ, RZ, R133 ;  /* 0x000000ffff007224 */ /* 0x002fc600078e0085 */
[----:B------:R-:W4:Y:S04]  /*34960*/  LDL.64 R130, [R1+0x930] ;  /* 0x0009300001827983 */ /* 0x000f280000100a00 */
        /* <DEDUP_REMOVED lines=13> */
[----:B------:R-:W-:Y:S04]  /*34a40*/  STL [R1+0x73c], R146 ;  /* 0x00073c9201007387 */ /* 0x000fe80000100800 */
[----:B------:R-:W3:Y:S01]  /*34a50*/  LDL.LU.64 R132, [R1+0x950] ;  /* 0x0009500001847983 */ /* 0x000ee20000300a00 */
[----:B-1----:R-:W-:-:S05]  /*34a60*/  IMAD.MOV.U32 R0, RZ, RZ, R147 ;  /* 0x000000ffff007224 */ /* 0x002fca00078e0093 */
[----:B------:R1:W-:Y:S02]  /*34a70*/  STL [R1+0x738], R0 ;  /* 0x0007380001007387 */ /* 0x0003e40000100800 */
[----:B-1----:R-:W-:Y:S02]  /*34a80*/  IMAD.MOV.U32 R0, RZ, RZ, R151 ;  /* 0x000000ffff007224 */ /* 0x002fe400078e0097 */
[----:B------:R1:W-:Y:S04]  /*34a90*/  STL [R1+0x744], R150 ;  /* 0x0007449601007387 */ /* 0x0003e80000100800 */
[----:B-1----:R-:W3:Y:S04]  /*34aa0*/  LDL.LU.64 R150, [R1+0x958] ;  /* 0x0009580001967983 */ /* 0x002ee80000300a00 */
[----:B------:R1:W-:Y:S04]  /*34ab0*/  STL [R1+0x740], R0 ;  /* 0x0007400001007387 */ /* 0x0003e80000100800 */
[----:B--2---:R2:W-:Y:S04]  /*34ac0*/  STL [R1+0x74c], R148 ;  /* 0x00074c9401007387 */ /* 0x0045e80000100800 */
[----:B------:R-:W3:Y:S01]  /*34ad0*/  LDL.LU.64 R146, [R1+0x960] ;  /* 0x0009600001927983 */ /* 0x000ee20000300a00 */
[----:B-1----:R-:W-:-:S05]  /*34ae0*/  IMAD.MOV.U32 R0, RZ, RZ, R149 ;  /* 0x000000ffff007224 */ /* 0x002fca00078e0095 */
[----:B------:R1:W-:Y:S04]  /*34af0*/  STL [R1+0x748], R0 ;  /* 0x0007480001007387 */ /* 0x0003e80000100800 */
[----:B----4-:R4:W-:Y:S04]  /*34b00*/  STL [R1+0x754], R134 ;  /* 0x0007548601007387 */ /* 0x0109e80000100800 */
[----:B--2---:R-:W2:Y:S01]  /*34b10*/  LDL.LU.64 R148, [R1+0x968] ;  /* 0x0009680001947983 */ /* 0x004ea20000300a00 */
[----:B-1----:R-:W-:-:S03]  /*34b20*/  IMAD.MOV.U32 R0, RZ, RZ, R135 ;  /* 0x000000ffff007224 */ /* 0x002fc600078e0087 */
[----:B------:R-:W-:Y:S04]  /*34b30*/  STL [R1+0x75c], R136 ;  /* 0x00075c8801007387 */ /* 0x000fe80000100800 */
[----:B------:R1:W-:Y:S04]  /*34b40*/  STL [R1+0x750], R0 ;  /* 0x0007500001007387 */ /* 0x0003e80000100800 */
[----:B----4-:R-:W4:Y:S01]  /*34b50*/  LDL.LU.64 R134, [R1+0x970] ;  /* 0x0009700001867983 */ /* 0x010f220000300a00 */
[----:B-1----:R-:W-:-:S03]  /*34b60*/  IMAD.MOV.U32 R0, RZ, RZ, R137 ;  /* 0x000000ffff007224 */ /* 0x002fc600078e0089 */
[----:B------:R-:W-:Y:S04]  /*34b70*/  STL [R1+0x764], R138 ;  /* 0x0007648a01007387 */ /* 0x000fe80000100800 */
[----:B------:R1:W-:Y:S04]  /*34b80*/  STL [R1+0x758], R0 ;  /* 0x0007580001007387 */ /* 0x0003e80000100800 */
[----:B------:R-:W4:Y:S01]  /*34b90*/  LDL.LU.64 R136, [R1+0x978] ;  /* 0x0009780001887983 */ /* 0x000f220000300a00 */
[----:B-1----:R-:W-:-:S03]  /*34ba0*/  IMAD.MOV.U32 R0, RZ, RZ, R139 ;  /* 0x000000ffff007224 */ /* 0x002fc600078e008b */
[----:B------:R-:W-:Y:S04]  /*34bb0*/  STL [R1+0x76c], R128 ;  /* 0x00076c8001007387 */ /* 0x000fe80000100800 */
[----:B------:R1:W-:Y:S04]  /*34bc0*/  STL [R1+0x760], R0 ;  /* 0x0007600001007387 */ /* 0x0003e80000100800 */
[----:B------:R-:W4:Y:S01]  /*34bd0*/  LDL.LU.64 R138, [R1+0x980] ;  /* 0x00098000018a7983 */ /* 0x000f220000300a00 */
[----:B-1----:R-:W-:-:S03]  /*34be0*/  IMAD.MOV.U32 R0, RZ, RZ, R129 ;  /* 0x000000ffff007224 */ /* 0x002fc600078e0081 */
[----:B------:R-:W-:Y:S04]  /*34bf0*/  STL [R1+0x774], R130 ;  /* 0x0007748201007387 */ /* 0x000fe80000100800 */
        /* <DEDUP_REMOVED lines=11> */
[----:B------:R1:W-:Y:S02]  /*34cb0*/  STL [R1+0x780], R0 ;  /* 0x0007800001007387 */ /* 0x0003e40000100800 */
[----:B-1----:R-:W-:Y:S02]  /*34cc0*/  IMAD.MOV.U32 R0, RZ, RZ, R145 ;  /* 0x000000ffff007224 */ /* 0x002fe400078e0091 */
[----:B------:R1:W-:Y:S04]  /*34cd0*/  STL [R1+0x78c], R144 ;  /* 0x00078c9001007387 */ /* 0x0003e80000100800 */
[----:B-1----:R-:W3:Y:S04]  /*34ce0*/  LDL.LU.64 R144, [R1+0x9a0] ;  /* 0x0009a00001907983 */ /* 0x002ee80000300a00 */
        /* <DEDUP_REMOVED lines=9> */
[----:B------:R2:W-:Y:S01]  /*34d80*/  STL [R1+0x7a4], R146 ;  /* 0x0007a49201007387 */ /* 0x0005e20000100800 */
[----:B-1----:R-:W-:-:S03]  /*34d90*/  IMAD.MOV.U32 R0, RZ, RZ, R147 ;  /* 0x000000ffff007224 */ /* 0x002fc600078e0093 */
[----:B--2---:R-:W-:Y:S04]  /*34da0*/  STL [R1+0x7ac], R148 ;  /* 0x0007ac9401007387 */ /* 0x004fe80000100800 */
[----:B------:R1:W-:Y:S04]  /*34db0*/  STL [R1+0x7a0], R0 ;  /* 0x0007a00001007387 */ /* 0x0003e80000100800 */
[----:B------:R-:W2:Y:S01]  /*34dc0*/  LDL.LU.64 R146, [R1+0x9b8] ;  /* 0x0009b80001927983 */ /* 0x000ea20000300a00 */
[----:B-1----:R-:W-:-:S03]  /*34dd0*/  IMAD.MOV.U32 R0, RZ, RZ, R149 ;  /* 0x000000ffff007224 */ /* 0x002fc600078e0095 */
[----:B----4-:R-:W-:Y:S04]  /*34de0*/  STL [R1+0x7b4], R134 ;  /* 0x0007b48601007387 */ /* 0x010fe80000100800 */
        /* <DEDUP_REMOVED lines=11> */
[----:B------:R-:W4:Y:S04]  /*34ea0*/  LDL.LU.64 R138, [R1+0x9d8] ;  /* 0x0009d800018a7983 */ /* 0x000f280000300a00 */
[----:B------:R1:W-:Y:S04]  /*34eb0*/  STL [R1+0x7c0], R0 ;  /* 0x0007c00001007387 */ /* 0x0003e80000100800 */
[----:B------:R-:W-:Y:S04]  /*34ec0*/  STL [R1+0x7cc], R130 ;  /* 0x0007cc8201007387 */ /* 0x000fe80000100800 */
[----:B------:R-:W4:Y:S01]  /*34ed0*/  LDL.LU.64 R128, [R1+0x9e0] ;  /* 0x0009e00001807983 */ /* 0x000f220000300a00 */
[----:B-1----:R-:W-:-:S05]  /*34ee0*/  IMAD.MOV.U32 R0, RZ, RZ, R131 ;  /* 0x000000ffff007224 */ /* 0x002fca00078e0083 */
[----:B------:R1:W-:Y:S04]  /*34ef0*/  STL [R1+0x7c8], R0 ;  /* 0x0007c80001007387 */ /* 0x0003e80000100800 */
[----:B------:R1:W-:Y:S02]  /*34f00*/  STL [R1+0x7d4], R140 ;  /* 0x0007d48c01007387 */ /* 0x0003e40000100800 */
[----:B-1----:R-:W-:Y:S02]  /*34f10*/  IMAD.MOV.U32 R0, RZ, RZ, R141 ;  /* 0x000000ffff007224 */ /* 0x002fe400078e008d */
        /* <DEDUP_REMOVED lines=9> */
[----:B------:R-:W-:Y:S04]  /*34fb0*/  STL [R1+0x7ec], R132 ;  /* 0x0007ec8401007387 */ /* 0x000fe80000100800 */
[----:B------:R1:W-:Y:S04]  /*34fc0*/  STL [R1+0x7e0], R0 ;  /* 0x0007e00001007387 */ /* 0x0003e80000100800 */
[----:B------:R-:W3:Y:S01]  /*34fd0*/  LDL.LU.64 R144, [R1+0xa00] ;  /* 0x000a000001907983 */ /* 0x000ee20000300a00 */
[----:B-1----:R-:W-:-:S03]  /*34fe0*/  IMAD.MOV.U32 R0, RZ, RZ, R133 ;  /* 0x000000ffff007224 */ /* 0x002fc600078e0085 */
[----:B------:R-:W-:Y:S04]  /*34ff0*/  STL [R1+0x7f4], R150 ;  /* 0x0007f49601007387 */ /* 0x000fe80000100800 */
[----:B------:R1:W-:Y:S04]  /*35000*/  STL [R1+0x7e8], R0 ;  /* 0x0007e80001007387 */ /* 0x0003e80000100800 */
[----:B------:R-:W3:Y:S01]  /*35010*/  LDL.LU.64 R132, [R1+0xa08] ;  /* 0x000a080001847983 */ /* 0x000ee20000300a00 */
[----:B-1----:R-:W-:-:S03]  /*35020*/  IMAD.MOV.U32 R0, RZ, RZ, R151 ;  /* 0x000000ffff007224 */ /* 0x002fc600078e0097 */
        /* <DEDUP_REMOVED lines=16> */
[----:B------:R-:W-:Y:S04]  /*35130*/  STL [R1+0x81c], R138 ;  /* 0x00081c8a01007387 */ /* 0x000fe80000100800 */
[----:B------:R1:W-:Y:S04]  /*35140*/  STL [R1+0x810], R0 ;  /* 0x0008100001007387 */ /* 0x0003e80000100800 */
[----:B------:R-:W4:Y:S01]  /*35150*/  LDL.LU.64 R136, [R1+0xa30] ;  /* 0x000a300001887983 */ /* 0x000f220000300a00 */
[----:B-1----:R-:W-:-:S03]  /*35160*/  MOV R0, R139 ;  /* 0x0000008b00007202 */ /* 0x002fc60000000f00 */
        /* <DEDUP_REMOVED lines=9> */
[----:B---3--:R3:W-:Y:S01]  /*35200*/  STL [R1+0x834], R142 ;  /* 0x0008348e01007387 */ /* 0x0087e20000100800 */
[----:B-1----:R-:W-:-:S03]  /*35210*/  IMAD.MOV.U32 R0, RZ, RZ, R143 ;  /* 0x000000ffff007224 */ /* 0x002fc600078e008f */
[----:B------:R-:W-:Y:S04]  /*35220*/  STL [R1+0x83c], R130 ;  /* 0x00083c8201007387 */ /* 0x000fe80000100800 */
[----:B------:R1:W-:Y:S04]  /*35230*/  STL [R1+0x830], R0 ;  /* 0x0008300001007387 */ /* 0x0003e80000100800 */
[----:B---3--:R-:W3:Y:S01]  /*35240*/  LDL.LU.64 R142, [R1+0xa48] ;  /* 0x000a4800018e7983 */ /* 0x008ee20000300a00 */
[----:B-1----:R-:W-:-:S03]  /*35250*/  IMAD.MOV.U32 R0, RZ, RZ, R131 ;  /* 0x000000ffff007224 */ /* 0x002fc600078e0083 */
[----:B------:R-:W-:Y:S04]  /*35260*/  STL [R1+0x844], R144 ;  /* 0x0008449001007387 */ /* 0x000fe80000100800 */
[----:B------:R1:W-:Y:S02]  /*35270*/  STL [R1+0x838], R0 ;  /* 0x0008380001007387 */ /* 0x0003e40000100800 */
[----:B-1----:R-:W-:Y:S02]  /*35280*/  IMAD.MOV.U32 R0, RZ, RZ, R145 ;  /* 0x000000ffff007224 */ /* 0x002fe400078e0091 */
[----:B------:R-:W3:Y:S04]  /*35290*/  LDL.LU.64 R144, [R1+0xa50] ;  /* 0x000a500001907983 */ /* 0x000ee80000300a00 */
[----:B------:R1:W-:Y:S04]  /*352a0*/  STL [R1+0x840], R0 ;  /* 0x0008400001007387 */ /* 0x0003e80000100800 */
[----:B------:R-:W-:Y:S01]  /*352b0*/  STL [R1+0x84c], R132 ;  /* 0x00084c8401007387 */ /* 0x000fe20000100800 */
[----:B-1----:R-:W-:-:S03]  /*352c0*/  IMAD.MOV.U32 R0, RZ, RZ, R133 ;  /* 0x000000ffff007224 */ /* 0x002fc600078e0085 */
[----:B------:R-:W-:Y:S04]  /*352d0*/  STL [R1+0x854], R150 ;  /* 0x0008549601007387 */ /* 0x000fe80000100800 */
[----:B------:R1:W-:Y:S04]  /*352e0*/  STL [R1+0x848], R0 ;  /* 0x0008480001007387 */ /* 0x0003e80000100800 */
[----:B------:R-:W3:Y:S01]  /*352f0*/  LDL.LU.64 R122, [R1+0xa58] ;  /* 0x000a5800017a7983 */ /* 0x000ee20000300a00 */
        /* <DEDUP_REMOVED lines=11> */
[----:B------:R-:W4:Y:S04]  /*353b0*/  LDL.LU.64 R148, [R1+0xa70] ;  /* 0x000a700001947983 */ /* 0x000f280000300a00 */
[----:B------:R-:W4:Y:S01]  /*353c0*/  LDL.LU.64 R124, [R1+0xa78] ;  /* 0x000a7800017c7983 */ /* 0x000f220000300a00 */
[----:B-1----:R-:W-:-:S05]  /*353d0*/  IMAD.MOV.U32 R0, RZ, RZ, R135 ;  /* 0x000000ffff007224 */ /* 0x002fca00078e0087 */
[----:B------:R1:W-:Y:S04]  /*353e0*/  STL [R1+0x868], R0 ;  /* 0x0008680001007387 */ /* 0x0003e80000100800 */
[----:B------:R-:W-:Y:S04]  /*353f0*/  STL [R1+0x874], R136 ;  /* 0x0008748801007387 */ /* 0x000fe80000100800 */
[----:B------:R-:W4:Y:S01]  /*35400*/  LDL.LU.64 R126, [R1+0xa80] ;  /* 0x000a8000017e7983 */ /* 0x000f220000300a00 */
[----:B-1----:R-:W-:-:S05]  /*35410*/  IMAD.MOV.U32 R0, RZ, RZ, R137 ;  /* 0x000000ffff007224 */ /* 0x002fca00078e0089 */
[----:B------:R1:W-:Y:S04]  /*35420*/  STL [R1+0x870], R0 ;  /* 0x0008700001007387 */ /* 0x0003e80000100800 */
[----:B------:R-:W-:Y:S04]  /*35430*/  STL [R1+0x87c], R138 ;  /* 0x00087c8a01007387 */ /* 0x000fe80000100800 */
[----:B------:R-:W4:Y:S01]  /*35440*/  LDL.LU.64 R128, [R1+0xa88] ;  /* 0x000a880001807983 */ /* 0x000f220000300a00 */
[----:B-1----:R-:W-:-:S03]  /*35450*/  IMAD.MOV.U32 R0, RZ, RZ, R139 ;  /* 0x000000ffff007224 */ /* 0x002fc600078e008b */
[----:B------:R-:W4:Y:S04]  /*35460*/  LDL.LU.64 R130, [R1+0xa90] ;  /* 0x000a900001827983 */ /* 0x000f280000300a00 */
[----:B------:R1:W-:Y:S04]  /*35470*/  STL [R1+0x878], R0 ;  /* 0x0008780001007387 */ /* 0x0003e80000100800 */
[----:B------:R-:W-:Y:S04]  /*35480*/  STL [R1+0x884], R140 ;  /* 0x0008848c01007387 */ /* 0x000fe80000100800 */
[----:B------:R-:W4:Y:S01]  /*35490*/  LDL.LU.64 R132, [R1+0xa98] ;  /* 0x000a980001847983 */ /* 0x000f220000300a00 */
[----:B-1----:R-:W-:-:S03]  /*354a0*/  IMAD.MOV.U32 R0, RZ, RZ, R141 ;  /* 0x000000ffff007224 */ /* 0x002fc600078e008d */
[----:B------:R-:W4:Y:S04]  /*354b0*/  LDL.LU.64 R134, [R1+0xaa0] ;  /* 0x000aa00001867983 */ /* 0x000f280000300a00 */
[----:B------:R1:W-:Y:S04]  /*354c0*/  STL [R1+0x880], R0 ;  /* 0x0008800001007387 */ /* 0x0003e80000100800 */
[----:B---3--:R-:W-:Y:S01]  /*354d0*/  STL [R1+0x88c], R142 ;  /* 0x00088c8e01007387 */ /* 0x008fe20000100800 */
[----:B-1----:R-:W-:-:S03]  /*354e0*/  IMAD.MOV.U32 R0, RZ, RZ, R143 ;  /* 0x000000ffff007224 */ /* 0x002fc600078e008f */
[----:B------:R-:W3:Y:S04]  /*354f0*/  LDL.LU.64 R136, [R1+0xaa8] ;  /* 0x000aa80001887983 */ /* 0x000ee80000300a00 */
[----:B------:R-:W3:Y:S04]  /*35500*/  LDL.LU.64 R138, [R1+0xab0] ;  /* 0x000ab000018a7983 */ /* 0x000ee80000300a00 */
[----:B------:R1:W-:Y:S02]  /*35510*/  STL [R1+0x888], R0 ;  /* 0x0008880001007387 */ /* 0x0003e40000100800 */
[----:B-1----:R-:W-:-:S02]  /*35520*/  IMAD.MOV.U32 R0, RZ, RZ, R145 ;  /* 0x000000ffff007224 */ /* 0x002fc400078e0091 */
[----:B------:R-:W-:Y:S04]  /*35530*/  STL [R1+0x894], R144 ;  /* 0x0008949001007387 */ /* 0x000fe80000100800 */
[----:B------:R-:W3:Y:S04]  /*35540*/  LDL.LU.64 R140, [R1+0xab8] ;  /* 0x000ab800018c7983 */ /* 0x000ee80000300a00 */
[----:B------:R-:W3:Y:S04]  /*35550*/  LDL.LU.64 R142, [R1+0xac0] ;  /* 0x000ac000018e7983 */ /* 0x000ee80000300a00 */
[----:B------:R1:W-:Y:S02]  /*35560*/  STL [R1+0x890], R0 ;  /* 0x0008900001007387 */ /* 0x0003e40000100800 */
[----:B-1----:R-:W-:-:S02]  /*35570*/  IMAD.MOV.U32 R0, RZ, RZ, R123 ;  /* 0x000000ffff007224 */ /* 0x002fc400078e007b */
[----:B------:R-:W-:Y:S04]  /*35580*/  STL [R1+0x89c], R122 ;  /* 0x00089c7a01007387 */ /* 0x000fe80000100800 */
[----:B------:R-:W3:Y:S04]  /*35590*/  LDL.LU.64 R144, [R1+0xac8] ;  /* 0x000ac80001907983 */ /* 0x000ee80000300a00 */
[----:B--2---:R-:W-:Y:S04]  /*355a0*/  STL [R1+0x8a4], R150 ;  /* 0x0008a49601007387 */ /* 0x004fe80000100800 */
[----:B------:R1:W-:Y:S02]  /*355b0*/  STL [R1+0x898], R0 ;  /* 0x0008980001007387 */ /* 0x0003e40000100800 */
[----:B-1----:R-:W-:-:S02]  /*355c0*/  IMAD.MOV.U32 R0, RZ, RZ, R151 ;  /* 0x000000ffff007224 */ /* 0x002fc400078e0097 */
[----:B------:R-:W2:Y:S04]  /*355d0*/  LDL.LU.64 R150, [R1+0xad0] ;  /* 0x000ad00001967983 */ /* 0x000ea80000300a00 */
[----:B------:R1:W-:Y:S04]  /*355e0*/  STL [R1+0x8a0], R0 ;  /* 0x0008a00001007387 */ /* 0x0003e80000100800 */
[----:B----4-:R4:W-:Y:S01]  /*355f0*/  STL [R1+0x8ac], R146 ;  /* 0x0008ac9201007387 */ /* 0x0109e20000100800 */
[----:B-1----:R-:W-:-:S03]  /*35600*/  IMAD.MOV.U32 R0, RZ, RZ, R147 ;  /* 0x000000ffff007224 */ /* 0x002fc600078e0093 */
[----:B----4-:R-:W4:Y:S04]  /*35610*/  LDL.LU.64 R146, [R1+0xae0] ;  /* 0x000ae00001927983 */ /* 0x010f280000300a00 */
[----:B------:R1:W-:Y:S04]  /*35620*/  STL [R1+0x8a8], R0 ;  /* 0x0008a80001007387 */ /* 0x0003e80000100800 */
[----:B------:R1:W-:Y:S02]  /*35630*/  STL [R1+0x8b4], R148 ;  /* 0x0008b49401007387 */ /* 0x0003e40000100800 */
[----:B-1----:R-:W-:-:S02]  /*35640*/  IMAD.MOV.U32 R0, RZ, RZ, R149 ;  /* 0x000000ffff007224 */ /* 0x002fc400078e0095 */
[----:B------:R-:W-:Y:S04]  /*35650*/  STL [R1+0x8bc], R124 ;  /* 0x0008bc7c01007387 */ /* 0x000fe80000100800 */
        /* <DEDUP_REMOVED lines=8> */
[----:B------:R-:W-:Y:S01]  /*356e0*/  STL [R1+0x8d4], R130 ;  /* 0x0008d48201007387 */ /* 0x000fe20000100800 */
[----:B-1----:R-:W-:-:S05]  /*356f0*/  IMAD.MOV.U32 R0, RZ, RZ, R129 ;  /* 0x000000ffff007224 */ /* 0x002fca00078e0081 */
        /* <DEDUP_REMOVED lines=8> */
[----:B------:R-:W-:Y:S01]  /*35780*/  IMAD.MOV.U32 R20, RZ, RZ, R4 ;  /* 0x000000ffff147224 */ /* 0x000fe200078e0004 */
[----:B---3--:R-:W-:Y:S04]  /*35790*/  STL [R1+0x8ec], R136 ;  /* 0x0008ec8801007387 */ /* 0x008fe80000100800 */
        /* <DEDUP_REMOVED lines=9> */
[----:B------:R1:W-:Y:S01]  /*35830*/  STL [R1+0x8f8], R0 ;  /* 0x0008f80001007387 */ /* 0x0003e20000100800 */
[----:B------:R-:W-:-:S03]  /*35840*/  IMAD.MOV.U32 R4, RZ, RZ, R145 ;  /* 0x000000ffff047224 */ /* 0x000fc600078e0091 */
[----:B------:R-:W-:Y:S01]  /*35850*/  STL [R1+0x90c], R144 ;  /* 0x00090c9001007387 */ /* 0x000fe20000100800 */
[----:B-1----:R-:W-:-:S05]  /*35860*/  IMAD.MOV.U32 R0, RZ, RZ, R143 ;  /* 0x000000ffff007224 */ /* 0x002fca00078e008f */
[----:B------:R1:W-:Y:S04]  /*35870*/  STL [R1+0x900], R0 ;  /* 0x0009000001007387 */ /* 0x0003e80000100800 */
[----:B------:R2:W-:Y:S01]  /*35880*/  STL [R1+0x908], R4 ;  /* 0x0009080401007387 */ /* 0x0005e20000100800 */
[----:B-1----:R-:W1:Y:S01]  /*35890*/  LDC R0, c[0x0][0x230] ;  /* 0x00008c00ff007b82 */ /* 0x002e620000000800 */
[----:B--2---:R-:W-:Y:S02]  /*358a0*/  IMAD.MOV.U32 R4, RZ, RZ, R151 ;  /* 0x000000ffff047224 */ /* 0x004fe400078e0097 */
[----:B------:R-:W-:Y:S04]  /*358b0*/  STL [R1+0x914], R150 ;  /* 0x0009149601007387 */ /* 0x000fe80000100800 */
[----:B------:R4:W-:Y:S02]  /*358c0*/  STL [R1+0x910], R4 ;  /* 0x0009100401007387 */ /* 0x0009e40000100800 */
[----:B----4-:R-:W-:-:S02]  /*358d0*/  IMAD.MOV.U32 R4, RZ, RZ, R147 ;  /* 0x000000ffff047224 */ /* 0x010fc400078e0093 */
[----:B------:R-:W-:Y:S04]  /*358e0*/  STL [R1+0x91c], R146 ;  /* 0x00091c9201007387 */ /* 0x000fe80000100800 */
[----:B------:R2:W-:Y:S02]  /*358f0*/  STL [R1+0x918], R4 ;  /* 0x0009180401007387 */ /* 0x0005e40000100800 */
[----:B--2---:R-:W-:Y:S02]  /*35900*/  IMAD.MOV.U32 R4, RZ, RZ, R149 ;  /* 0x000000ffff047224 */ /* 0x004fe400078e0095 */
[----:B------:R2:W-:Y:S04]  /*35910*/  STL [R1+0x924], R148 ;  /* 0x0009249401007387 */ /* 0x0005e80000100800 */
[----:B------:R3:W-:Y:S04]  /*35920*/  STL [R1+0x920], R4 ;  /* 0x0009200401007387 */ /* 0x0007e80000100800 */
        /* <DEDUP_REMOVED lines=125> */
[----:B------:R3:W-:Y:S01]  /*36100*/  STL [R1+0x1f4], RZ ;  /* 0x0001f4ff01007387 */ /* 0x0007e20000100800 */
[----:B-1----:R-:W-:-:S03]  /*36110*/  VIADD R151, R0, 0x3f ;  /* 0x0000003f00977836 */ /* 0x002fc60000000000 */
[----:B------:R3:W-:Y:S04]  /*36120*/  STL [R1+0x1f8], RZ ;  /* 0x0001f8ff01007387 */ /* 0x0007e80000100800 */
[----:B------:R3:W-:Y:S01]  /*36130*/  STL [R1+0x1fc], RZ ;  /* 0x0001fcff01007387 */ /* 0x0007e20000100800 */
[----:B------:R-:W-:Y:S01]  /*36140*/  SHF.R.S32.HI R0, RZ, 0x1f, R151 ;  /* 0x0000001fff007819 */ /* 0x000fe20000011497 */
[----:B------:R-:W-:-:S03]  /*36150*/  IMAD.MOV.U32 R7, RZ, RZ, R9 ;  /* 0x000000ffff077224 */ /* 0x000fc600078e0009 */
[----:B------:R-:W-:Y:S01]  /*36160*/  LEA.HI R0, R0, R151, RZ, 0x6 ;  /* 0x0000009700007211 */ /* 0x000fe200078f30ff */
[----:B------:R-:W-:Y:S01]  /*36170*/  IMAD.MOV.U32 R9, RZ, RZ, R11 ;  /* 0x000000ffff097224 */ /* 0x000fe200078e000b */
[----:B------:R-:W-:Y:S01]  /*36180*/  USHF.R.S32.HI UR4, URZ, 0x1f, UR10 ;  /* 0x0000001f3f047899 */ /* 0x000fe2000801140a */
[----:B------:R-:W-:Y:S01]  /*36190*/  IMAD.MOV.U32 R11, RZ, RZ, R13 ;  /* 0x000000ffff0b7224 */ /* 0x000fe200078e000d */
[----:B------:R-:W-:Y:S01]  /*361a0*/  SHF.R.S32.HI R0, RZ, 0x6, R0 ;  /* 0x00000006ff007819 */ /* 0x000fe20000011400 */
[----:B------:R-:W-:Y:S01]  /*361b0*/  IMAD.MOV.U32 R13, RZ, RZ, R15 ;  /* 0x000000ffff0d7224 */ /* 0x000fe200078e000f */
[----:B------:R-:W-:Y:S01]  /*361c0*/  USHF.R.S32.HI UR12, URZ, 0x1f, UR11 ;  /* 0x0000001f3f0c7899 */ /* 0x000fe2000801140b */
[----:B------:R-:W-:Y:S01]  /*361d0*/  IMAD.MOV.U32 R15, RZ, RZ, R17 ;  /* 0x000000ffff0f7224 */ /* 0x000fe200078e0011 */
[----:B------:R-:W-:Y:S01]  /*361e0*/  UIADD3 UR6, UR7, -0x140, URZ ;  /* 0xfffffec007067890 */ /* 0x000fe2000fffe03f */
[----:B------:R-:W-:Y:S01]  /*361f0*/  IMAD.MOV.U32 R17, RZ, RZ, R19 ;  /* 0x000000ffff117224 */ /* 0x000fe200078e0013 */
[----:B------:R-:W-:Y:S01]  /*36200*/  CS2R R24, SRZ ;  /* 0x0000000000187805 */ /* 0x000fe2000001ff00 */
[----:B------:R-:W-:Y:S01]  /*36210*/  IMAD.MOV.U32 R19, RZ, RZ, R5 ;  /* 0x000000ffff137224 */ /* 0x000fe200078e0005 */
        /* <DEDUP_REMOVED lines=61> */
[----:B--2---:R-:W-:Y:S02]  /*365f0*/  CS2R R148, SRZ ;  /* 0x0000000000947805 */ /* 0x004fe4000001ff00 */
[----:B------:R-:W-:Y:S01]  /*36600*/  CS2R R150, SRZ ;  /* 0x0000000000967805 */ /* 0x000fe2000001ff00 */
[----:B------:R-:W-:Y:S01]  /*36610*/  VIADD R0, R0, 0xfffffffb ;  /* 0xfffffffb00007836 */ /* 0x000fe20000000000 */
[----:B------:R-:W-:Y:S02]  /*36620*/  USHF.L.U32 UR7, UR10, 0x2, URZ ;  /* 0x000000020a077899 */ /* 0x000fe4000800063f */
[----:B------:R-:W-:Y:S02]  /*36630*/  USHF.L.U32 UR8, UR11, 0x2, URZ ;  /* 0x000000020b087899 */ /* 0x000fe4000800063f */
[----:B------:R-:W-:Y:S01]  /*36640*/  USHF.L.U64.HI UR10, UR10, 0x2, UR4 ;  /* 0x000000020a0a7899 */ /* 0x000fe20008010204 */
[----:B------:R-:W-:Y:S01]  /*36650*/  UMOV UR44, 0x4 ;  /* 0x00000004002c7882 */ /* 0x000fe20000000000 */
[----:B------:R-:W-:Y:S01]  /*36660*/  UMOV UR9, 0xffffffff ;  /* 0xffffffff00097882 */ /* 0x000fe20000000000 */
[----:B------:R-:W-:Y:S01]  /*36670*/  USHF.L.U64.HI UR11, UR11, 0x2, UR12 ;  /* 0x000000020b0b7899 */ /* 0x000fe2000801020c */
[----:B---3--:R-:W-:-:S11]  /*36680*/  UMOV UR4, URZ ;  /* 0x0000003f00047c82 */ /* 0x008fd60008000000 */
.L_x_1:
[----:B------:R-:W-:Y:S01]  /*36690*/  STL.64 [R1+0x1190], R234 ;  /* 0x001190ea01007387 */ /* 0x000fe20000100a00 */
[----:B------:R-:W-:Y:S01]  /*366a0*/  UIADD3 UR9, UR9, 0x1, URZ ;  /* 0x0000000109097890 */ /* 0x000fe2000fffe03f */
[----:B------:R-:W-:-:S04]  /*366b0*/  DEPBAR.LE SB0, 0x8 ;  /* 0x000082000000791a */ /* 0x000fc80000000000 */
[----:B------:R-:W-:Y:S01]  /*366c0*/  STL.64 [R1+0x1188], R232 ;  /* 0x001188e801007387 */ /* 0x000fe20000100a00 */
[----:B------:R-:W-:Y:S01]  /*366d0*/  UMOV UR43, 0x40000040 ;  /* 0x40000040002b7882 */ /* 0x000fe20000000000 */
[----:B------:R-:W-:Y:S01]  /*366e0*/  UMOV UR41, 0x40000040 ;  /* 0x4000004000297882 */ /* 0x000fe20000000000 */
[----:B------:R-:W1:Y:S01]  /*366f0*/  LDC R0, c[0x0][0x230] ;  /* 0x00008c00ff007b82 */ /* 0x000e620000000800 */
        /* <DEDUP_REMOVED lines=40> */
[----:B-----5:R-:W-:Y:S04]  /*36980*/  STL.64 [R1+0x1040], R150 ;  /* 0x0010409601007387 */ /* 0x020fe80000100a00 */
        /* <DEDUP_REMOVED lines=21> */
[----:B--2---:R-:W2:Y:S04]  /*36ae0*/  LDL.LU.64 R108, [R1] ;  /* 0x00000000016c7983 */ /* 0x004ea80000300a00 */
        /* <DEDUP_REMOVED lines=62> */
[----:B------:R-:W2:Y:S01]  /*36ed0*/  LDL.LU.64 R234, [R1+0x1f8] ;  /* 0x0001f80001ea7983 */ /* 0x000ea20000300a00 */
[----:B------:R-:W-:Y:S01]  /*36ee0*/  UISETP.GT.AND UP0, UPT, UR9, 0x5, UPT ;  /* 0x000000050900788c */ /* 0x000fe2000bf04270 */
[----:B------:R-:W-:Y:S03]  /*36ef0*/  BAR.SYNC.DEFER_BLOCKING 0x0 ;  /* 0x0000000000007b1d */ /* 0x000fe60000010000 */
[----:B------:R-:W-:-:S04]  /*36f00*/  USEL UR9, UR9, URZ, !UP0 ;  /* 0x0000003f09097287 */ /* 0x000fc8000c000000 */
[----:B------:R-:W-:Y:S02]  /*36f10*/  ULEA UR12, UR9, UR45, 0xe ;  /* 0x0000002d090c7291 */ /* 0x000fe4000f8e703f */
[----:B------:R-:W-:Y:S01]  /*36f20*/  ULEA UR13, UR9, UR45, 0x11 ;  /* 0x0000002d090d7291 */ /* 0x000fe2000f8e883f */
[----:B------:R-:W-:Y:S01]  /*36f30*/  STL [R1+0xf90], R237 ;  /* 0x000f90ed01007387 */ /* 0x000fe20000100800 */
[----:B------:R-:W-:Y:S02]  /*36f40*/  UIADD3 UR12, UR12, 0xc0000, URZ ;  /* 0x000c00000c0c7890 */ /* 0x000fe4000fffe03f */
[----:B------:R-:W-:Y:S01]  /*36f50*/  USHF.R.U32.HI UR13, URZ, 0x4, UR13 ;  /* 0x000000043f0d7899 */ /* 0x000fe2000801160d */
[----:B------:R-:W-:Y:S01]  /*36f60*/  STL [R1+0xf8c], R245 ;  /* 0x000f8cf501007387 */ /* 0x000fe20000100800 */
[----:B------:R-:W-:Y:S02]  /*36f70*/  USHF.R.U32.HI UR12, URZ, 0x4, UR12 ;  /* 0x000000043f0c7899 */ /* 0x000fe4000801160c */
[----:B------:R-:W-:Y:S01]  /*36f80*/  USGXT.U32 UR42, UR13, 0xe ;  /* 0x0000000e0d2a789a */ /* 0x000fe20008000000 */
[----:B------:R-:W-:Y:S01]  /*36f90*/  STL [R1+0xf70], R2 ;  /* 0x000f700201007387 */ /* 0x000fe20000100800 */
[----:B------:R-:W-:-:S02]  /*36fa0*/  USGXT.U32 UR40, UR12, 0xe ;  /* 0x0000000e0c28789a */ /* 0x000fc40008000000 */
[----:B------:R-:W-:Y:S02]  /*36fb0*/  UIADD3 UR38, UP1, UR42, 0x2, URZ ;  /* 0x000000022a267890 */ /* 0x000fe4000ff3e03f */
[----:B------:R-:W-:Y:S01]  /*36fc0*/  UIADD3 UR36, UP0, UR40, 0x2, URZ ;  /* 0x0000000228247890 */ /* 0x000fe2000ff1e03f */
[----:B------:R-:W-:Y:S01]  /*36fd0*/  UMOV UR12, URZ ;  /* 0x0000003f000c7c82 */ /* 0x000fe20008000000 */
[----:B------:R-:W-:Y:S02]  /*36fe0*/  UMOV UR13, URZ ;  /* 0x0000003f000d7c82 */ /* 0x000fe40008000000 */
[----:B------:R-:W-:Y:S02]  /*36ff0*/  UIADD3.X UR37, UR12, 0x40000040, URZ, UP0, !UPT ;  /* 0x400000400c257890 */ /* 0x000fe400087fe43f */
[----:B------:R-:W-:Y:S02]  /*37000*/  UIADD3.X UR39, UR13, 0x40000040, URZ, UP1, !UPT ;  /* 0x400000400d277890 */ /* 0x000fe40008ffe43f */
[----:B------:R-:W-:-:S02]  /*37010*/  UIADD3.64 UR32, UR36, 0x2, URZ ;  /* 0x0000000224207897 */ /* 0x000fc4000fffe03f */
[----:B------:R-:W-:Y:S02]  /*37020*/  UIADD3.64 UR34, UR38, 0x2, URZ ;  /* 0x0000000226227897 */ /* 0x000fe4000fffe03f */
[----:B------:R-:W-:Y:S02]  /*37030*/  UIADD3.64 UR30, UR38, 0x4, URZ ;  /* 0x00000004261e7897 */ /* 0x000fe4000fffe03f */
[----:B------:R-:W-:Y:S02]  /*37040*/  UIADD3.64 UR28, UR36, 0x4, URZ ;  /* 0x00000004241c7897 */ /* 0x000fe4000fffe03f */
[----:B------:R-:W-:Y:S02]  /*37050*/  UIADD3.64 UR26, UR38, 0x7fe, URZ ;  /* 0x000007fe261a7897 */ /* 0x000fe4000fffe03f */
[----:B------:R-:W-:Y:S02]  /*37060*/  UIADD3.64 UR24, UR36, 0x1fe, URZ ;  /* 0x000001fe24187897 */ /* 0x000fe4000fffe03f */
[----:B------:R-:W-:-:S02]  /*37070*/  UIADD3.64 UR22, UR38, 0x800, URZ ;  /* 0x0000080026167897 */ /* 0x000fc4000fffe03f */
[----:B------:R-:W-:Y:S02]  /*37080*/  UIADD3.64 UR20, UR36, 0x200, URZ ;  /* 0x0000020024147897 */ /* 0x000fe4000fffe03f */
[----:B------:R-:W-:Y:S02]  /*37090*/  UIADD3.64 UR18, UR38, 0x802, URZ ;  /* 0x0000080226127897 */ /* 0x000fe4000fffe03f */
[----:B------:R-:W-:Y:S02]  /*370a0*/  UIADD3.64 UR16, UR36, 0x202, URZ ;  /* 0x0000020224107897 */ /* 0x000fe4000fffe03f */
[----:B------:R-:W-:Y:S02]  /*370b0*/  UIADD3.64 UR14, UR38, 0x804, URZ ;  /* 0x00000804260e7897 */ /* 0x000fe4000fffe03f */
[----:B------:R-:W-:Y:S01]  /*370c0*/  UIADD3.64 UR12, UR36, 0x204, URZ ;  /* 0x00000204240c7897 */ /* 0x000fe2000fffe03f */
[----:B--2---:R-:W-:-:S06]  /*370d0*/  WARPGROUP.ARRIVE ;  /* 0x00000000000079c5 */ /* 0x004fcc0000000000 */
[----:B------:R-:W-:Y:S03]  /*370e0*/  HGMMA.64x256x8.F32.TF32 R108, gdesc[UR40], R108, gsb0 ;  /* 0x07e00000286c79f0 */ /* 0x000fe6000800286c */
[----:B------:R-:W-:Y:S02]  /*370f0*/  WARPGROUP.DEPBAR.LE gsb0, 0x0 ;  /* 0x00008000000079c5 */ /* 0x000fe40000010000 */
[----:B------:R-:W-:-:S15]  /*37100*/  WARPGROUP.ARRIVE ;  /* 0x00000000000079c5 */ /* 0x000fde0000000000 */
[----:B------:R-:W-:-:S08]  /*37110*/  NOP ;  /* 0x0000000000007918 */ /* 0x000fd00000000000 */
        /* <DEDUP_REMOVED lines=26> */
[----:B------:R-:W-:Y:S04]  /*372c0*/  STL.64 [R1], R108 ;  /* 0x0000006c01007387 */ /* 0x000fe80000100a00 */
        /* <DEDUP_REMOVED lines=63> */
[----:B--2---:R-:W2:Y:S04]  /*376c0*/  LDL.LU.64 R234, [R1+0x1190] ;  /* 0x0011900001ea7983 */ /* 0x004ea80000300a00 */
[----:B------:R-:W3:Y:S04]  /*376d0*/  LDL.LU.64 R232, [R1+0x1188] ;  /* 0x0011880001e87983 */ /* 0x000ee80000300a00 */
[----:B------:R-:W4:Y:S04]  /*376e0*/  LDL.LU.64 R230, [R1+0x1180] ;  /* 0x0011800001e67983 */ /* 0x000f280000300a00 */
[----:B------:R-:W2:Y:S04]  /*376f0*/  LDL.LU.64 R228, [R1+0x1178] ;  /* 0x0011780001e47983 */ /* 0x000ea80000300a00 */
[----:B------:R-:W2:Y:S04]  /*37700*/  LDL.LU.64 R226, [R1+0x1170] ;  /* 0x0011700001e27983 */ /* 0x000ea80000300a00 */
        /* <DEDUP_REMOVED lines=12> */
[----:B------:R-:W4:Y:S04]  /*377d0*/  LDL.LU.64 R200, [R1+0x1108] ;  /* 0x0011080001c87983 */ /* 0x000f280000300a00 */
[----:B------:R-:W3:Y:S04]  /*377e0*/  LDL.LU.64 R198, [R1+0x1100] ;  /* 0x0011000001c67983 */ /* 0x000ee80000300a00 */
        /* <DEDUP_REMOVED lines=44> */
[----:B------:R-:W4:Y:S01]  /*37ab0*/  LDL.LU.64 R108, [R1+0xf98] ;  /* 0x000f9800016c7983 */ /* 0x000f220000300a00 */
[----:B------:R-:W-:Y:S01]  /*37ac0*/  UIADD3.64 UR42, UR38, 0xffe, URZ ;  /* 0x00000ffe262a7897 */ /* 0x000fe2000fffe03f */
[----:B-1----:R-:W-:Y:S01]  /*37ad0*/  VIADD R4, R0, 0x3f ;  /* 0x0000003f00047836 */ /* 0x002fe20000000000 */
[----:B------:R-:W-:Y:S01]  /*37ae0*/  UIADD3.64 UR34, UR38, 0x1002, URZ ;  /* 0x0000100226227897 */ /* 0x000fe2000fffe03f */
[----:B------:R-:W-:Y:S01]  /*37af0*/  LOP3.LUT R0, R3, 0x2, RZ, 0xfc, !PT ;  /* 0x0000000203007812 */ /* 0x000fe200078efcff */
[----:B------:R-:W-:-:S02]  /*37b00*/  UIADD3.64 UR30, UR38, 0x1004, URZ ;  /* 0x00001004261e7897 */ /* 0x000fc4000fffe03f */
[----:B------:R-:W-:Y:S01]  /*37b10*/  UIADD3.64 UR26, UR38, 0x17fe, URZ ;  /* 0x000017fe261a7897 */ /* 0x000fe2000fffe03f */
[----:B------:R-:W-:Y:S01]  /*37b20*/  SHF.R.S32.HI R2, RZ, 0x1f, R4 ;  /* 0x0000001fff027819 */ /* 0x000fe20000011404 */
[----:B------:R-:W-:Y:S02]  /*37b30*/  UIADD3.64 UR22, UR38, 0x1800, URZ ;  /* 0x0000180026167897 */ /* 0x000fe4000fffe03f */
[----:B------:R-:W-:Y:S01]  /*37b40*/  UIADD3.64 UR18, UR38, 0x1802, URZ ;  /* 0x0000180226127897 */ /* 0x000fe2000fffe03f */
[----:B------:R-:W-:Y:S01]  /*37b50*/  LEA.HI R2, R2, R4, RZ, 0x6 ;  /* 0x0000000402027211 */ /* 0x000fe200078f30ff */
[----:B------:R-:W-:-:S03]  /*37b60*/  UIADD3 UR44, UR44, 0x1, URZ ;  /* 0x000000012c2c7890 */ /* 0x000fc6000fffe03f */
[----:B------:R-:W-:-:S05]  /*37b70*/  SHF.R.S32.HI R2, RZ, 0x6, R2 ;  /* 0x00000006ff027819 */ /* 0x000fca0000011402 */
[----:B------:R-:W-:-:S05]  /*37b80*/  VIADD R2, R2, 0xfffffffb ;  /* 0xfffffffb02027836 */ /* 0x000fca0000000000 */
[----:B------:R-:W-:Y:S02]  /*37b90*/  ISETP.LE.AND P0, PT, R2, UR4, PT ;  /* 0x0000000402007c0c */ /* 0x000fe4000bf03270 */
[----:B------:R-:W2:Y:S01]  /*37ba0*/  LDL R2, [R1+0xf6c] ;  /* 0x000f6c0001027983 */ /* 0x000ea20000100800 */
[----:B----4-:R-:W-:-:S06]  /*37bb0*/  WARPGROUP.ARRIVE ;  /* 0x00000000000079c5 */ /* 0x010fcc0000000000 */
[----:B------:R-:W-:Y:S01]  /*37bc0*/  HGMMA.64x256x8.F32.TF32 R24, gdesc[UR40], R24, gsb0 ;  /* 0x07e00000281879f0 */ /* 0x000fe20008002818 */
[----:B------:R-:W-:Y:S01]  /*37bd0*/  UIADD3.64 UR42, UR38, 0x1000, URZ ;  /* 0x00001000262a7897 */ /* 0x000fe2000fffe03f */
[----:B------:R-:W-:Y:S01]  /*37be0*/  UMOV UR40, UR36 ;  /* 0x0000002400287c82 */ /* 0x000fe20008000000 */
[----:B------:R-:W-:Y:S01]  /*37bf0*/  UMOV UR41, UR37 ;  /* 0x0000002500297c82 */ /* 0x000fe20008000000 */
[----:B------:R-:W-:Y:S02]  /*37c00*/  WARPGROUP.DEPBAR.LE gsb0, 0x0 ;  /* 0x00008000000079c5 */ /* 0x000fe40000010000 */
[----:B------:R-:W-:-:S15]  /*37c10*/  WARPGROUP.ARRIVE ;  /* 0x00000000000079c5 */ /* 0x000fde0000000000 */
[----:B------:R-:W-:-:S07]  /*37c20*/  NOP ;  /* 0x0000000000007918 */ /* 0x000fce0000000000 */
        /* <DEDUP_REMOVED lines=16> */
[----:B------:R-:W-:Y:S01]  /*37d30*/  HGMMA.64x256x8.F32.TF32 R24, gdesc[UR20], R24, gsb0 ;  /* 0x07e00000141879f0 */ /* 0x000fe20008002818 */
[----:B------:R-:W-:Y:S02]  /*37d40*/  UIADD3.64 UR14, UR38, 0x1804, URZ ;  /* 0x00001804260e7897 */ /* 0x000fe4000fffe03f */
[----:B------:R-:W-:Y:S02]  /*37d50*/  WARPGROUP.DEPBAR.LE gsb0, 0x0 ;  /* 0x00008000000079c5 */ /* 0x000fe40000010000 */
[----:B------:R-:W-:-:S15]  /*37d60*/  WARPGROUP.ARRIVE ;  /* 0x00000000000079c5 */ /* 0x000fde0000000000 */
[----:B------:R-:W-:-:S08]  /*37d70*/  NOP ;  /* 0x0000000000007918 */ /* 0x000fd00000000000 */
[----:B------:R-:W-:Y:S01]  /*37d80*/  HGMMA.64x256x8.F32.TF32 R24, gdesc[UR16], R24, gsb0 ;  /* 0x07e00000101879f0 */ /* 0x000fe20008002818 */
[----:B------:R-:W-:-:S06]  /*37d90*/  UIMAD UR16, UR4, -0x40, UR6 ;  /* 0xffffffc0041078a4 */ /* 0x000fcc000f8e0206 */
[----:B------:R-:W-:Y:S02]  /*37da0*/  ISETP.GE.AND P1, PT, R3, UR16, PT ;  /* 0x0000001003007c0c */ /* 0x000fe4000bf26270 */
[----:B------:R-:W-:Y:S02]  /*37db0*/  ISETP.GE.AND P2, PT, R0, UR16, PT ;  /* 0x0000001000007c0c */ /* 0x000fe4000bf46270 */
[----:B------:R-:W-:Y:S01]  /*37dc0*/  SEL R0, RZ, 0x4, P1 ;  /* 0x00000004ff007807 */ /* 0x000fe20000800000 */
[----:B------:R-:W-:-:S03]  /*37dd0*/  UISETP.GT.AND UP0, UPT, UR44, 0x5, UPT ;  /* 0x000000052c00788c */ /* 0x000fc6000bf04270 */
[----:B------:R-:W-:Y:S01]  /*37de0*/  SEL R0, R0, RZ, !P0 ;  /* 0x000000ff00007207 */ /* 0x000fe20004000000 */
[----:B------:R-:W-:-:S03]  /*37df0*/  USEL UR44, UR44, URZ, !UP0 ;  /* 0x0000003f2c2c7287 */ /* 0x000fc6000c000000 */
[----:B------:R-:W-:Y:S02]  /*37e00*/  ISETP.NE.U32.AND P1, PT, R0, RZ, PT ;  /* 0x000000ff0000720c */ /* 0x000fe40003f25070 */
[----:B------:R-:W-:Y:S01]  /*37e10*/  SEL R0, RZ, 0x4, P2 ;  /* 0x00000004ff007807 */ /* 0x000fe20001000000 */
[----:B------:R-:W-:Y:S01]  /*37e20*/  ULEA UR17, UR44, UR45, 0xe ;  /* 0x0000002d2c117291 */ /* 0x000fe2000f8e703f */
[----:B------:R-:W-:Y:S02]  /*37e30*/  IADD3 R8, P3, R8, UR7, RZ ;  /* 0x0000000708087c10 */ /* 0x000fe4000ff7e0ff */
[----:B------:R-:W-:Y:S02]  /*37e40*/  SEL R0, R0, RZ, !P0 ;  /* 0x000000ff00007207 */ /* 0x000fe40004000000 */
[----:B------:R-:W-:Y:S02]  /*37e50*/  IADD3.X R7, R7, UR10, RZ, P3, !PT ;  /* 0x0000000a07077c10 */ /* 0x000fe40009ffe4ff */
[----:B------:R-:W-:Y:S01]  /*37e60*/  ISETP.NE.U32.AND P2, PT, R0, RZ, PT ;  /* 0x000000ff0000720c */ /* 0x000fe20003f45070 */
[----:B------:R-:W-:Y:S01]  /*37e70*/  IMAD.U32 R0, RZ, RZ, UR17 ;  /* 0x00000011ff007e24 */ /* 0x000fe2000f8e00ff */
[----:B------:R-:W-:Y:S01]  /*37e80*/  IADD3 R10, P4, R10, UR7, RZ ;  /* 0x000000070a0a7c10 */ /* 0x000fe2000ff9e0ff */
[----:B------:R-:W-:-:S02]  /*37e90*/  IMAD.MOV.U32 R4, RZ, RZ, R8 ;  /* 0x000000ffff047224 */ /* 0x000fc400078e0008 */
[----:B------:R-:W-:Y:S01]  /*37ea0*/  IMAD.MOV.U32 R5, RZ, RZ, R7 ;  /* 0x000000ffff057224 */ /* 0x000fe200078e0007 */
[----:B------:R-:W-:Y:S02]  /*37eb0*/  IADD3 R0, R6, 0x100000, R0 ;  /* 0x0010000006007810 */ /* 0x000fe40007ffe000 */
[----:B------:R-:W-:Y:S02]  /*37ec0*/  IADD3.X R9, R9, UR10, RZ, P4, !PT ;  /* 0x0000000a09097c10 */ /* 0x000fe4000a7fe4ff */
[C---:B------:R-:W-:Y:S02]  /*37ed0*/  LOP3.LUT R245, R3.reuse, 0x20, RZ, 0xfc, !PT ;  /* 0x0000002003f57812 */ /* 0x040fe400078efcff */
[----:B------:R-:W-:Y:S01]  /*37ee0*/  LOP3.LUT R237, R3, 0x22, RZ, 0xfc, !PT ;  /* 0x0000002203ed7812 */ /* 0x000fe200078efcff */
[----:B------:R-:W-:Y:S02]  /*37ef0*/  WARPGROUP.DEPBAR.LE gsb0, 0x0 ;  /* 0x00008000000079c5 */ /* 0x000fe40000010000 */
[----:B------:R-:W-:-:S06]  /*37f00*/  WARPGROUP.ARRIVE ;  /* 0x00000000000079c5 */ /* 0x000fcc0000000000 */
[----:B------:R-:W-:Y:S01]  /*37f10*/  HGMMA.64x256x8.F32.TF32 R24, gdesc[UR12], R24, gsb0 ;  /* 0x07e000000c1879f0 */ /* 0x000fe20008002818 */
[----:B---3--:R-:W-:Y:S02]  /*37f20*/  IADD3 R168, P3, R168, UR7, RZ ;  /* 0x00000007a8a87c10 */ /* 0x008fe4000ff7e0ff */
[----:B------:R-:W-:Y:S02]  /*37f30*/  IADD3 R170, P4, R170, UR7, RZ ;  /* 0x00000007aaaa7c10 */ /* 0x000fe4000ff9e0ff */
[----:B--2---:R-:W-:Y:S02]  /*37f40*/  IADD3.X R167, R167, UR10, RZ, P3, !PT ;  /* 0x0000000aa7a77c10 */ /* 0x004fe40009ffe4ff */
[----:B------:R-:W-:Y:S01]  /*37f50*/  IADD3.X R169, R169, UR10, RZ, P4, !PT ;  /* 0x0000000aa9a97c10 */ /* 0x000fe2000a7fe4ff */
[----:B------:R-:W-:Y:S01]  /*37f60*/  STL [R1+0xf74], R6 ;  /* 0x000f740601007387 */ /* 0x000fe20000100800 */
[----:B------:R-:W-:Y:S02]  /*37f70*/  WARPGROUP.DEPBAR.LE gsb0, 0x0 ;  /* 0x00008000000079c5 */ /* 0x000fe40000010000 */
[----:B------:R-:W-:Y:S06]  /*37f80*/  BAR.SYNC.DEFER_BLOCKING 0x0 ;  /* 0x0000000000007b1d */ /* 0x000fec0000010000 */
[----:B------:R-:W-:Y:S01]  /*37f90*/  @!PT LDS RZ, [RZ] ;  /* 0x00000000fffff984 */ /* 0x000fe20000000800 */
[----:B------:R-:W-:Y:S01]  /*37fa0*/  @!PT LDS RZ, [RZ] ;  /* 0x00000000fffff984 */ /* 0x000fe20000000800 */
[----:B------:R-:W-:Y:S01]  /*37fb0*/  @!PT LDS RZ, [RZ] ;  /* 0x00000000fffff984 */ /* 0x000fe20000000800 */
[----:B------:R1:W-:Y:S01]  /*37fc0*/  LDGSTS.E [R0+-0x40000], desc[UR46][R4.64], P1 ;  /* 0xc000000004007fae */ /* 0x0003e2000892186e */
[----:B------:R-:W-:Y:S01]  /*37fd0*/  ISETP.GE.AND P1, PT, R245, UR16, PT ;  /* 0x00000010f5007c0c */ /* 0x000fe2000bf26270 */
[----:B-1----:R-:W-:-:S02]  /*37fe0*/  IMAD.MOV.U32 R4, RZ, RZ, R10 ;  /* 0x000000ffff047224 */ /* 0x002fc400078e000a */
[----:B------:R-:W-:-:S05]  /*37ff0*/  IMAD.MOV.U32 R5, RZ, RZ, R9 ;  /* 0x000000ffff057224 */ /* 0x000fca00078e0009 */
[----:B------:R1:W-:Y:S02]  /*38000*/  LDGSTS.E [R0+-0x3fff8], desc[UR46][R4.64], P2 ;  /* 0xc000800004007fae */ /* 0x0003e4000912186e */
[----:B-1----:R-:W-:Y:S02]  /*38010*/  SEL R4, RZ, 0x4, P1 ;  /* 0x00000004ff047807 */ /* 0x002fe40000800000 */
[----:B------:R-:W-:Y:S02]  /*38020*/  ISETP.GE.AND P1, PT, R237, UR16, PT ;  /* 0x00000010ed007c0c */ /* 0x000fe4000bf26270 */
[----:B------:R-:W-:-:S04]  /*38030*/  SEL R4, R4, RZ, !P0 ;  /* 0x000000ff04047207 */ /* 0x000fc80004000000 */
[----:B------:R-:W-:Y:S02]  /*38040*/  ISETP.NE.U32.AND P2, PT, R4, RZ, PT ;  /* 0x000000ff0400720c */ /* 0x000fe40003f45070 */
[----:B------:R-:W-:-:S04]  /*38050*/  SEL R4, RZ, 0x4, P1 ;  /* 0x00000004ff047807 */ /* 0x000fc80000800000 */
[----:B------:R-:W-:Y:S01]  /*38060*/  SEL R4, R4, RZ, !P0 ;  /* 0x000000ff04047207 */ /* 0x000fe20004000000 */
[----:B------:R-:W-:-:S03]  /*38070*/  IMAD.MOV.U32 R5, RZ, RZ, R167 ;  /* 0x000000ffff057224 */ /* 0x000fc600078e00a7 */
[----:B------:R-:W-:Y:S01]  /*38080*/  ISETP.NE.U32.AND P1, PT, R4, RZ, PT ;  /* 0x000000ff0400720c */ /* 0x000fe20003f25070 */
[----:B------:R-:W-:-:S05]  /*38090*/  IMAD.MOV.U32 R4, RZ, RZ, R168 ;  /* 0x000000ffff047224 */ /* 0x000fca00078e00a8 */
[----:B------:R1:W-:Y:S02]  /*380a0*/  LDGSTS.E [R0+-0x3e000], desc[UR46][R4.64], P2 ;  /* 0xc200000004007fae */ /* 0x0003e4000912186e */
[----:B-1----:R-:W-:Y:S02]  /*380b0*/  IMAD.MOV.U32 R4, RZ, RZ, R170 ;  /* 0x000000ffff047224 */ /* 0x002fe400078e00aa */
[----:B------:R-:W-:-:S05]  /*380c0*/  IMAD.MOV.U32 R5, RZ, RZ, R169 ;  /* 0x000000ffff057224 */ /* 0x000fca00078e00a9 */
[----:B------:R1:W-:Y:S02]  /*380d0*/  LDGSTS.E [R0+-0x3dff8], desc[UR46][R4.64], P1 ;  /* 0xc200800004007fae */ /* 0x0003e4000892186e */
[----:B-1----:R-:W-:-:S04]  /*380e0*/  LOP3.LUT R0, R3, 0x4, RZ, 0xfc, !PT ;  /* 0x0000000403007812 */ /* 0x002fc800078efcff */
[----:B------:R-:W-:Y:S02]  /*380f0*/  ISETP.GE.AND P1, PT, R0, UR16, PT ;  /* 0x0000001000007c0c */ /* 0x000fe4000bf26270 */
[----:B------:R-:W-:-:S04]  /*38100*/  LOP3.LUT R0, R3, 0x6, RZ, 0xfc, !PT ;  /* 0x0000000603007812 */ /* 0x000fc800078efcff */
[----:B------:R-:W-:-:S04]  /*38110*/  ISETP.GE.AND P2, PT, R0, UR16, PT ;  /* 0x0000001000007c0c */ /* 0x000fc8000bf46270 */
[----:B------:R-:W-:-:S04]  /*38120*/  SEL R0, RZ, 0x4, P2 ;  /* 0x00000004ff007807 */ /* 0x000fc80001000000 */
[----:B------:R-:W-:Y:S01]  /*38130*/  SEL R0, R0, RZ, !P0 ;  /* 0x000000ff00007207 */ /* 0x000fe20004000000 */
[----:B------:R1:W-:Y:S03]  /*38140*/  STL [R1+0xf88], R147 ;  /* 0x000f889301007387 */ /* 0x0003e60000100800 */
[----:B------:R-:W-:Y:S01]  /*38150*/  ISETP.NE.U32.AND P2, PT, R0, RZ, PT ;  /* 0x000000ff0000720c */ /* 0x000fe20003f45070 */
[----:B------:R-:W-:Y:S01]  /*38160*/  IMAD.U32 R0, RZ, RZ, UR17 ;  /* 0x00000011ff007e24 */ /* 0x000fe2000f8e00ff */
[----:B------:R-:W-:Y:S04]  /*38170*/  STL [R1+0xf84], R148 ;  /* 0x000f849401007387 */ /* 0x000fe80000100800 */
[----:B------:R-:W-:Y:S01]  /*38180*/  STL [R1+0xf80], R149 ;  /* 0x000f809501007387 */ /* 0x000fe20000100800 */
[----:B------:R-:W-:-:S03]  /*38190*/  IADD3 R0, R2, 0x100000, R0 ;  /* 0x0010000002007810 */ /* 0x000fc60007ffe000 */
[----:B------:R2:W-:Y:S04]  /*381a0*/  STL [R1+0xf7c], R150 ;  /* 0x000f7c9601007387 */ /* 0x0005e80000100800 */
[----:B------:R3:W-:Y:S04]  /*381b0*/  STL [R1+0xf78], R151 ;  /* 0x000f789701007387 */ /* 0x0007e80000100800 */
[----:B------:R-:W4:Y:S01]  /*381c0*/  LDL R2, [R1+0xf68] ;  /* 0x000f680001027983 */ /* 0x000f220000100800 */
[----:B------:R-:W-:-:S04]  /*381d0*/  SEL R4, RZ, 0x4, P1 ;  /* 0x00000004ff047807 */ /* 0x000fc80000800000 */
[----:B------:R-:W-:Y:S02]  /*381e0*/  SEL R4, R4, RZ, !P0 ;  /* 0x000000ff04047207 */ /* 0x000fe40004000000 */
[----:B------:R-:W-:Y:S02]  /*381f0*/  IADD3 R12, P3, R12, UR7, RZ ;  /* 0x000000070c0c7c10 */ /* 0x000fe4000ff7e0ff */
[----:B------:R-:W-:Y:S02]  /*38200*/  ISETP.NE.U32.AND P1, PT, R4, RZ, PT ;  /* 0x000000ff0400720c */ /* 0x000fe40003f25070 */
[----:B------:R-:W-:Y:S02]  /*38210*/  IADD3.X R11, R11, UR10, RZ, P3, !PT ;  /* 0x0000000a0b0b7c10 */ /* 0x000fe40009ffe4ff */
[----:B------:R-:W-:Y:S01]  /*38220*/  IADD3 R14, P4, R14, UR7, RZ ;  /* 0x000000070e0e7c10 */ /* 0x000fe2000ff9e0ff */
[----:B------:R-:W-:Y:S02]  /*38230*/  IMAD.MOV.U32 R4, RZ, RZ, R12 ;  /* 0x000000ffff047224 */ /* 0x000fe400078e000c */
[----:B------:R-:W-:Y:S01]  /*38240*/  IMAD.MOV.U32 R5, RZ, RZ, R11 ;  /* 0x000000ffff057224 */ /* 0x000fe200078e000b */
[----:B------:R-:W-:-:S02]  /*38250*/  IADD3.X R13, R13, UR10, RZ, P4, !PT ;  /* 0x0000000a0d0d7c10 */ /* 0x000fc4000a7fe4ff */
[----:B-1----:R-:W-:-:S03]  /*38260*/  LOP3.LUT R147, R3, 0x24, RZ, 0xfc, !PT ;  /* 0x0000002403937812 */ /* 0x002fc600078efcff */
[----:B------:R1:W-:Y:S01]  /*38270*/  LDGSTS.E [R0+-0x40000], desc[UR46][R4.64], P1 ;  /* 0xc000000004007fae */ /* 0x0003e2000892186e */
[----:B------:R-:W-:Y:S02]  /*38280*/  ISETP.GE.AND P1, PT, R147, UR16, PT ;  /* 0x0000001093007c0c */ /* 0x000fe4000bf26270 */
[----:B------:R-:W-:Y:S01]  /*38290*/  LOP3.LUT R6, R3, 0x26, RZ, 0xfc, !PT ;  /* 0x0000002603067812 */ /* 0x000fe200078efcff */
[----:B-1----:R-:W-:Y:S02]  /*382a0*/  IMAD.MOV.U32 R4, RZ, RZ, R14 ;  /* 0x000000ffff047224 */ /* 0x002fe400078e000e */
[----:B------:R-:W-:-:S05]  /*382b0*/  IMAD.MOV.U32 R5, RZ, RZ, R13 ;  /* 0x000000ffff057224 */ /* 0x000fca00078e000d */
[----:B------:R1:W-:Y:S01]  /*382c0*/  LDGSTS.E [R0+-0x3fff8], desc[UR46][R4.64], P2 ;  /* 0xc000800004007fae */ /* 0x0003e2000912186e */
[----:B------:R-:W-:Y:S02]  /*382d0*/  IADD3 R172, P3, R172, UR7, RZ ;  /* 0x00000007acac7c10 */ /* 0x000fe4000ff7e0ff */
[----:B-1----:R-:W-:Y:S02]  /*382e0*/  SEL R4, RZ, 0x4, P1 ;  /* 0x00000004ff047807 */ /* 0x002fe40000800000 */
[----:B------:R-:W-:Y:S02]  /*382f0*/  ISETP.GE.AND P1, PT, R6, UR16, PT ;  /* 0x0000001006007c0c */ /* 0x000fe4000bf26270 */
[----:B------:R-:W-:-:S04]  /*38300*/  SEL R4, R4, RZ, !P0 ;  /* 0x000000ff04047207 */ /* 0x000fc80004000000 */
[----:B------:R-:W-:Y:S02]  /*38310*/  ISETP.NE.U32.AND P2, PT, R4, RZ, PT ;  /* 0x000000ff0400720c */ /* 0x000fe40003f45070 */
[----:B------:R-:W-:Y:S02]  /*38320*/  SEL R4, RZ, 0x4, P1 ;  /* 0x00000004ff047807 */ /* 0x000fe40000800000 */
[----:B------:R-:W-:Y:S02]  /*38330*/  IADD3.X R171, R171, UR10, RZ, P3, !PT ;  /* 0x0000000aabab7c10 */ /* 0x000fe40009ffe4ff */
[----:B------:R-:W-:Y:S02]  /*38340*/  SEL R4, R4, RZ, !P0 ;  /* 0x000000ff04047207 */ /* 0x000fe40004000000 */
[----:B------:R-:W-:Y:S02]  /*38350*/  IADD3 R174, P4, R174, UR7, RZ ;  /* 0x00000007aeae7c10 */ /* 0x000fe4000ff9e0ff */
[----:B------:R-:W-:Y:S01]  /*38360*/  ISETP.NE.U32.AND P1, PT, R4, RZ, PT ;  /* 0x000000ff0400720c */ /* 0x000fe20003f25070 */
[----:B------:R-:W-:Y:S01]  /*38370*/  IMAD.MOV.U32 R4, RZ, RZ, R172 ;  /* 0x000000ffff047224 */ /* 0x000fe200078e00ac */
[----:B------:R-:W-:Y:S01]  /*38380*/  IADD3.X R173, R173, UR10, RZ, P4, !PT ;  /* 0x0000000aadad7c10 */ /* 0x000fe2000a7fe4ff */
        /* <DEDUP_REMOVED lines=10> */
[----:B------:R-:W-:-:S04]  /*38430*/  SEL R0, R0, RZ, !P0 ;  /* 0x000000ff00007207 */ /* 0x000fc80004000000 */
[----:B------:R-:W-:Y:S01]  /*38440*/  ISETP.NE.U32.AND P2, PT, R0, RZ, PT ;  /* 0x000000ff0000720c */ /* 0x000fe20003f45070 */
[----:B------:R-:W-:-:S05]  /*38450*/  IMAD.U32 R0, RZ, RZ, UR17 ;  /* 0x00000011ff007e24 */ /* 0x000fca000f8e00ff */
[----:B----4-:R-:W-:Y:S02]  /*38460*/  IADD3 R0, R2, 0x100000, R0 ;  /* 0x0010000002007810 */ /* 0x010fe40007ffe000 */
        /* <DEDUP_REMOVED lines=10> */
[----:B------:R-:W-:-:S03]  /*38510*/  LOP3.LUT R147, R3, 0x28, RZ, 0xfc, !PT ;  /* 0x0000002803937812 */ /* 0x000fc600078efcff */
        /* <DEDUP_REMOVED lines=61> */
[----:B------:R-:W-:Y:S01]  /*388f0*/  IMAD.MOV.U32 R5, RZ, RZ, R179 ;  /* 0x000000ffff057224 */ /* 0x000fe200078e00b3 */
[----:B------:R-:W-:-:S04]  /*38900*/  LOP3.LUT R6, R3, 0x12, RZ, 0xfc, !PT ;  /* 0x0000001203067812 */ /* 0x000fc800078efcff */
[----:B------:R1:W-:Y:S01]  /*38910*/  LDGSTS.E [R0+-0x3e000], desc[UR46][R4.64], P2 ;  /* 0xc200000004007fae */ /* 0x0003e2000912186e */
[----:B------:R-:W-:Y:S01]  /*38920*/  ISETP.GE.AND P2, PT, R6, UR16, PT ;  /* 0x0000001006007c0c */ /* 0x000fe2000bf46270 */
[----:B-1----:R-:W-:Y:S02]  /*38930*/  IMAD.MOV.U32 R4, RZ, RZ, R182 ;  /* 0x000000ffff047224 */ /* 0x002fe400078e00b6 */
[----:B------:R-:W-:-:S05]  /*38940*/  IMAD.MOV.U32 R5, RZ, RZ, R181 ;  /* 0x000000ffff057224 */ /* 0x000fca00078e00b5 */
[----:B------:R1:W-:Y:S02]  /*38950*/  LDGSTS.E [R0+-0x3dff8], desc[UR46][R4.64], P1 ;  /* 0xc200800004007fae */ /* 0x0003e4000892186e */
[----:B-1----:R-:W-:-:S04]  /*38960*/  LOP3.LUT R0, R3, 0x10, RZ, 0xfc, !PT ;  /* 0x0000001003007812 */ /* 0x002fc800078efcff */
[----:B------:R-:W-:Y:S02]  /*38970*/  ISETP.GE.AND P1, PT, R0, UR16, PT ;  /* 0x0000001000007c0c */ /* 0x000fe4000bf26270 */
[----:B------:R-:W-:-:S04]  /*38980*/  SEL R0, RZ, 0x4, P2 ;  /* 0x00000004ff007807 */ /* 0x000fc80001000000 */
[----:B------:R-:W-:-:S04]  /*38990*/  SEL R0, R0, RZ, !P0 ;  /* 0x000000ff00007207 */ /* 0x000fc80004000000 */
[----:B------:R-:W-:Y:S01]  /*389a0*/  ISETP.NE.U32.AND P2, PT, R0, RZ, PT ;  /* 0x000000ff0000720c */ /* 0x000fe20003f45070 */
[----:B------:R-:W-:-:S05]  /*389b0*/  IMAD.U32 R0, RZ, RZ, UR17 ;  /* 0x00000011ff007e24 */ /* 0x000fca000f8e00ff */
[----:B----4-:R-:W-:Y:S02]  /*389c0*/  IADD3 R0, R2, 0x100000, R0 ;  /* 0x0010000002007810 */ /* 0x010fe40007ffe000 */
[----:B------:R-:W4:Y:S01]  /*389d0*/  LDL R2, [R1+0xf5c] ;  /* 0x000f5c0001027983 */ /* 0x000f220000100800 */
[----:B------:R-:W1:Y:S01]  /*389e0*/  S2R R237, SR_TID.X ;  /* 0x0000000000ed7919 */ /* 0x000e620000002100 */
        /* <DEDUP_REMOVED lines=8> */
[----:B------:R-:W-:-:S05]  /*38a70*/  IADD3.X R153, R153, UR10, RZ, P4, !PT ;  /* 0x0000000a99997c10 */ /* 0x000fca000a7fe4ff */
[----:B------:R2:W-:Y:S01]  /*38a80*/  LDGSTS.E [R0+-0x40000], desc[UR46][R4.64], P1 ;  /* 0xc000000004007fae */ /* 0x0005e2000892186e */
[--C-:B-1----:R-:W-:Y:S02]  /*38a90*/  SHF.R.U32.HI R147, RZ, 0x6, R237.reuse ;  /* 0x00000006ff937819 */ /* 0x102fe400000116ed */
[----:B------:R-:W-:Y:S02]  /*38aa0*/  SHF.R.U32.HI R6, RZ, 0x6, R237 ;  /* 0x00000006ff067819 */ /* 0x000fe400000116ed */
[----:B------:R-:W1:Y:S01]  /*38ab0*/  S2R R237, SR_TID.X ;  /* 0x0000000000ed7919 */ /* 0x000e620000002100 */
[----:B------:R-:W-:Y:S01]  /*38ac0*/  SGXT.U32 R147, R147, 0x1 ;  /* 0x000000019393781a */ /* 0x000fe20000000000 */
[----:B--2---:R-:W-:-:S03]  /*38ad0*/  IMAD.MOV.U32 R4, RZ, RZ, R154 ;  /* 0x000000ffff047224 */ /* 0x004fc600078e009a */
[----:B------:R-:W-:Y:S01]  /*38ae0*/  LOP3.LUT R147, R147, 0x30, RZ, 0xfc, !PT ;  /* 0x0000003093937812 */ /* 0x000fe200078efcff */
[----:B------:R-:W-:Y:S01]  /*38af0*/  IMAD.MOV.U32 R5, RZ, RZ, R153 ;  /* 0x000000ffff057224 */ /* 0x000fe200078e0099 */
[----:B------:R-:W-:Y:S02]  /*38b00*/  SGXT.U32 R6, R6, 0x1 ;  /* 0x000000010606781a */ /* 0x000fe40000000000 */
[----:B------:R-:W-:Y:S02]  /*38b10*/  ISETP.GE.AND P1, PT, R147, UR16, PT ;  /* 0x0000001093007c0c */ /* 0x000fe4000bf26270 */
[----:B------:R2:W-:Y:S01]  /*38b20*/  LDGSTS.E [R0+-0x3fff8], desc[UR46][R4.64], P2 ;  /* 0xc000800004007fae */ /* 0x0005e2000912186e */
[----:B------:R-:W-:Y:S02]  /*38b30*/  LOP3.LUT R6, R6, 0x32, RZ, 0xfc, !PT ;  /* 0x0000003206067812 */ /* 0x000fe400078efcff */
[----:B--2---:R-:W-:Y:S02]  /*38b40*/  SEL R4, RZ, 0x4, P1 ;  /* 0x00000004ff047807 */ /* 0x004fe40000800000 */
[----:B------:R-:W-:-:S02]  /*38b50*/  ISETP.GE.AND P1, PT, R6, UR16, PT ;  /* 0x0000001006007c0c */ /* 0x000fc4000bf26270 */
[----:B------:R-:W-:Y:S02]  /*38b60*/  SEL R4, R4, RZ, !P0 ;  /* 0x000000ff04047207 */ /* 0x000fe40004000000 */
[----:B------:R-:W-:Y:S02]  /*38b70*/  IADD3 R184, P3, R184, UR7, RZ ;  /* 0x00000007b8b87c10 */ /* 0x000fe4000ff7e0ff */
[----:B------:R-:W-:Y:S02]  /*38b80*/  ISETP.NE.U32.AND P2, PT, R4, RZ, PT ;  /* 0x000000ff0400720c */ /* 0x000fe40003f45070 */
[----:B------:R-:W-:Y:S02]  /*38b90*/  SEL R4, RZ, 0x4, P1 ;  /* 0x00000004ff047807 */ /* 0x000fe40000800000 */
[----:B------:R-:W-:Y:S02]  /*38ba0*/  IADD3.X R183, R183, UR10, RZ, P3, !PT ;  /* 0x0000000ab7b77c10 */ /* 0x000fe40009ffe4ff */
[----:B------:R-:W-:-:S02]  /*38bb0*/  SEL R4, R4, RZ, !P0 ;  /* 0x000000ff04047207 */ /* 0x000fc40004000000 */
[----:B-1----:R-:W-:Y:S02]  /*38bc0*/  SHF.R.U32.HI R3, RZ, 0x6, R237 ;  /* 0x00000006ff037819 */ /* 0x002fe400000116ed */
[----:B------:R-:W-:Y:S02]  /*38bd0*/  IADD3 R186, P4, R186, UR7, RZ ;  /* 0x00000007baba7c10 */ /* 0x000fe4000ff9e0ff */
[----:B------:R-:W-:Y:S01]  /*38be0*/  ISETP.NE.U32.AND P1, PT, R4, RZ, PT ;  /* 0x000000ff0400720c */ /* 0x000fe20003f25070 */
[----:B------:R-:W-:Y:S01]  /*38bf0*/  IMAD.MOV.U32 R4, RZ, RZ, R184 ;  /* 0x000000ffff047224 */ /* 0x000fe200078e00b8 */
[----:B------:R-:W-:Y:S01]  /*38c00*/  SGXT.U32 R3, R3, 0x1 ;  /* 0x000000010303781a */ /* 0x000fe20000000000 */
[----:B------:R-:W-:Y:S01]  /*38c10*/  IMAD.MOV.U32 R5, RZ, RZ, R183 ;  /* 0x000000ffff057224 */ /* 0x000fe200078e00b7 */
[----:B------:R-:W-:Y:S02]  /*38c20*/  IADD3.X R185, R185, UR10, RZ, P4, !PT ;  /* 0x0000000ab9b97c10 */ /* 0x000fe4000a7fe4ff */
[----:B------:R-:W-:-:S02]  /*38c30*/  LOP3.LUT R3, R3, 0x16, RZ, 0xfc, !PT ;  /* 0x0000001603037812 */ /* 0x000fc400078efcff */
[----:B------:R1:W-:Y:S02]  /*38c40*/  LDGSTS.E [R0+-0x3e000], desc[UR46][R4.64], P2 ;  /* 0xc200000004007fae */ /* 0x0003e4000912186e */
[----:B------:R-:W-:Y:S01]  /*38c50*/  ISETP.GE.AND P2, PT, R3, UR16, PT ;  /* 0x0000001003007c0c */ /* 0x000fe2000bf46270 */
[----:B-1----:R-:W-:Y:S02]  /*38c60*/  IMAD.MOV.U32 R4, RZ, RZ, R186 ;  /* 0x000000ffff047224 */ /* 0x002fe400078e00ba */
[----:B------:R-:W-:-:S05]  /*38c70*/  IMAD.MOV.U32 R5, RZ, RZ, R185 ;  /* 0x000000ffff057224 */ /* 0x000fca00078e00b9 */
[----:B------:R1:W-:Y:S02]  /*38c80*/  LDGSTS.E [R0+-0x3dff8], desc[UR46][R4.64], P1 ;  /* 0xc200800004007fae */ /* 0x0003e4000892186e */
[----:B-1----:R-:W-:-:S04]  /*38c90*/  SEL R0, RZ, 0x4, P2 ;  /* 0x00000004ff007807 */ /* 0x002fc80001000000 */
[----:B------:R-:W-:-:S04]  /*38ca0*/  SEL R0, R0, RZ, !P0 ;  /* 0x000000ff00007207 */ /* 0x000fc80004000000 */
[----:B------:R-:W-:Y:S01]  /*38cb0*/  ISETP.NE.U32.AND P2, PT, R0, RZ, PT ;  /* 0x000000ff0000720c */ /* 0x000fe20003f45070 */
[----:B------:R-:W-:-:S05]  /*38cc0*/  IMAD.U32 R0, RZ, RZ, UR17 ;  /* 0x00000011ff007e24 */ /* 0x000fca000f8e00ff */
[----:B----4-:R-:W-:Y:S02]  /*38cd0*/  IADD3 R0, R2, 0x100000, R0 ;  /* 0x0010000002007810 */ /* 0x010fe40007ffe000 */
[----:B------:R-:W2:Y:S01]  /*38ce0*/  LDL R2, [R1+0xf58] ;  /* 0x000f580001027983 */ /* 0x000ea20000100800 */
[----:B------:R-:W-:Y:S02]  /*38cf0*/  SHF.R.U32.HI R6, RZ, 0x6, R237 ;  /* 0x00000006ff067819 */ /* 0x000fe400000116ed */
[----:B------:R-:W1:Y:S02]  /*38d00*/  S2R R237, SR_TID.X ;  /* 0x0000000000ed7919 */ /* 0x000e640000002100 */
[----:B------:R-:W-:-:S04]  /*38d10*/  SGXT.U32 R6, R6, 0x1 ;  /* 0x000000010606781a */ /* 0x000fc80000000000 */
[----:B------:R-:W-:-:S04]  /*38d20*/  LOP3.LUT R6, R6, 0x14, RZ, 0xfc, !PT ;  /* 0x0000001406067812 */ /* 0x000fc800078efcff */
[----:B------:R-:W-:-:S04]  /*38d30*/  ISETP.GE.AND P1, PT, R6, UR16, PT ;  /* 0x0000001006007c0c */ /* 0x000fc8000bf26270 */
[----:B------:R-:W-:-:S04]  /*38d40*/  SEL R4, RZ, 0x4, P1 ;  /* 0x00000004ff047807 */ /* 0x000fc80000800000 */
[----:B------:R-:W-:Y:S02]  /*38d50*/  SEL R4, R4, RZ, !P0 ;  /* 0x000000ff04047207 */ /* 0x000fe40004000000 */
[----:B------:R-:W-:Y:S02]  /*38d60*/  IADD3 R156, P3, R156, UR7, RZ ;  /* 0x000000079c9c7c10 */ /* 0x000fe4000ff7e0ff */
[----:B------:R-:W-:Y:S02]  /*38d70*/  ISETP.NE.U32.AND P1, PT, R4, RZ, PT ;  /* 0x000000ff0400720c */ /* 0x000fe40003f25070 */
[----:B------:R-:W-:Y:S02]  /*38d80*/  IADD3.X R155, R155, UR10, RZ, P3, !PT ;  /* 0x0000000a9b9b7c10 */ /* 0x000fe40009ffe4ff */
[----:B------:R-:W-:Y:S01]  /*38d90*/  IADD3 R158, P4, R158, UR7, RZ ;  /* 0x000000079e9e7c10 */ /* 0x000fe2000ff9e0ff */
[----:B------:R-:W-:Y:S01]  /*38da0*/  IMAD.MOV.U32 R4, RZ, RZ, R156 ;  /* 0x000000ffff047224 */ /* 0x000fe200078e009c */
[----:B-1----:R-:W-:-:S02]  /*38db0*/  SHF.R.U32.HI R6, RZ, 0x6, R237 ;  /* 0x00000006ff067819 */ /* 0x002fc400000116ed */
[----:B------:R-:W-:Y:S02]  /*38dc0*/  SHF.R.U32.HI R3, RZ, 0x6, R237 ;  /* 0x00000006ff037819 */ /* 0x000fe400000116ed */
[----:B------:R-:W1:Y:S01]  /*38dd0*/  S2R R237, SR_TID.X ;  /* 0x0000000000ed7919 */ /* 0x000e620000002100 */
[----:B------:R-:W-:Y:S02]  /*38de0*/  MOV R5, R155 ;  /* 0x0000009b00057202 */ /* 0x000fe40000000f00 */
[----:B------:R-:W-:Y:S02]  /*38df0*/  SGXT.U32 R6, R6, 0x1 ;  /* 0x000000010606781a */ /* 0x000fe40000000000 */
[----:B------:R-:W-:Y:S01]  /*38e00*/  IADD3.X R157, R157, UR10, RZ, P4, !PT ;  /* 0x0000000a9d9d7c10 */ /* 0x000fe2000a7fe4ff */
[----:B------:R4:W-:Y:S01]  /*38e10*/  LDGSTS.E [R0+-0x40000], desc[UR46][R4.64], P1 ;  /* 0xc000000004007fae */ /* 0x0009e2000892186e */
[----:B------:R-:W-:Y:S02]  /*38e20*/  LOP3.LUT R6, R6, 0x34, RZ, 0xfc, !PT ;  /* 0x0000003406067812 */ /* 0x000fe400078efcff */
[----:B------:R-:W-:-:S02]  /*38e30*/  SGXT.U32 R3, R3, 0x1 ;  /* 0x000000010303781a */ /* 0x000fc40000000000 */
[----:B------:R-:W-:Y:S01]  /*38e40*/  ISETP.GE.AND P1, PT, R6, UR16, PT ;  /* 0x0000001006007c0c */ /* 0x000fe2000bf26270 */
[----:B----4-:R-:W-:Y:S02]  /*38e50*/  IMAD.MOV.U32 R4, RZ, RZ, R158 ;  /* 0x000000ffff047224 */ /* 0x010fe400078e009e */
[----:B------:R-:W-:Y:S01]  /*38e60*/  IMAD.MOV.U32 R5, RZ, RZ, R157 ;  /* 0x000000ffff057224 */ /* 0x000fe200078e009d */
[----:B------:R-:W-:-:S04]  /*38e70*/  LOP3.LUT R3, R3, 0x36, RZ, 0xfc, !PT ;  /* 0x0000003603037812 */ /* 0x000fc800078efcff */
[----:B------:R4:W-:Y:S01]  /*38e80*/  LDGSTS.E [R0+-0x3fff8], desc[UR46][R4.64], P2 ;  /* 0xc000800004007fae */ /* 0x0009e2000912186e */
[----:B------:R-:W-:Y:S02]  /*38e90*/  IADD3 R188, P3, R188, UR7, RZ ;  /* 0x00000007bcbc7c10 */ /* 0x000fe4000ff7e0ff */
[----:B----4-:R-:W-:Y:S02]  /*38ea0*/  SEL R4, RZ, 0x4, P1 ;  /* 0x00000004ff047807 */ /* 0x010fe40000800000 */
[----:B------:R-:W-:Y:S02]  /*38eb0*/  ISETP.GE.AND P1, PT, R3, UR16, PT ;  /* 0x0000001003007c0c */ /* 0x000fe4000bf26270 */
[----:B------:R-:W-:-:S04]  /*38ec0*/  SEL R4, R4, RZ, !P0 ;  /* 0x000000ff04047207 */ /* 0x000fc80004000000 */
[----:B------:R-:W-:Y:S02]  /*38ed0*/  ISETP.NE.U32.AND P2, PT, R4, RZ, PT ;  /* 0x000000ff0400720c */ /* 0x000fe40003f45070 */
[----:B------:R-:W-:Y:S02]  /*38ee0*/  SEL R4, RZ, 0x4, P1 ;  /* 0x00000004ff047807 */ /* 0x000fe40000800000 */
[----:B------:R-:W-:Y:S02]  /*38ef0*/  IADD3.X R187, R187, UR10, RZ, P3, !PT ;  /* 0x0000000abbbb7c10 */ /* 0x000fe40009ffe4ff */
[----:B------:R-:W-:Y:S02]  /*38f00*/  SEL R4, R4, RZ, !P0 ;  /* 0x000000ff04047207 */ /* 0x000fe40004000000 */
[----:B-1----:R-:W-:Y:S02]  /*38f10*/  SHF.R.U32.HI R3, RZ, 0x6, R237 ;  /* 0x00000006ff037819 */ /* 0x002fe400000116ed */
[----:B------:R-:W-:-:S02]  /*38f20*/  IADD3 R190, P4, R190, UR7, RZ ;  /* 0x00000007bebe7c10 */ /* 0x000fc4000ff9e0ff */
[----:B------:R-:W-:Y:S01]  /*38f30*/  ISETP.NE.U32.AND P1, PT, R4, RZ, PT ;  /* 0x000000ff0400720c */ /* 0x000fe20003f25070 */
[----:B------:R-:W-:Y:S01]  /*38f40*/  IMAD.MOV.U32 R4, RZ, RZ, R188 ;  /* 0x000000ffff047224 */ /* 0x000fe200078e00bc */
[----:B------:R-:W-:Y:S01]  /*38f50*/  SGXT.U32 R3, R3, 0x1 ;  /* 0x000000010303781a */ /* 0x000fe20000000000 */
[----:B------:R-:W-:Y:S01]  /*38f60*/  IMAD.MOV.U32 R5, RZ, RZ, R187 ;  /* 0x000000ffff057224 */ /* 0x000fe200078e00bb */
[----:B------:R-:W-:Y:S02]  /*38f70*/  IADD3.X R189, R189, UR10, RZ, P4, !PT ;  /* 0x0000000abdbd7c10 */ /* 0x000fe4000a7fe4ff */
[----:B------:R-:W-:Y:S02]  /*38f80*/  LOP3.LUT R3, R3, 0x1a, RZ, 0xfc, !PT ;  /* 0x0000001a03037812 */ /* 0x000fe400078efcff */
[----:B------:R1:W-:Y:S02]  /*38f90*/  LDGSTS.E [R0+-0x3e000], desc[UR46][R4.64], P2 ;  /* 0xc200000004007fae */ /* 0x0003e4000912186e */
[----:B------:R-:W-:Y:S01]  /*38fa0*/  ISETP.GE.AND P2, PT, R3, UR16, PT ;  /* 0x0000001003007c0c */ /* 0x000fe2000bf46270 */
[----:B-1----:R-:W-:-:S02]  /*38fb0*/  IMAD.MOV.U32 R4, RZ, RZ, R190 ;  /* 0x000000ffff047224 */ /* 0x002fc400078e00be */
[----:B------:R-:W-:-:S05]  /*38fc0*/  IMAD.MOV.U32 R5, RZ, RZ, R189 ;  /* 0x000000ffff057224 */ /* 0x000fca00078e00bd */
[----:B------:R1:W-:Y:S02]  /*38fd0*/  LDGSTS.E [R0+-0x3dff8], desc[UR46][R4.64], P1 ;  /* 0xc200800004007fae */ /* 0x0003e4000892186e */
[----:B-1----:R-:W-:-:S04]  /*38fe0*/  SEL R0, RZ, 0x4, P2 ;  /* 0x00000004ff007807 */ /* 0x002fc80001000000 */
[----:B------:R-:W-:-:S04]  /*38ff0*/  SEL R0, R0, RZ, !P0 ;  /* 0x000000ff00007207 */ /* 0x000fc80004000000 */
[----:B------:R-:W-:Y:S01]  /*39000*/  ISETP.NE.U32.AND P2, PT, R0, RZ, PT ;  /* 0x000000ff0000720c */ /* 0x000fe20003f45070 */
[----:B------:R-:W-:-:S05]  /*39010*/  IMAD.U32 R0, RZ, RZ, UR17 ;  /* 0x00000011ff007e24 */ /* 0x000fca000f8e00ff */
[----:B--2---:R-:W-:Y:S02]  /*39020*/  IADD3 R0, R2, 0x100000, R0 ;  /* 0x0010000002007810 */ /* 0x004fe40007ffe000 */
        /* <DEDUP_REMOVED lines=16> */
[----:B------:R-:W-:Y:S01]  /*39130*/  IMAD.MOV.U32 R5, RZ, RZ, R159 ;  /* 0x000000ffff057224 */ /* 0x000fe200078e009f */
[----:B------:R-:W-:Y:S02]  /*39140*/  SGXT.U32 R6, R6, 0x1 ;  /* 0x000000010606781a */ /* 0x000fe40000000000 */
[----:B------:R-:W-:Y:S02]  /*39150*/  IADD3.X R161, R161, UR10, RZ, P4, !PT ;  /* 0x0000000aa1a17c10 */ /* 0x000fe4000a7fe4ff */
[----:B------:R-:W-:Y:S01]  /*39160*/  LOP3.LUT R6, R6, 0x38, RZ, 0xfc, !PT ;  /* 0x0000003806067812 */ /* 0x000fe200078efcff */
[----:B------:R4:W-:Y:S01]  /*39170*/  LDGSTS.E [R0+-0x40000], desc[UR46][R4.64], P1 ;  /* 0xc000000004007fae */ /* 0x0009e2000892186e */
[----:B------:R-:W-:-:S02]  /*39180*/  SGXT.U32 R3, R3, 0x1 ;  /* 0x000000010303781a */ /* 0x000fc40000000000 */
[----:B------:R-:W-:Y:S02]  /*39190*/  ISETP.GE.AND P1, PT, R6, UR16, PT ;  /* 0x0000001006007c0c */ /* 0x000fe4000bf26270 */
[----:B------:R-:W-:Y:S01]  /*391a0*/  LOP3.LUT R3, R3, 0x3a, RZ, 0xfc, !PT ;  /* 0x0000003a03037812 */ /* 0x000fe200078efcff */
[----:B----4-:R-:W-:Y:S02]  /*391b0*/  IMAD.MOV.U32 R4, RZ, RZ, R162 ;  /* 0x000000ffff047224 */ /* 0x010fe400078e00a2 */
[----:B------:R-:W-:-:S05]  /*391c0*/  IMAD.MOV.U32 R5, RZ, RZ, R161 ;  /* 0x000000ffff057224 */ /* 0x000fca00078e00a1 */
        /* <DEDUP_REMOVED lines=27> */
[----:B------:R-:W2:Y:S04]  /*39380*/  LDL R2, [R1+0x92c] ;  /* 0x00092c0001027983 */ /* 0x000ea80000100800 */
[----:B------:R-:W4:Y:S04]  /*39390*/  LDL.LU R150, [R1+0x20c] ;  /* 0x00020c0001967983 */ /* 0x000f280000300800 */
[----:B---3--:R-:W3:Y:S01]  /*393a0*/  LDL.LU R151, [R1+0x208] ;  /* 0x0002080001977983 */ /* 0x008ee20000300800 */
[----:B------:R-:W-:-:S02]  /*393b0*/  SHF.R.U32.HI R6, RZ, 0x6, R237 ;  /* 0x00000006ff067819 */ /* 0x000fc400000116ed */
[----:B------:R-:W1:Y:S02]  /*393c0*/  S2R R237, SR_TID.X ;  /* 0x0000000000ed7919 */ /* 0x000e640000002100 */
[----:B------:R-:W-:Y:S02]  /*393d0*/  SGXT.U32 R6, R6, 0x1 ;  /* 0x000000010606781a */ /* 0x000fe40000000000 */
[----:B------:R-:W-:Y:S01]  /*393e0*/  IADD3 R164, P3, R164, UR7, RZ ;  /* 0x00000007a4a47c10 */ /* 0x000fe2000ff7e0ff */
[----:B------:R-:W-:Y:S01]  /*393f0*/  ULEA UR12, UR44, UR45, 0x11 ;  /* 0x0000002d2c0c7291 */ /* 0x000fe2000f8e883f */
[----:B------:R-:W-:Y:S01]  /*39400*/  LOP3.LUT R6, R6, 0x1c, RZ, 0xfc, !PT ;  /* 0x0000001c06067812 */ /* 0x000fe200078efcff */
[----:B------:R-:W3:Y:S03]  /*39410*/  LDL.LU R147, [R1+0x228] ;  /* 0x0002280001937983 */ /* 0x000ee60000300800 */
[----:B------:R-:W-:-:S04]  /*39420*/  ISETP.GE.AND P1, PT, R6, UR16, PT ;  /* 0x0000001006007c0c */ /* 0x000fc8000bf26270 */
[----:B------:R-:W-:-:S04]  /*39430*/  SEL R4, RZ, 0x4, P1 ;  /* 0x00000004ff047807 */ /* 0x000fc80000800000 */
[----:B------:R-:W-:-:S04]  /*39440*/  SEL R4, R4, RZ, !P0 ;  /* 0x000000ff04047207 */ /* 0x000fc80004000000 */
[----:B------:R-:W-:Y:S02]  /*39450*/  ISETP.NE.U32.AND P1, PT, R4, RZ, PT ;  /* 0x000000ff0400720c */ /* 0x000fe40003f25070 */
[----:B------:R-:W-:Y:S02]  /*39460*/  IADD3.X R163, R163, UR10, RZ, P3, !PT ;  /* 0x0000000aa3a37c10 */ /* 0x000fe40009ffe4ff */
[----:B------:R-:W-:Y:S01]  /*39470*/  IADD3 R166, P4, R166, UR7, RZ ;  /* 0x00000007a6a67c10 */ /* 0x000fe2000ff9e0ff */
[----:B------:R-:W-:Y:S02]  /*39480*/  IMAD.MOV.U32 R4, RZ, RZ, R164 ;  /* 0x000000ffff047224 */ /* 0x000fe400078e00a4 */
[----:B------:R-:W-:Y:S01]  /*39490*/  IMAD.MOV.U32 R5, RZ, RZ, R163 ;  /* 0x000000ffff057224 */ /* 0x000fe200078e00a3 */
[--C-:B-1----:R-:W-:Y:S02]  /*394a0*/  SHF.R.U32.HI R6, RZ, 0x6, R237.reuse ;  /* 0x00000006ff067819 */ /* 0x102fe400000116ed */
[----:B------:R-:W-:-:S03]  /*394b0*/  SHF.R.U32.HI R3, RZ, 0x6, R237 ;  /* 0x00000006ff037819 */ /* 0x000fc600000116ed */
[----:B------:R1:W-:Y:S01]  /*394c0*/  LDGSTS.E [R0+-0x40000], desc[UR46][R4.64], P1 ;  /* 0xc000000004007fae */ /* 0x0003e2000892186e */
[----:B------:R-:W-:Y:S02]  /*394d0*/  SGXT.U32 R6, R6, 0x1 ;  /* 0x000000010606781a */ /* 0x000fe40000000000 */
[----:B------:R-:W-:Y:S02]  /*394e0*/  IADD3.X R165, R165, UR10, RZ, P4, !PT ;  /* 0x0000000aa5a57c10 */ /* 0x000fe4000a7fe4ff */
[----:B------:R-:W-:Y:S02]  /*394f0*/  LOP3.LUT R6, R6, 0x3c, RZ, 0xfc, !PT ;  /* 0x0000003c06067812 */ /* 0x000fe400078efcff */
[----:B------:R-:W-:Y:S02]  /*39500*/  SGXT.U32 R3, R3, 0x1 ;  /* 0x000000010303781a */ /* 0x000fe40000000000 */
[----:B------:R-:W-:Y:S01]  /*39510*/  ISETP.GE.AND P1, PT, R6, UR16, PT ;  /* 0x0000001006007c0c */ /* 0x000fe2000bf26270 */
[----:B-1----:R-:W-:-:S02]  /*39520*/  IMAD.MOV.U32 R4, RZ, RZ, R166 ;  /* 0x000000ffff047224 */ /* 0x002fc400078e00a6 */
[----:B------:R-:W-:Y:S01]  /*39530*/  IMAD.MOV.U32 R5, RZ, RZ, R165 ;  /* 0x000000ffff057224 */ /* 0x000fe200078e00a5 */
[----:B------:R-:W-:-:S04]  /*39540*/  LOP3.LUT R3, R3, 0x3e, RZ, 0xfc, !PT ;  /* 0x0000003e03037812 */ /* 0x000fc800078efcff */
[----:B------:R1:W-:Y:S02]  /*39550*/  LDGSTS.E [R0+-0x3fff8], desc[UR46][R4.64], P2 ;  /* 0xc000800004007fae */ /* 0x0003e4000912186e */
[----:B-1----:R-:W-:Y:S02]  /*39560*/  SEL R4, RZ, 0x4, P1 ;  /* 0x00000004ff047807 */ /* 0x002fe40000800000 */
[----:B------:R-:W-:Y:S02]  /*39570*/  ISETP.GE.AND P1, PT, R3, UR16, PT ;  /* 0x0000001003007c0c */ /* 0x000fe4000bf26270 */
[----:B------:R-:W1:Y:S01]  /*39580*/  S2R R3, SR_TID.X ;  /* 0x0000000000037919 */ /* 0x000e620000002100 */
[----:B------:R-:W-:Y:S02]  /*39590*/  SEL R4, R4, RZ, !P0 ;  /* 0x000000ff04047207 */ /* 0x000fe40004000000 */
[----:B------:R-:W-:Y:S02]  /*395a0*/  IADD3 R196, P3, R196, UR7, RZ ;  /* 0x00000007c4c47c10 */ /* 0x000fe4000ff7e0ff */
[----:B------:R-:W-:-:S02]  /*395b0*/  ISETP.NE.U32.AND P2, PT, R4, RZ, PT ;  /* 0x000000ff0400720c */ /* 0x000fc40003f45070 */
        /* <DEDUP_REMOVED lines=11> */
[----:B------:R1:W-:Y:S01]  /*39670*/  LDGSTS.E [R0+-0x3dff8], desc[UR46][R4.64], P1 ;  /* 0xc200800004007fae */ /* 0x0003e2000892186e */
[----:B------:R-:W-:-:S03]  /*39680*/  IADD3 R208, P2, R208, UR8, RZ ;  /* 0x00000008d0d07c10 */ /* 0x000fc6000ff5e0ff */
[----:B------:R-:W0:Y:S01]  /*39690*/  LDGDEPBAR ;  /* 0x00000000000079af */ /* 0x000e220000000000 */
[----:B-1----:R-:W-:-:S04]  /*396a0*/  LOP3.LUT R0, R3, 0x3f, RZ, 0xc0, !PT ;  /* 0x0000003f03007812 */ /* 0x002fc800078ec0ff */
[----:B------:R-:W-:-:S04]  /*396b0*/  ISETP.GE.AND P1, PT, R0, UR16, PT ;  /* 0x0000001000007c0c */ /* 0x000fc8000bf26270 */
[----:B------:R-:W-:-:S04]  /*396c0*/  SEL R0, RZ, 0x4, P1 ;  /* 0x00000004ff007807 */ /* 0x000fc80000800000 */
[----:B------:R-:W-:Y:S02]  /*396d0*/  SEL R0, R0, RZ, !P0 ;  /* 0x000000ff00007207 */ /* 0x000fe40004000000 */
[----:B------:R-:W-:Y:S02]  /*396e0*/  IADD3 R200, P1, R200, UR8, RZ ;  /* 0x00000008c8c87c10 */ /* 0x000fe4000ff3e0ff */
[----:B------:R-:W-:Y:S02]  /*396f0*/  ISETP.NE.U32.AND P0, PT, R0, RZ, PT ;  /* 0x000000ff0000720c */ /* 0x000fe40003f05070 */
[----:B------:R-:W-:Y:S01]  /*39700*/  IADD3.X R199, R199, UR11, RZ, P1, !PT ;  /* 0x0000000bc7c77c10 */ /* 0x000fe20008ffe4ff */
[----:B------:R-:W-:Y:S01]  /*39710*/  IMAD.MOV.U32 R4, RZ, RZ, R200 ;  /* 0x000000ffff047224 */ /* 0x000fe200078e00c8 */
[----:B------:R-:W-:-:S03]  /*39720*/  IADD3.X R207, R207, UR11, RZ, P2, !PT ;  /* 0x0000000bcfcf7c10 */ /* 0x000fc600097fe4ff */
[----:B------:R-:W-:Y:S01]  /*39730*/  IMAD.MOV.U32 R5, RZ, RZ, R199 ;  /* 0x000000ffff057224 */ /* 0x000fe200078e00c7 */
[----:B------:R-:W-:Y:S02]  /*39740*/  IADD3 R216, P1, R216, UR8, RZ ;  /* 0x00000008d8d87c10 */ /* 0x000fe4000ff3e0ff */
[----:B------:R-:W-:Y:S02]  /*39750*/  IADD3 R224, P2, R224, UR8, RZ ;  /* 0x00000008e0e07c10 */ /* 0x000fe4000ff5e0ff */
[----:B------:R-:W-:Y:S02]  /*39760*/  IADD3.X R215, R215, UR11, RZ, P1, !PT ;  /* 0x0000000bd7d77c10 */ /* 0x000fe40008ffe4ff */
[----:B------:R-:W-:Y:S02]  /*39770*/  IADD3.X R223, R223, UR11, RZ, P2, !PT ;  /* 0x0000000bdfdf7c10 */ /* 0x000fe400097fe4ff */
[----:B------:R-:W-:Y:S02]  /*39780*/  IADD3 R232, P1, R232, UR8, RZ ;  /* 0x00000008e8e87c10 */ /* 0x000fe4000ff3e0ff */
[----:B------:R-:W-:-:S02]  /*39790*/  IADD3 R240, P2, R240, UR8, RZ ;  /* 0x00000008f0f07c10 */ /* 0x000fc4000ff5e0ff */
[----:B------:R-:W-:Y:S02]  /*397a0*/  IADD3.X R231, R231, UR11, RZ, P1, !PT ;  /* 0x0000000be7e77c10 */ /* 0x000fe40008ffe4ff */
[----:B------:R-:W-:Y:S02]  /*397b0*/  IADD3.X R239, R239, UR11, RZ, P2, !PT ;  /* 0x0000000befef7c10 */ /* 0x000fe400097fe4ff */
[----:B------:R-:W-:-:S04]  /*397c0*/  IADD3 R248, P1, R248, UR8, RZ ;  /* 0x00000008f8f87c10 */ /* 0x000fc8000ff3e0ff */
[----:B------:R-:W-:Y:S01]  /*397d0*/  IADD3.X R247, R247, UR11, RZ, P1, !PT ;  /* 0x0000000bf7f77c10 */ /* 0x000fe20008ffe4ff */
[----:B--2---:R-:W-:Y:S02]  /*397e0*/  VIADD R0, R2, UR12 ;  /* 0x0000000c02007c36 */ /* 0x004fe40008000000 */
[----:B------:R-:W2:Y:S04]  /*397f0*/  LDL.LU R2, [R1+0x22c] ;  /* 0x00022c0001027983 */ /* 0x000ea80000300800 */
[----:B------:R1:W-:Y:S04]  /*39800*/  LDGSTS.E [R0], desc[UR46][R4.64], P0 ;  /* 0x0000000004007fae */ /* 0x0003e8000812186e */
[----:B------:R-:W2:Y:S04]  /*39810*/  LDL.LU R149, [R1+0x248] ;  /* 0x0002480001957983 */ /* 0x000ea80000300800 */
[----:B------:R-:W2:Y:S01]  /*39820*/  LDL.LU R3, [R1+0x24c] ;  /* 0x00024c0001037983 */ /* 0x000ea20000300800 */
[----:B-1----:R-:W-:Y:S01]  /*39830*/  IMAD.MOV.U32 R4, RZ, RZ, R208 ;  /* 0x000000ffff047224 */ /* 0x002fe200078e00d0 */
[----:B----4-:R-:W-:Y:S01]  /*39840*/  IADD3 R150, P2, R150, UR8, RZ ;  /* 0x0000000896967c10 */ /* 0x010fe2000ff5e0ff */
[----:B------:R-:W-:Y:S01]  /*39850*/  IMAD.MOV.U32 R5, RZ, RZ, R207 ;  /* 0x000000ffff057224 */ /* 0x000fe200078e00cf */
[----:B------:R-:W4:Y:S04]  /*39860*/  LDL.LU R6, [R1+0x26c] ;  /* 0x00026c0001067983 */ /* 0x000f280000300800 */
[----:B------:R1:W-:Y:S01]  /*39870*/  LDGSTS.E [R0+0x400], desc[UR46][R4.64], P0 ;  /* 0x0040000004007fae */ /* 0x0003e2000812186e */
[----:B---3--:R-:W-:-:S03]  /*39880*/  IADD3.X R151, R151, UR11, RZ, P2, !PT ;  /* 0x0000000b97977c10 */ /* 0x008fc600097fe4ff */
[----:B------:R-:W3:Y:S01]  /*39890*/  LDL.LU R148, [R1+0x28c] ;  /* 0x00028c0001947983 */ /* 0x000ee20000300800 */
[----:B-1----:R-:W-:Y:S02]  /*398a0*/  IMAD.MOV.U32 R4, RZ, RZ, R216 ;  /* 0x000000ffff047224 */ /* 0x002fe400078e00d8 */
[----:B------:R-:W-:-:S05]  /*398b0*/  IMAD.MOV.U32 R5, RZ, RZ, R215 ;  /* 0x000000ffff057224 */ /* 0x000fca00078e00d7 */
[----:B------:R1:W-:Y:S02]  /*398c0*/  LDGSTS.E [R0+0x800], desc[UR46][R4.64], P0 ;  /* 0x0080000004007fae */ /* 0x0003e4000812186e */
        /* <DEDUP_REMOVED lines=8> */
[----:B------:R1:W-:Y:S04]  /*39950*/  LDGSTS.E [R0+0x1400], desc[UR46][R4.64], P0 ;  /* 0x0140000004007fae */ /* 0x0003e8000812186e */
[----:B------:R1:W-:Y:S02]  /*39960*/  STL [R1+0x20c], R150 ;  /* 0x00020c9601007387 */ /* 0x0003e40000100800 */
[----:B-1----:R-:W-:Y:S02]  /*39970*/  IMAD.MOV.U32 R4, RZ, RZ, R248 ;  /* 0x000000ffff047224 */ /* 0x002fe400078e00f8 */
[----:B------:R-:W-:Y:S01]  /*39980*/  IMAD.MOV.U32 R5, RZ, RZ, R247 ;  /* 0x000000ffff057224 */ /* 0x000fe200078e00f7 */
[----:B------:R1:W-:Y:S04]  /*39990*/  STL [R1+0x208], R151 ;  /* 0x0002089701007387 */ /* 0x0003e80000100800 */
[----:B------:R1:W-:Y:S02]  /*399a0*/  LDGSTS.E [R0+0x1800], desc[UR46][R4.64], P0 ;  /* 0x0180000004007fae */ /* 0x0003e4000812186e */
[----:B-1----:R-:W-:-:S02]  /*399b0*/  IMAD.MOV.U32 R4, RZ, RZ, R150 ;  /* 0x000000ffff047224 */ /* 0x002fc400078e0096 */
[----:B------:R-:W3:Y:S01]  /*399c0*/  LDL.LU R150, [R1+0x268] ;  /* 0x0002680001967983 */ /* 0x000ee20000300800 */
[----:B------:R-:W-:-:S03]  /*399d0*/  IMAD.MOV.U32 R5, RZ, RZ, R151 ;  /* 0x000000ffff057224 */ /* 0x000fc600078e0097 */
[----:B------:R-:W3:Y:S04]  /*399e0*/  LDL.LU R151, [R1+0x288] ;  /* 0x0002880001977983 */ /* 0x000ee80000300800 */
[----:B------:R1:W-:Y:S01]  /*399f0*/  LDGSTS.E [R0+0x1c00], desc[UR46][R4.64], P0 ;  /* 0x01c0000004007fae */ /* 0x0003e2000812186e */
[----:B--2---:R-:W-:-:S04]  /*39a00*/  IADD3 R2, P1, R2, UR8, RZ ;  /* 0x0000000802027c10 */ /* 0x004fc8000ff3e0ff */
[----:B------:R-:W-:Y:S01]  /*39a10*/  IADD3.X R147, R147, UR11, RZ, P1, !PT ;  /* 0x0000000b93937c10 */ /* 0x000fe20008ffe4ff */
[----:B------:R2:W-:Y:S01]  /*39a20*/  STL [R1+0x22c], R2 ;  /* 0x00022c0201007387 */ /* 0x0005e20000100800 */
[----:B-1----:R-:W-:Y:S01]  /*39a30*/  IMAD.MOV.U32 R4, RZ, RZ, R2 ;  /* 0x000000ffff047224 */ /* 0x002fe200078e0002 */
[----:B------:R-:W-:Y:S02]  /*39a40*/  IADD3 R3, P2, R3, UR8, RZ ;  /* 0x0000000803037c10 */ /* 0x000fe4000ff5e0ff */
[----:B------:R-:W-:Y:S01]  /*39a50*/  IMAD.MOV.U32 R5, RZ, RZ, R147 ;  /* 0x000000ffff057224 */ /* 0x000fe200078e0093 */
[----:B------:R1:W-:Y:S01]  /*39a60*/  STL [R1+0x228], R147 ;  /* 0x0002289301007387 */ /* 0x0003e20000100800 */
[----:B------:R-:W-:-:S03]  /*39a70*/  IADD3.X R149, R149, UR11, RZ, P2, !PT ;  /* 0x0000000b95957c10 */ /* 0x000fc600097fe4ff */
[----:B------:R4:W-:Y:S04]  /*39a80*/  STL [R1+0x24c], R3 ;  /* 0x00024c0301007387 */ /* 0x0009e80000100800 */
[----:B--2---:R-:W2:Y:S04]  /*39a90*/  LDL.LU R2, [R1+0x2ac] ;  /* 0x0002ac0001027983 */ /* 0x004ea80000300800 */
[----:B------:R4:W-:Y:S04]  /*39aa0*/  STL [R1+0x248], R149 ;  /* 0x0002489501007387 */ /* 0x0009e80000100800 */
[----:B------:R4:W-:Y:S04]  /*39ab0*/  LDGSTS.E [R0+0x2000], desc[UR46][R4.64], P0 ;  /* 0x0200000004007fae */ /* 0x0009e8000812186e */
[----:B-1----:R-:W2:Y:S01]  /*39ac0*/  LDL.LU R147, [R1+0x2cc] ;  /* 0x0002cc0001937983 */ /* 0x002ea20000300800 */
[----:B----4-:R-:W-:-:S03]  /*39ad0*/  IMAD.MOV.U32 R4, RZ, RZ, R3 ;  /* 0x000000ffff047224 */ /* 0x010fc600078e0003 */
[----:B------:R-:W4:Y:S01]  /*39ae0*/  LDL.LU R3, [R1+0x2a8] ;  /* 0x0002a80001037983 */ /* 0x000f220000300800 */
[----:B------:R-:W-:-:S03]  /*39af0*/  IMAD.MOV.U32 R5, RZ, RZ, R149 ;  /* 0x000000ffff057224 */ /* 0x000fc600078e0095 */
[----:B------:R-:W4:Y:S01]  /*39b00*/  LDL.LU R149, [R1+0x2c8] ;  /* 0x0002c80001957983 */ /* 0x000f220000300800 */
[----:B------:R-:W-:Y:S02]  /*39b10*/  IADD3 R6, P1, R6, UR8, RZ ;  /* 0x0000000806067c10 */ /* 0x000fe4000ff3e0ff */
[----:B---3--:R-:W-:Y:S01]  /*39b20*/  IADD3 R148, P2, R148, UR8, RZ ;  /* 0x0000000894947c10 */ /* 0x008fe2000ff5e0ff */
[----:B------:R1:W-:Y:S04]  /*39b30*/  LDGSTS.E [R0+0x2400], desc[UR46][R4.64], P0 ;  /* 0x0240000004007fae */ /* 0x0003e8000812186e */
[----:B------:R3:W-:Y:S01]  /*39b40*/  STL [R1+0x26c], R6 ;  /* 0x00026c0601007387 */ /* 0x0007e20000100800 */
[----:B-1----:R-:W-:Y:S01]  /*39b50*/  IMAD.MOV.U32 R4, RZ, RZ, R6 ;  /* 0x000000ffff047224 */ /* 0x002fe200078e0006 */
[----:B------:R-:W-:-:S02]  /*39b60*/  IADD3.X R150, R150, UR11, RZ, P1, !PT ;  /* 0x0000000b96967c10 */ /* 0x000fc40008ffe4ff */
[----:B------:R-:W-:-:S03]  /*39b70*/  IADD3.X R151, R151, UR11, RZ, P2, !PT ;  /* 0x0000000b97977c10 */ /* 0x000fc600097fe4ff */
[----:B------:R-:W-:Y:S01]  /*39b80*/  IMAD.MOV.U32 R5, RZ, RZ, R150 ;  /* 0x000000ffff057224 */ /* 0x000fe200078e0096 */
[----:B------:R1:W-:Y:S04]  /*39b90*/  STL [R1+0x268], R150 ;  /* 0x0002689601007387 */ /* 0x0003e80000100800 */
[----:B------:R1:W-:Y:S04]  /*39ba0*/  STL [R1+0x28c], R148 ;  /* 0x00028c9401007387 */ /* 0x0003e80000100800 */
[----:B---3--:R-:W3:Y:S04]  /*39bb0*/  LDL.LU R6, [R1+0x2ec] ;  /* 0x0002ec0001067983 */ /* 0x008ee80000300800 */
[----:B------:R1:W-:Y:S04]  /*39bc0*/  STL [R1+0x288], R151 ;  /* 0x0002889701007387 */ /* 0x0003e80000100800 */
[----:B------:R1:W-:Y:S04]  /*39bd0*/  LDGSTS.E [R0+0x2800], desc[UR46][R4.64], P0 ;  /* 0x0280000004007fae */ /* 0x0003e8000812186e */
[----:B-1----:R-:W3:Y:S01]  /*39be0*/  LDL.LU R150, [R1+0x30c] ;  /* 0x00030c0001967983 */ /* 0x002ee20000300800 */
[----:B------:R-:W-:-:S03]  /*39bf0*/  IMAD.MOV.U32 R4, RZ, RZ, R148 ;  /* 0x000000ffff047224 */ /* 0x000fc600078e0094 */
[----:B------:R-:W3:Y:S01]  /*39c00*/  LDL.LU R148, [R1+0x2e8] ;  /* 0x0002e80001947983 */ /* 0x000ee20000300800 */
[----:B------:R-:W-:-:S03]  /*39c10*/  IMAD.MOV.U32 R5, RZ, RZ, R151 ;  /* 0x000000ffff057224 */ /* 0x000fc600078e0097 */
[----:B------:R-:W3:Y:S04]  /*39c20*/  LDL.LU R151, [R1+0x308] ;  /* 0x0003080001977983 */ /* 0x000ee80000300800 */
[----:B------:R1:W-:Y:S01]  /*39c30*/  LDGSTS.E [R0+0x2c00], desc[UR46][R4.64], P0 ;  /* 0x02c0000004007fae */ /* 0x0003e2000812186e */
[----:B--2---:R-:W-:-:S05]  /*39c40*/  IADD3 R2, P1, R2, UR8, RZ ;  /* 0x0000000802027c10 */ /* 0x004fca000ff3e0ff */
[----:B------:R2:W-:Y:S01]  /*39c50*/  STL [R1+0x2ac], R2 ;  /* 0x0002ac0201007387 */ /* 0x0005e20000100800 */
[----:B-1----:R-:W-:Y:S01]  /*39c60*/  IMAD.MOV.U32 R4, RZ, RZ, R2 ;  /* 0x000000ffff047224 */ /* 0x002fe200078e0002 */
[----:B------:R-:W-:Y:S02]  /*39c70*/  IADD3 R147, P2, R147, UR8, RZ ;  /* 0x0000000893937c10 */ /* 0x000fe4000ff5e0ff */
[----:B----4-:R-:W-:Y:S02]  /*39c80*/  IADD3.X R3, R3, UR11, RZ, P1, !PT ;  /* 0x0000000b03037c10 */ /* 0x010fe40008ffe4ff */
[----:B------:R-:W-:-:S03]  /*39c90*/  IADD3.X R149, R149, UR11, RZ, P2, !PT ;  /* 0x0000000b95957c10 */ /* 0x000fc600097fe4ff */
[----:B------:R-:W-:Y:S01]  /*39ca0*/  IMAD.MOV.U32 R5, RZ, RZ, R3 ;  /* 0x000000ffff057224 */ /* 0x000fe200078e0003 */
[----:B------:R1:W-:Y:S04]  /*39cb0*/  STL [R1+0x2a8], R3 ;  /* 0x0002a80301007387 */ /* 0x0003e80000100800 */
        /* <DEDUP_REMOVED lines=8> */
[----:B------:R-:W4:Y:S04]  /*39d40*/  LDL.LU R149, [R1+0x348] ;  /* 0x0003480001957983 */ /* 0x000f280000300800 */
[----:B------:R1:W-:Y:S01]  /*39d50*/  LDGSTS.E [R0+0x3400], desc[UR46][R4.64], P0 ;  /* 0x0340000004007fae */ /* 0x0003e2000812186e */
[----:B---3--:R-:W-:-:S05]  /*39d60*/  IADD3 R6, P1, R6, UR8, RZ ;  /* 0x0000000806067c10 */ /* 0x008fca000ff3e0ff */
[----:B------:R3:W-:Y:S01]  /*39d70*/  STL [R1+0x2ec], R6 ;  /* 0x0002ec0601007387 */ /* 0x0007e20000100800 */
[----:B-1----:R-:W-:Y:S01]  /*39d80*/  IMAD.MOV.U32 R4, RZ, RZ, R6 ;  /* 0x000000ffff047224 */ /* 0x002fe200078e0006 */
[----:B------:R-:W-:Y:S02]  /*39d90*/  IADD3 R150, P2, R150, UR8, RZ ;  /* 0x0000000896967c10 */ /* 0x000fe4000ff5e0ff */
[----:B------:R-:W-:Y:S02]  /*39da0*/  IADD3.X R148, R148, UR11, RZ, P1, !PT ;  /* 0x0000000b94947c10 */ /* 0x000fe40008ffe4ff */
        /* <DEDUP_REMOVED lines=136> */
[----:B------:R-:W-:-:S03]  /*3a630*/  MOV R5, R149 ;  /* 0x0000009500057202 */ /* 0x000fc60000000f00 */
        /* <DEDUP_REMOVED lines=183> */
[----:B------:R-:W-:Y:S01]  /*3b1b0*/  STL [R1+0x76c], R6 ;  /* 0x00076c0601007387 */ /* 0x000fe20000100800 */
[----:B-1----:R-:W-:Y:S01]  /*3b1c0*/  IMAD.MOV.U32 R4, RZ, RZ, R6 ;  /* 0x000000ffff047224 */ /* 0x002fe200078e0006 */
[----:B------:R-:W-:Y:S02]  /*3b1d0*/  IADD3 R148, P2, R148, UR8, RZ ;  /* 0x0000000894947c10 */ /* 0x000fe4000ff5e0ff */
[----:B------:R-:W-:Y:S02]  /*3b1e0*/  IADD3.X R150, R150, UR11, RZ, P1, !PT ;  /* 0x0000000b96967c10 */ /* 0x000fe40008ffe4ff */
[----:B------:R-:W-:-:S03]  /*3b1f0*/  IADD3.X R151, R151, UR11, RZ, P2, !PT ;  /* 0x0000000b97977c10 */ /* 0x000fc600097fe4ff */
[----:B------:R-:W-:Y:S01]  /*3b200*/  IMAD.MOV.U32 R5, RZ, RZ, R150 ;  /* 0x000000ffff057224 */ /* 0x000fe200078e0096 */
[----:B------:R1:W-:Y:S04]  /*3b210*/  STL [R1+0x768], R150 ;  /* 0x0007689601007387 */ /* 0x0003e80000100800 */
[----:B------:R-:W-:Y:S04]  /*3b220*/  STL [R1+0x78c], R148 ;  /* 0x00078c9401007387 */ /* 0x000fe80000100800 */
[----:B------:R3:W-:Y:S04]  /*3b230*/  LDGSTS.E [R0+0x14800], desc[UR46][R4.64], P0 ;  /* 0x1480000004007fae */ /* 0x0007e8000812186e */
[----:B-1----:R-:W4:Y:S04]  /*3b240*/  LDL.LU R150, [R1+0x7ec] ;  /* 0x0007ec0001967983 */ /* 0x002f280000300800 */
[----:B------:R1:W-:Y:S04]  /*3b250*/  STL [R1+0x788], R151 ;  /* 0x0007889701007387 */ /* 0x0003e80000100800 */
[----:B------:R-:W4:Y:S01]  /*3b260*/  LDL.LU R6, [R1+0x80c] ;  /* 0x00080c0001067983 */ /* 0x000f220000300800 */
[----:B---3--:R-:W-:-:S03]  /*3b270*/  IMAD.MOV.U32 R5, RZ, RZ, R151 ;  /* 0x000000ffff057224 */ /* 0x008fc600078e0097 */
[----:B-1----:R-:W3:Y:S01]  /*3b280*/  LDL.LU R151, [R1+0x7e8] ;  /* 0x0007e80001977983 */ /* 0x002ee20000300800 */
        /* <DEDUP_REMOVED lines=11> */
[----:B------:R-:W-:Y:S04]  /*3b340*/  STL [R1+0x7cc], R147 ;  /* 0x0007cc9301007387 */ /* 0x000fe80000100800 */
        /* <DEDUP_REMOVED lines=9> */
[----:B------:R-:W-:-:S05]  /*3b3e0*/  IADD3 R150, P1, R150, UR8, RZ ;  /* 0x0000000896967c10 */ /* 0x000fca000ff3e0ff */
[----:B-1----:R-:W-:Y:S01]  /*3b3f0*/  IMAD.MOV.U32 R4, RZ, RZ, R150 ;  /* 0x000000ffff047224 */ /* 0x002fe200078e0096 */
[----:B------:R-:W-:Y:S02]  /*3b400*/  IADD3 R6, P2, R6, UR8, RZ ;  /* 0x0000000806067c10 */ /* 0x000fe4000ff5e0ff */
[----:B---3--:R-:W-:Y:S01]  /*3b410*/  IADD3.X R151, R151, UR11, RZ, P1, !PT ;  /* 0x0000000b97977c10 */ /* 0x008fe20008ffe4ff */
[----:B------:R-:W-:Y:S01]  /*3b420*/  STL [R1+0x7ec], R150 ;  /* 0x0007ec9601007387 */ /* 0x000fe20000100800 */
[----:B------:R-:W-:-:S03]  /*3b430*/  IADD3.X R148, R148, UR11, RZ, P2, !PT ;  /* 0x0000000b94947c10 */ /* 0x000fc600097fe4ff */
[----:B------:R-:W-:Y:S01]  /*3b440*/  IMAD.MOV.U32 R5, RZ, RZ, R151 ;  /* 0x000000ffff057224 */ /* 0x000fe200078e0097 */
[----:B------:R-:W-:Y:S04]  /*3b450*/  STL [R1+0x7e8], R151 ;  /* 0x0007e89701007387 */ /* 0x000fe80000100800 */
[----:B------:R-:W-:Y:S04]  /*3b460*/  STL [R1+0x80c], R6 ;  /* 0x00080c0601007387 */ /* 0x000fe80000100800 */
[----:B------:R1:W-:Y:S04]  /*3b470*/  LDGSTS.E [R0+0x15800], desc[UR46][R4.64], P0 ;  /* 0x1580000004007fae */ /* 0x0003e8000812186e */
[----:B------:R3:W-:Y:S01]  /*3b480*/  STL [R1+0x808], R148 ;  /* 0x0008089401007387 */ /* 0x0007e20000100800 */
[----:B-1----:R-:W-:-:S02]  /*3b490*/  IMAD.MOV.U32 R5, RZ, RZ, R148 ;  /* 0x000000ffff057224 */ /* 0x002fc400078e0094 */
[----:B------:R-:W-:Y:S01]  /*3b4a0*/  IMAD.MOV.U32 R4, RZ, RZ, R6 ;  /* 0x000000ffff047224 */ /* 0x000fe200078e0006 */
[----:B---3--:R-:W3:Y:S04]  /*3b4b0*/  LDL.LU R148, [R1+0x868] ;  /* 0x0008680001947983 */ /* 0x008ee80000300800 */
[----:B------:R-:W3:Y:S04]  /*3b4c0*/  LDL.LU R6, [R1+0x86c] ;  /* 0x00086c0001067983 */ /* 0x000ee80000300800 */
[----:B------:R-:W3:Y:S04]  /*3b4d0*/  LDL.LU R245, [R1+0x888] ;  /* 0x0008880001f57983 */ /* 0x000ee80000300800 */
        /* <DEDUP_REMOVED lines=8> */
[----:B------:R1:W-:Y:S01]  /*3b560*/  STL [R1+0x828], R149 ;  /* 0x0008289501007387 */ /* 0x0003e20000100800 */
[----:B------:R-:W-:-:S03]  /*3b570*/  IMAD.MOV.U32 R5, RZ, RZ, R149 ;  /* 0x000000ffff057224 */ /* 0x000fc600078e0095 */
[----:B------:R-:W-:Y:S04]  /*3b580*/  STL [R1+0x84c], R3 ;  /* 0x00084c0301007387 */ /* 0x000fe80000100800 */
[----:B--2---:R-:W2:Y:S04]  /*3b590*/  LDL.LU R2, [R1+0x8ac] ;  /* 0x0008ac0001027983 */ /* 0x004ea80000300800 */
[----:B------:R4:W-:Y:S04]  /*3b5a0*/  STL [R1+0x848], R147 ;  /* 0x0008489301007387 */ /* 0x0009e80000100800 */
[----:B-1----:R-:W2:Y:S04]  /*3b5b0*/  LDL.LU R149, [R1+0x8cc] ;  /* 0x0008cc0001957983 */ /* 0x002ea80000300800 */
[----:B------:R-:W2:Y:S04]  /*3b5c0*/  LDL.LU R151, [R1+0x8a8] ;  /* 0x0008a80001977983 */ /* 0x000ea80000300800 */
[----:B------:R1:W-:Y:S04]  /*3b5d0*/  LDGSTS.E [R0+0x16000], desc[UR46][R4.64], P0 ;  /* 0x1600000004007fae */ /* 0x0003e8000812186e */
[----:B------:R-:W2:Y:S01]  /*3b5e0*/  LDL.LU R150, [R1+0x8c8] ;  /* 0x0008c80001967983 */ /* 0x000ea20000300800 */
[----:B-1----:R-:W-:-:S02]  /*3b5f0*/  IMAD.MOV.U32 R4, RZ, RZ, R3 ;  /* 0x000000ffff047224 */ /* 0x002fc400078e0003 */
[----:B------:R-:W-:Y:S02]  /*3b600*/  IMAD.MOV.U32 R5, RZ, RZ, R147 ;  /* 0x000000ffff057224 */ /* 0x000fe400078e0093 */
[----:B----4-:R-:W4:Y:S04]  /*3b610*/  LDL.LU R147, [R1+0x8ec] ;  /* 0x0008ec0001937983 */ /* 0x010f280000300800 */
[----:B------:R-:W4:Y:S04]  /*3b620*/  LDL.LU R3, [R1+0x90c] ;  /* 0x00090c0001037983 */ /* 0x000f280000300800 */
[----:B------:R1:W-:Y:S01]  /*3b630*/  LDGSTS.E [R0+0x16400], desc[UR46][R4.64], P0 ;  /* 0x1640000004007fae */ /* 0x0003e2000812186e */
[----:B---3--:R-:W-:-:S04]  /*3b640*/  IADD3 R6, P1, R6, UR8, RZ ;  /* 0x0000000806067c10 */ /* 0x008fc8000ff3e0ff */
[----:B------:R-:W-:Y:S02]  /*3b650*/  IADD3.X R148, R148, UR11, RZ, P1, !PT ;  /* 0x0000000b94947c10 */ /* 0x000fe40008ffe4ff */
[----:B------:R-:W-:Y:S01]  /*3b660*/  IADD3 R237, P2, R237, UR8, RZ ;  /* 0x00000008eded7c10 */ /* 0x000fe2000ff5e0ff */
[----:B------:R-:W-:Y:S03]  /*3b670*/  STL [R1+0x86c], R6 ;  /* 0x00086c0601007387 */ /* 0x000fe60000100800 */
[----:B------:R-:W-:Y:S01]  /*3b680*/  IADD3.X R245, R245, UR11, RZ, P2, !PT ;  /* 0x0000000bf5f57c10 */ /* 0x000fe200097fe4ff */
[----:B------:R3:W-:Y:S01]  /*3b690*/  STL [R1+0x868], R148 ;  /* 0x0008689401007387 */ /* 0x0007e20000100800 */
[----:B-1----:R-:W-:-:S03]  /*3b6a0*/  IMAD.MOV.U32 R5, RZ, RZ, R148 ;  /* 0x000000ffff057224 */ /* 0x002fc600078e0094 */
[----:B------:R-:W-:Y:S01]  /*3b6b0*/  STL [R1+0x88c], R237 ;  /* 0x00088ced01007387 */ /* 0x000fe20000100800 */
[----:B------:R-:W-:-:S03]  /*3b6c0*/  IMAD.MOV.U32 R4, RZ, RZ, R6 ;  /* 0x000000ffff047224 */ /* 0x000fc600078e0006 */
[----:B---3--:R-:W3:Y:S04]  /*3b6d0*/  LDL.LU R148, [R1+0x8e8] ;  /* 0x0008e80001947983 */ /* 0x008ee80000300800 */
[----:B------:R-:W-:Y:S04]  /*3b6e0*/  STL [R1+0x888], R245 ;  /* 0x000888f501007387 */ /* 0x000fe80000100800 */
[----:B------:R-:W3:Y:S04]  /*3b6f0*/  LDL.LU R6, [R1+0x908] ;  /* 0x0009080001067983 */ /* 0x000ee80000300800 */
[----:B------:R1:W-:Y:S02]  /*3b700*/  LDGSTS.E [R0+0x16800], desc[UR46][R4.64], P0 ;  /* 0x1680000004007fae */ /* 0x0003e4000812186e */
[----:B-1----:R-:W-:-:S02]  /*3b710*/  IMAD.MOV.U32 R4, RZ, RZ, R237 ;  /* 0x000000ffff047224 */ /* 0x002fc400078e00ed */
[----:B------:R-:W-:-:S05]  /*3b720*/  IMAD.MOV.U32 R5, RZ, RZ, R245 ;  /* 0x000000ffff057224 */ /* 0x000fca00078e00f5 */
[----:B------:R1:W-:Y:S01]  /*3b730*/  LDGSTS.E [R0+0x16c00], desc[UR46][R4.64], P0 ;  /* 0x16c0000004007fae */ /* 0x0003e2000812186e */
[----:B--2---:R-:W-:-:S05]  /*3b740*/  IADD3 R2, P1, R2, UR8, RZ ;  /* 0x0000000802027c10 */ /* 0x004fca000ff3e0ff */
[----:B------:R2:W-:Y:S01]  /*3b750*/  STL [R1+0x8ac], R2 ;  /* 0x0008ac0201007387 */ /* 0x0005e20000100800 */
[----:B------:R-:W-:Y:S02]  /*3b760*/  IADD3 R149, P2, R149, UR8, RZ ;  /* 0x0000000895957c10 */ /* 0x000fe4000ff5e0ff */
[----:B------:R-:W-:Y:S01]  /*3b770*/  IADD3.X R151, R151, UR11, RZ, P1, !PT ;  /* 0x0000000b97977c10 */ /* 0x000fe20008ffe4ff */
[----:B-1----:R-:W-:-:S04]  /*3b780*/  IMAD.MOV.U32 R4, RZ, RZ, R2 ;  /* 0x000000ffff047224 */ /* 0x002fc800078e0002 */
[----:B------:R-:W-:Y:S04]  /*3b790*/  STL [R1+0x8a8], R151 ;  /* 0x0008a89701007387 */ /* 0x000fe80000100800 */
[----:B------:R-:W-:Y:S04]  /*3b7a0*/  STL [R1+0x8cc], R149 ;  /* 0x0008cc9501007387 */ /* 0x000fe80000100800 */
[----:B--2---:R-:W2:Y:S01]  /*3b7b0*/  LDL R2, [R1+0xf50] ;  /* 0x000f500001027983 */ /* 0x004ea20000100800 */
[----:B------:R-:W-:Y:S01]  /*3b7c0*/  IADD3.X R150, R150, UR11, RZ, P2, !PT ;  /* 0x0000000b96967c10 */ /* 0x000fe200097fe4ff */
[----:B------:R-:W-:Y:S01]  /*3b7d0*/  IMAD.MOV.U32 R5, RZ, RZ, R151 ;  /* 0x000000ffff057224 */ /* 0x000fe200078e0097 */
[----:B----4-:R-:W-:-:S02]  /*3b7e0*/  IADD3 R147, P1, R147, UR8, RZ ;  /* 0x0000000893937c10 */ /* 0x010fc4000ff3e0ff */
[----:B------:R-:W-:Y:S01]  /*3b7f0*/  IADD3 R3, P2, R3, UR8, RZ ;  /* 0x0000000803037c10 */ /* 0x000fe2000ff5e0ff */
[----:B------:R1:W-:Y:S04]  /*3b800*/  STL [R1+0x8c8], R150 ;  /* 0x0008c89601007387 */ /* 0x0003e80000100800 */
[----:B------:R4:W-:Y:S04]  /*3b810*/  STL [R1+0x8ec], R147 ;  /* 0x0008ec9301007387 */ /* 0x0009e80000100800 */
[----:B------:R1:W-:Y:S02]  /*3b820*/  LDGSTS.E [R0+0x17000], desc[UR46][R4.64], P0 ;  /* 0x1700000004007fae */ /* 0x0003e4000812186e */
[----:B-1----:R-:W-:Y:S01]  /*3b830*/  IMAD.MOV.U32 R5, RZ, RZ, R150 ;  /* 0x000000ffff057224 */ /* 0x002fe200078e0096 */
[----:B---3--:R-:W-:-:S05]  /*3b840*/  IADD3.X R148, R148, UR11, RZ, P1, !PT ;  /* 0x0000000b94947c10 */ /* 0x008fca0008ffe4ff */
[----:B------:R-:W-:Y:S01]  /*3b850*/  STL [R1+0x8e8], R148 ;  /* 0x0008e89401007387 */ /* 0x000fe20000100800 */
[----:B------:R-:W-:-:S03]  /*3b860*/  IADD3.X R6, R6, UR11, RZ, P2, !PT ;  /* 0x0000000b06067c10 */ /* 0x000fc600097fe4ff */
[----:B------:R1:W-:Y:S04]  /*3b870*/  STL [R1+0x90c], R3 ;  /* 0x00090c0301007387 */ /* 0x0003e80000100800 */
[----:B------:R3:W-:Y:S04]  /*3b880*/  STL [R1+0x908], R6 ;  /* 0x0009080601007387 */ /* 0x0007e80000100800 */
[----:B------:R-:W3:Y:S04]  /*3b890*/  LDL.LU R150, [R1+0x214] ;  /* 0x0002140001967983 */ /* 0x000ee80000300800 */
[----:B------:R-:W3:Y:S01]  /*3b8a0*/  LDL.LU R151, [R1+0x210] ;  /* 0x0002100001977983 */ /* 0x000ee20000300800 */
[----:B------:R-:W-:Y:S01]  /*3b8b0*/  IMAD.MOV.U32 R4, RZ, RZ, R149 ;  /* 0x000000ffff047224 */ /* 0x000fe200078e0095 */
[----:B------:R-:W-:-:S04]  /*3b8c0*/  IADD3 R202, P1, R202, UR8, RZ ;  /* 0x00000008caca7c10 */ /* 0x000fc8000ff3e0ff */
[----:B------:R4:W-:Y:S01]  /*3b8d0*/  LDGSTS.E [R0+0x17400], desc[UR46][R4.64], P0 ;  /* 0x1740000004007fae */ /* 0x0009e2000812186e */
[----:B------:R-:W-:Y:S02]  /*3b8e0*/  IADD3.X R201, R201, UR11, RZ, P1, !PT ;  /* 0x0000000bc9c97c10 */ /* 0x000fe40008ffe4ff */
[----:B------:R-:W-:Y:S01]  /*3b8f0*/  IADD3 R210, P2, R210, UR8, RZ ;  /* 0x00000008d2d27c10 */ /* 0x000fe2000ff5e0ff */
[----:B----4-:R-:W-:Y:S02]  /*3b900*/  IMAD.MOV.U32 R4, RZ, RZ, R147 ;  /* 0x000000ffff047224 */ /* 0x010fe400078e0093 */
[----:B------:R-:W-:Y:S01]  /*3b910*/  IMAD.MOV.U32 R5, RZ, RZ, R148 ;  /* 0x000000ffff057224 */ /* 0x000fe200078e0094 */
[----:B------:R-:W-:Y:S01]  /*3b920*/  IADD3.X R209, R209, UR11, RZ, P2, !PT ;  /* 0x0000000bd1d17c10 */ /* 0x000fe200097fe4ff */
[----:B------:R-:W4:Y:S04]  /*3b930*/  LDL.LU R147, [R1+0x230] ;  /* 0x0002300001937983 */ /* 0x000f280000300800 */
[----:B------:R1:W-:Y:S01]  /*3b940*/  LDGSTS.E [R0+0x17800], desc[UR46][R4.64], P0 ;  /* 0x1780000004007fae */ /* 0x0003e2000812186e */
[----:B------:R-:W-:Y:S01]  /*3b950*/  IADD3 R218, P1, R218, UR8, RZ ;  /* 0x00000008dada7c10 */ /* 0x000fe2000ff3e0ff */
[----:B-1----:R-:W-:-:S02]  /*3b960*/  IMAD.MOV.U32 R4, RZ, RZ, R3 ;  /* 0x000000ffff047224 */ /* 0x002fc400078e0003 */
[----:B------:R-:W-:-:S05]  /*3b970*/  IMAD.MOV.U32 R5, RZ, RZ, R6 ;  /* 0x000000ffff057224 */ /* 0x000fca00078e0006 */
[----:B------:R1:W-:Y:S01]  /*3b980*/  LDGSTS.E [R0+0x17c00], desc[UR46][R4.64], P0 ;  /* 0x17c0000004007fae */ /* 0x0003e2000812186e */
[----:B------:R-:W-:Y:S02]  /*3b990*/  IADD3.X R217, R217, UR11, RZ, P1, !PT ;  /* 0x0000000bd9d97c10 */ /* 0x000fe40008ffe4ff */
[----:B------:R-:W-:Y:S01]  /*3b9a0*/  IADD3 R226, P2, R226, UR8, RZ ;  /* 0x00000008e2e27c10 */ /* 0x000fe2000ff5e0ff */
[----:B-1----:R-:W-:Y:S02]  /*3b9b0*/  IMAD.MOV.U32 R4, RZ, RZ, R202 ;  /* 0x000000ffff047224 */ /* 0x002fe400078e00ca */
[----:B------:R-:W-:Y:S01]  /*3b9c0*/  IMAD.MOV.U32 R5, RZ, RZ, R201 ;  /* 0x000000ffff057224 */ /* 0x000fe200078e00c9 */
        /* <DEDUP_REMOVED lines=9> */
[----:B------:R1:W-:Y:S04]  /*3ba60*/  LDGSTS.E [R0+0x100], desc[UR46][R4.64], P0 ;  /* 0x0010000004007fae */ /* 0x0003e8000812186e */
[----:B------:R-:W4:Y:S04]  /*3ba70*/  LDL.LU R149, [R1+0x250] ;  /* 0x0002500001957983 */ /* 0x000f280000300800 */
[----:B------:R-:W4:Y:S01]  /*3ba80*/  LDL.LU R3, [R1+0x254] ;  /* 0x0002540001037983 */ /* 0x000f220000300800 */
[----:B-1----:R-:W-:-:S03]  /*3ba90*/  IMAD.MOV.U32 R4, RZ, RZ, R210 ;  /* 0x000000ffff047224 */ /* 0x002fc600078e00d2 */
[----:B---3--:R-:W3:Y:S01]  /*3baa0*/  LDL.LU R6, [R1+0x274] ;  /* 0x0002740001067983 */ /* 0x008ee20000300800 */
[----:B------:R-:W-:-:S03]  /*3bab0*/  IMAD.MOV.U32 R5, RZ, RZ, R209 ;  /* 0x000000ffff057224 */ /* 0x000fc600078e00d1 */
[----:B------:R-:W3:Y:S04]  /*3bac0*/  LDL.LU R148, [R1+0x294] ;  /* 0x0002940001947983 */ /* 0x000ee80000300800 */
        /* <DEDUP_REMOVED lines=13> */
[----:B-1----:R-:W-:Y:S01]  /*3bba0*/  IMAD.MOV.U32 R4, RZ, RZ, R250 ;  /* 0x000000ffff047224 */ /* 0x002fe200078e00fa */
[----:B------:R-:W-:Y:S01]  /*3bbb0*/  IADD3 R150, P2, R150, UR8, RZ ;  /* 0x0000000896967c10 */ /* 0x000fe2000ff5e0ff */
[----:B------:R-:W-:-:S03]  /*3bbc0*/  IMAD.MOV.U32 R5, RZ, RZ, R249 ;  /* 0x000000ffff057224 */ /* 0x000fc600078e00f9 */
[----:B------:R-:W-:Y:S01]  /*3bbd0*/  IADD3.X R151, R151, UR11, RZ, P2, !PT ;  /* 0x0000000b97977c10 */ /* 0x000fe200097fe4ff */
[----:B------:R1:W-:Y:S04]  /*3bbe0*/  STL [R1+0x214], R150 ;  /* 0x0002149601007387 */ /* 0x0003e80000100800 */
[----:B------:R1:W-:Y:S04]  /*3bbf0*/  LDGSTS.E [R0+0x1900], desc[UR46][R4.64], P0 ;  /* 0x0190000004007fae */ /* 0x0003e8000812186e */
[----:B------:R1:W-:Y:S02]  /*3bc00*/  STL [R1+0x210], R151 ;  /* 0x0002109701007387 */ /* 0x0003e40000100800 */
[----:B-1----:R-:W-:-:S02]  /*3bc10*/  IMAD.MOV.U32 R4, RZ, RZ, R150 ;  /* 0x000000ffff047224 */ /* 0x002fc400078e0096 */
[----:B------:R-:W3:Y:S01]  /*3bc20*/  LDL.LU R150, [R1+0x270] ;  /* 0x0002700001967983 */ /* 0x000ee20000300800 */
[----:B------:R-:W-:-:S03]  /*3bc30*/  MOV R5, R151 ;  /* 0x0000009700057202 */ /* 0x000fc60000000f00 */
[----:B------:R-:W3:Y:S04]  /*3bc40*/  LDL.LU R151, [R1+0x290] ;  /* 0x0002900001977983 */ /* 0x000ee80000300800 */
[----:B------:R1:W-:Y:S01]  /*3bc50*/  LDGSTS.E [R0+0x1d00], desc[UR46][R4.64], P0 ;  /* 0x01d0000004007fae */ /* 0x0003e2000812186e */
[----:B--2---:R-:W-:-:S04]  /*3bc60*/  IADD3 R2, P1, R2, UR8, RZ ;  /* 0x0000000802027c10 */ /* 0x004fc8000ff3e0ff */
[----:B----4-:R-:W-:Y:S01]  /*3bc70*/  IADD3.X R147, R147, UR11, RZ, P1, !PT ;  /* 0x0000000b93937c10 */ /* 0x010fe20008ffe4ff */
        /* <DEDUP_REMOVED lines=15> */
[----:B---3--:R-:W-:Y:S02]  /*3bd70*/  IADD3 R6, P1, R6, UR8, RZ ;  /* 0x0000000806067c10 */ /* 0x008fe4000ff3e0ff */
[----:B------:R-:W-:Y:S01]  /*3bd80*/  IADD3 R148, P2, R148, UR8, RZ ;  /* 0x0000000894947c10 */ /* 0x000fe2000ff5e0ff */
        /* <DEDUP_REMOVED lines=359> */
[----:B---3--:R-:W-:-:S04]  /*3d400*/  IADD3 R6, P1, R6, UR8, RZ ;  /* 0x0000000806067c10 */ /* 0x008fc8000ff3e0ff */
[----:B-1----:R-:W-:Y:S01]  /*3d410*/  MOV R4, R6 ;  /* 0x0000000600047202 */ /* 0x002fe20000000f00 */
[----:B------:R-:W-:Y:S01]  /*3d420*/  STL [R1+0x774], R6 ;  /* 0x0007740601007387 */ /* 0x000fe20000100800 */
        /* <DEDUP_REMOVED lines=81> */
[----:B------:R1:W-:Y:S04]  /*3d940*/  STL [R1+0x890], R237 ;  /* 0x000890ed01007387 */ /* 0x0003e80000100800 */
[----:B------:R-:W3:Y:S04]  /*3d950*/  LDL.LU R6, [R1+0x910] ;  /* 0x0009100001067983 */ /* 0x000ee80000300800 */
[----:B------:R1:W-:Y:S02]  /*3d960*/  LDGSTS.E [R0+0x16900], desc[UR46][R4.64], P0 ;  /* 0x1690000004007fae */ /* 0x0003e4000812186e */
[----:B-1----:R-:W-:-:S02]  /*3d970*/  IMAD.MOV.U32 R4, RZ, RZ, R245 ;  /* 0x000000ffff047224 */ /* 0x002fc400078e00f5 */
[----:B------:R-:W-:Y:S02]  /*3d980*/  IMAD.MOV.U32 R5, RZ, RZ, R237 ;  /* 0x000000ffff057224 */ /* 0x000fe400078e00ed */
[----:B------:R-:W3:Y:S04]  /*3d990*/  LDL.LU R237, [R1+0xf90] ;  /* 0x000f900001ed7983 */ /* 0x000ee80000300800 */
        /* <DEDUP_REMOVED lines=9> */
[----:B------:R-:W-:Y:S01]  /*3da30*/  IMAD.MOV.U32 R5, RZ, RZ, R151 ;  /* 0x000000ffff057224 */ /* 0x000fe200078e0097 */
[----:B------:R-:W-:-:S04]  /*3da40*/  IADD3.X R150, R150, UR11, RZ, P2, !PT ;  /* 0x0000000b96967c10 */ /* 0x000fc800097fe4ff */
[----:B------:R1:W-:Y:S01]  /*3da50*/  LDGSTS.E [R0+0x17100], desc[UR46][R4.64], P0 ;  /* 0x1710000004007fae */ /* 0x0003e2000812186e */
[----:B----4-:R-:W-:Y:S02]  /*3da60*/  IADD3 R147, P1, R147, UR8, RZ ;  /* 0x0000000893937c10 */ /* 0x010fe4000ff3e0ff */
[----:B------:R-:W-:Y:S01]  /*3da70*/  IADD3 R3, P2, R3, UR8, RZ ;  /* 0x0000000803037c10 */ /* 0x000fe2000ff5e0ff */
[----:B------:R-:W-:Y:S01]  /*3da80*/  STL [R1+0x8d0], R150 ;  /* 0x0008d09601007387 */ /* 0x000fe20000100800 */
[----:B-1----:R-:W-:Y:S02]  /*3da90*/  IMAD.MOV.U32 R4, RZ, RZ, R149 ;  /* 0x000000ffff047224 */ /* 0x002fe400078e0095 */
[----:B------:R-:W-:Y:S01]  /*3daa0*/  IMAD.MOV.U32 R5, RZ, RZ, R150 ;  /* 0x000000ffff057224 */ /* 0x000fe200078e0096 */
[----:B------:R-:W-:Y:S04]  /*3dab0*/  STL [R1+0x8f4], R147 ;  /* 0x0008f49301007387 */ /* 0x000fe80000100800 */
[----:B------:R1:W-:Y:S01]  /*3dac0*/  LDGSTS.E [R0+0x17500], desc[UR46][R4.64], P0 ;  /* 0x1750000004007fae */ /* 0x0003e2000812186e */
[----:B---3--:R-:W-:-:S05]  /*3dad0*/  IADD3.X R148, R148, UR11, RZ, P1, !PT ;  /* 0x0000000b94947c10 */ /* 0x008fca0008ffe4ff */
[----:B------:R3:W-:Y:S01]  /*3dae0*/  STL [R1+0x8f0], R148 ;  /* 0x0008f09401007387 */ /* 0x0007e20000100800 */
[----:B------:R-:W-:-:S03]  /*3daf0*/  IADD3.X R6, R6, UR11, RZ, P2, !PT ;  /* 0x0000000b06067c10 */ /* 0x000fc600097fe4ff */
[----:B------:R4:W-:Y:S01]  /*3db00*/  STL [R1+0x914], R3 ;  /* 0x0009140301007387 */ /* 0x0009e20000100800 */
[----:B-1----:R-:W-:-:S03]  /*3db10*/  IMAD.MOV.U32 R5, RZ, RZ, R148 ;  /* 0x000000ffff057224 */ /* 0x002fc600078e0094 */
[----:B------:R1:W-:Y:S04]  /*3db20*/  STL [R1+0x910], R6 ;  /* 0x0009100601007387 */ /* 0x0003e80000100800 */
[----:B---3--:R-:W3:Y:S04]  /*3db30*/  LDL.LU R148, [R1+0x21c] ;  /* 0x00021c0001947983 */ /* 0x008ee80000300800 */
[----:B------:R-:W3:Y:S01]  /*3db40*/  LDL.LU R151, [R1+0x218] ;  /* 0x0002180001977983 */ /* 0x000ee20000300800 */
[----:B------:R-:W-:Y:S01]  /*3db50*/  IMAD.MOV.U32 R4, RZ, RZ, R147 ;  /* 0x000000ffff047224 */ /* 0x000fe200078e0093 */
[----:B------:R-:W-:-:S02]  /*3db60*/  IADD3 R204, P1, R204, UR8, RZ ;  /* 0x00000008cccc7c10 */ /* 0x000fc4000ff3e0ff */
[----:B------:R-:W-:Y:S01]  /*3db70*/  IADD3 R212, P2, R212, UR8, RZ ;  /* 0x00000008d4d47c10 */ /* 0x000fe2000ff5e0ff */
[----:B------:R-:W3:Y:S01]  /*3db80*/  LDL.LU R147, [R1+0x238] ;  /* 0x0002380001937983 */ /* 0x000ee20000300800 */
[----:B------:R-:W-:-:S03]  /*3db90*/  IADD3.X R203, R203, UR11, RZ, P1, !PT ;  /* 0x0000000bcbcb7c10 */ /* 0x000fc60008ffe4ff */
        /* <DEDUP_REMOVED lines=8> */
[----:B------:R-:W-:-:S02]  /*3dc20*/  IADD3 R228, P2, R228, UR8, RZ ;  /* 0x00000008e4e47c10 */ /* 0x000fc4000ff5e0ff */
[----:B------:R-:W-:Y:S01]  /*3dc30*/  IADD3 R236, P1, R236, UR8, RZ ;  /* 0x00000008ecec7c10 */ /* 0x000fe2000ff3e0ff */
[----:B------:R-:W4:Y:S01]  /*3dc40*/  LDL.LU R150, [R1+0x258] ;  /* 0x0002580001967983 */ /* 0x000f220000300800 */
[----:B-1----:R-:W-:Y:S02]  /*3dc50*/  IMAD.MOV.U32 R4, RZ, RZ, R204 ;  /* 0x000000ffff047224 */ /* 0x002fe400078e00cc */
[----:B------:R-:W-:Y:S01]  /*3dc60*/  IMAD.MOV.U32 R5, RZ, RZ, R203 ;  /* 0x000000ffff057224 */ /* 0x000fe200078e00cb */
[----:B------:R-:W-:Y:S01]  /*3dc70*/  IADD3.X R227, R227, UR11, RZ, P2, !PT ;  /* 0x0000000be3e37c10 */ /* 0x000fe200097fe4ff */
[----:B------:R-:W4:Y:S01]  /*3dc80*/  LDL.LU R149, [R1+0x25c] ;  /* 0x00025c0001957983 */ /* 0x000f220000300800 */
[----:B------:R-:W-:Y:S02]  /*3dc90*/  IADD3.X R235, R235, UR11, RZ, P1, !PT ;  /* 0x0000000bebeb7c10 */ /* 0x000fe40008ffe4ff */
[----:B------:R-:W-:Y:S02]  /*3dca0*/  IADD3 R244, P2, R244, UR8, RZ ;  /* 0x00000008f4f47c10 */ /* 0x000fe4000ff5e0ff */
[----:B------:R-:W-:-:S02]  /*3dcb0*/  IADD3 R252, P1, R252, UR8, RZ ;  /* 0x00000008fcfc7c10 */ /* 0x000fc4000ff3e0ff */
[----:B------:R-:W-:Y:S02]  /*3dcc0*/  IADD3.X R243, R243, UR11, RZ, P2, !PT ;  /* 0x0000000bf3f37c10 */ /* 0x000fe400097fe4ff */
[----:B------:R-:W-:Y:S01]  /*3dcd0*/  IADD3.X R251, R251, UR11, RZ, P1, !PT ;  /* 0x0000000bfbfb7c10 */ /* 0x000fe20008ffe4ff */
[----:B--2---:R-:W-:Y:S02]  /*3dce0*/  VIADD R0, R2, UR12 ;  /* 0x0000000c02007c36 */ /* 0x004fe40008000000 */
[----:B------:R-:W2:Y:S04]  /*3dcf0*/  LDL.LU R2, [R1+0x27c] ;  /* 0x00027c0001027983 */ /* 0x000ea80000300800 */
[----:B------:R1:W-:Y:S04]  /*3dd00*/  LDGSTS.E [R0+0x200], desc[UR46][R4.64], P0 ;  /* 0x0020000004007fae */ /* 0x0003e8000812186e */
[----:B------:R-:W2:Y:S01]  /*3dd10*/  LDL.LU R6, [R1+0x29c] ;  /* 0x00029c0001067983 */ /* 0x000ea20000300800 */
[----:B-1----:R-:W-:-:S02]  /*3dd20*/  IMAD.MOV.U32 R4, RZ, RZ, R212 ;  /* 0x000000ffff047224 */ /* 0x002fc400078e00d4 */
        /* <DEDUP_REMOVED lines=16> */
[----:B------:R1:W-:Y:S01]  /*3de30*/  LDGSTS.E [R0+0x1a00], desc[UR46][R4.64], P0 ;  /* 0x01a0000004007fae */ /* 0x0003e2000812186e */
[----:B---3--:R-:W-:-:S04]  /*3de40*/  IADD3 R148, P2, R148, UR8, RZ ;  /* 0x0000000894947c10 */ /* 0x008fc8000ff5e0ff */
[----:B------:R-:W-:Y:S01]  /*3de50*/  IADD3.X R151, R151, UR11, RZ, P2, !PT ;  /* 0x0000000b97977c10 */ /* 0x000fe200097fe4ff */
[----:B------:R3:W-:Y:S01]  /*3de60*/  STL [R1+0x21c], R148 ;  /* 0x00021c9401007387 */ /* 0x0007e20000100800 */
[----:B-1----:R-:W-:-:S03]  /*3de70*/  IMAD.MOV.U32 R4, RZ, RZ, R148 ;  /* 0x000000ffff047224 */ /* 0x002fc600078e0094 */
[----:B------:R1:W-:Y:S01]  /*3de80*/  STL [R1+0x218], R151 ;  /* 0x0002189701007387 */ /* 0x0003e20000100800 */
[----:B------:R-:W-:-:S03]  /*3de90*/  IMAD.MOV.U32 R5, RZ, RZ, R151 ;  /* 0x000000ffff057224 */ /* 0x000fc600078e0097 */
[----:B---3--:R-:W3:Y:S04]  /*3dea0*/  LDL.LU R148, [R1+0x278] ;  /* 0x0002780001947983 */ /* 0x008ee80000300800 */
[----:B-1----:R-:W3:Y:S04]  /*3deb0*/  LDL.LU R151, [R1+0x298] ;  /* 0x0002980001977983 */ /* 0x002ee80000300800 */
[----:B------:R1:W-:Y:S01]  /*3dec0*/  LDGSTS.E [R0+0x1e00], desc[UR46][R4.64], P0 ;  /* 0x01e0000004007fae */ /* 0x0003e2000812186e */
[----:B----4-:R-:W-:-:S04]  /*3ded0*/  IADD3 R3, P1, R3, UR8, RZ ;  /* 0x0000000803037c10 */ /* 0x010fc8000ff3e0ff */
[----:B------:R-:W-:Y:S01]  /*3dee0*/  IADD3.X R147, R147, UR11, RZ, P1, !PT ;  /* 0x0000000b93937c10 */ /* 0x000fe20008ffe4ff */
[----:B------:R4:W-:Y:S01]  /*3def0*/  STL [R1+0x23c], R3 ;  /* 0x00023c0301007387 */ /* 0x0009e20000100800 */
[----:B-1----:R-:W-:-:S03]  /*3df00*/  IMAD.MOV.U32 R4, RZ, RZ, R3 ;  /* 0x000000ffff047224 */ /* 0x002fc600078e0003 */
[----:B------:R-:W-:Y:S01]  /*3df10*/  IMAD.MOV.U32 R5, RZ, RZ, R147 ;  /* 0x000000ffff057224 */ /* 0x000fe200078e0093 */
[----:B------:R1:W-:Y:S04]  /*3df20*/  STL [R1+0x238], R147 ;  /* 0x0002389301007387 */ /* 0x0003e80000100800 */
[----:B------:R4:W-:Y:S01]  /*3df30*/  LDGSTS.E [R0+0x2200], desc[UR46][R4.64], P0 ;  /* 0x0220000004007fae */ /* 0x0009e2000812186e */
[----:B------:R-:W-:-:S04]  /*3df40*/  IADD3 R149, P2, R149, UR8, RZ ;  /* 0x0000000895957c10 */ /* 0x000fc8000ff5e0ff */
[----:B------:R-:W-:Y:S01]  /*3df50*/  IADD3.X R150, R150, UR11, RZ, P2, !PT ;  /* 0x0000000b96967c10 */ /* 0x000fe200097fe4ff */
[----:B------:R1:W-:Y:S01]  /*3df60*/  STL [R1+0x25c], R149 ;  /* 0x00025c9501007387 */ /* 0x0003e20000100800 */
[----:B----4-:R-:W-:-:S03]  /*3df70*/  IMAD.MOV.U32 R4, RZ, RZ, R149 ;  /* 0x000000ffff047224 */ /* 0x010fc600078e0095 */
[----:B------:R-:W4:Y:S01]  /*3df80*/  LDL.LU R3, [R1+0x2bc] ;  /* 0x0002bc0001037983 */ /* 0x000f220000300800 */
[----:B------:R-:W-:-:S03]  /*3df90*/  IMAD.MOV.U32 R5, RZ, RZ, R150 ;  /* 0x000000ffff057224 */ /* 0x000fc600078e0096 */
[----:B------:R1:W-:Y:S04]  /*3dfa0*/  STL [R1+0x258], R150 ;  /* 0x0002589601007387 */ /* 0x0003e80000100800 */
[----:B-1----:R-:W4:Y:S04]  /*3dfb0*/  LDL.LU R147, [R1+0x2dc] ;  /* 0x0002dc0001937983 */ /* 0x002f280000300800 */
[----:B------:R-:W4:Y:S04]  /*3dfc0*/  LDL.LU R149, [R1+0x2b8] ;  /* 0x0002b80001957983 */ /* 0x000f280000300800 */
[----:B------:R-:W4:Y:S04]  /*3dfd0*/  LDL.LU R150, [R1+0x2d8] ;  /* 0x0002d80001967983 */ /* 0x000f280000300800 */
[----:B------:R1:W-:Y:S01]  /*3dfe0*/  LDGSTS.E [R0+0x2600], desc[UR46][R4.64], P0 ;  /* 0x0260000004007fae */ /* 0x0003e2000812186e */
[----:B--2---:R-:W-:-:S02]  /*3dff0*/  IADD3 R2, P1, R2, UR8, RZ ;  /* 0x0000000802027c10 */ /* 0x004fc4000ff3e0ff */
[----:B------:R-:W-:-:S03]  /*3e000*/  IADD3 R6, P2, R6, UR8, RZ ;  /* 0x0000000806067c10 */ /* 0x000fc6000ff5e0ff */
[----:B------:R2:W-:Y:S01]  /*3e010*/  STL [R1+0x27c], R2 ;  /* 0x00027c0201007387 */ /* 0x0005e20000100800 */
[----:B-1----:R-:W-:Y:S01]  /*3e020*/  IMAD.MOV.U32 R4, RZ, RZ, R2 ;  /* 0x000000ffff047224 */ /* 0x002fe200078e0002 */
[----:B---3--:R-:W-:Y:S02]  /*3e030*/  IADD3.X R148, R148, UR11, RZ, P1, !PT ;  /* 0x0000000b94947c10 */ /* 0x008fe40008ffe4ff */
        /* <DEDUP_REMOVED lines=8> */
[----:B---3--:R-:W-:-:S03]  /*3e0c0*/  IMAD.MOV.U32 R4, RZ, RZ, R6 ;  /* 0x000000ffff047224 */ /* 0x008fc600078e0006 */
[----:B------:R-:W3:Y:S01]  /*3e0d0*/  LDL.LU R6, [R1+0x2f8] ;  /* 0x0002f80001067983 */ /* 0x000ee20000300800 */
[----:B------:R-:W-:-:S03]  /*3e0e0*/  IMAD.MOV.U32 R5, RZ, RZ, R151 ;  /* 0x000000ffff057224 */ /* 0x000fc600078e0097 */
[----:B------:R-:W3:Y:S01]  /*3e0f0*/  LDL.LU R151, [R1+0x318] ;  /* 0x0003180001977983 */ /* 0x000ee20000300800 */
[----:B----4-:R-:W-:-:S03]  /*3e100*/  IADD3 R3, P1, R3, UR8, RZ ;  /* 0x0000000803037c10 */ /* 0x010fc6000ff3e0ff */
[----:B------:R1:W-:Y:S01]  /*3e110*/  LDGSTS.E [R0+0x2e00], desc[UR46][R4.64], P0 ;  /* 0x02e0000004007fae */ /* 0x0003e2000812186e */
[----:B------:R-:W-:Y:S02]  /*3e120*/  IADD3 R147, P2, R147, UR8, RZ ;  /* 0x0000000893937c10 */ /* 0x000fe4000ff5e0ff */
[----:B------:R-:W-:Y:S01]  /*3e130*/  IADD3.X R149, R149, UR11, RZ, P1, !PT ;  /* 0x0000000b95957c10 */ /* 0x000fe20008ffe4ff */
[----:B------:R4:W-:Y:S01]  /*3e140*/  STL [R1+0x2bc], R3 ;  /* 0x0002bc0301007387 */ /* 0x0009e20000100800 */
[----:B-1----:R-:W-:Y:S01]  /*3e150*/  IMAD.MOV.U32 R4, RZ, RZ, R3 ;  /* 0x000000ffff047224 */ /* 0x002fe200078e0003 */
[----:B------:R-:W-:Y:S02]  /*3e160*/  IADD3.X R150, R150, UR11, RZ, P2, !PT ;  /* 0x0000000b96967c10 */ /* 0x000fe400097fe4ff */
[----:B------:R-:W-:Y:S01]  /*3e170*/  IMAD.MOV.U32 R5, RZ, RZ, R149 ;  /* 0x000000ffff057224 */ /* 0x000fe200078e0095 */
[----:B------:R1:W-:Y:S04]  /*3e180*/  STL [R1+0x2b8], R149 ;  /* 0x0002b89501007387 */ /* 0x0003e80000100800 */
[----:B------:R1:W-:Y:S04]  /*3e190*/  STL [R1+0x2dc], R147 ;  /* 0x0002dc9301007387 */ /* 0x0003e80000100800 */
[----:B----4-:R-:W4:Y:S04]  /*3e1a0*/  LDL.LU R3, [R1+0x33c] ;  /* 0x00033c0001037983 */ /* 0x010f280000300800 */
[----:B------:R1:W-:Y:S04]  /*3e1b0*/  STL [R1+0x2d8], R150 ;  /* 0x0002d89601007387 */ /* 0x0003e80000100800 */
[----:B------:R1:W-:Y:S04]  /*3e1c0*/  LDGSTS.E [R0+0x3200], desc[UR46][R4.64], P0 ;  /* 0x0320000004007fae */ /* 0x0003e8000812186e */
[----:B-1----:R-:W4:Y:S01]  /*3e1d0*/  LDL.LU R149, [R1+0x35c] ;  /* 0x00035c0001957983 */ /* 0x002f220000300800 */
[----:B------:R-:W-:-:S02]  /*3e1e0*/  IMAD.MOV.U32 R4, RZ, RZ, R147 ;  /* 0x000000ffff047224 */ /* 0x000fc400078e0093 */
[----:B------:R-:W-:Y:S01]  /*3e1f0*/  IMAD.MOV.U32 R5, RZ, RZ, R150 ;  /* 0x000000ffff057224 */ /* 0x000fe200078e0096 */
[----:B------:R-:W4:Y:S04]  /*3e200*/  LDL.LU R147, [R1+0x338] ;  /* 0x0003380001937983 */ /* 0x000f280000300800 */
[----:B------:R-:W4:Y:S04]  /*3e210*/  LDL.LU R150, [R1+0x358] ;  /* 0x0003580001967983 */ /* 0x000f280000300800 */
[----:B------:R1:W-:Y:S01]  /*3e220*/  LDGSTS.E [R0+0x3600], desc[UR46][R4.64], P0 ;  /* 0x0360000004007fae */ /* 0x0003e2000812186e */
[----:B--2---:R-:W-:-:S05]  /*3e230*/  IADD3 R2, P1, R2, UR8, RZ ;  /* 0x0000000802027c10 */ /* 0x004fca000ff3e0ff */
[----:B------:R2:W-:Y:S01]  /*3e240*/  STL [R1+0x2fc], R2 ;  /* 0x0002fc0201007387 */ /* 0x0005e20000100800 */
[----:B-1----:R-:W-:Y:S01]  /*3e250*/  IMAD.MOV.U32 R4, RZ, RZ, R2 ;  /* 0x000000ffff047224 */ /* 0x002fe200078e0002 */
[----:B------:R-:W-:Y:S02]  /*3e260*/  IADD3 R148, P2, R148, UR8, RZ ;  /* 0x0000000894947c10 */ /* 0x000fe4000ff5e0ff */
        /* <DEDUP_REMOVED lines=15> */
[----:B------:R-:W-:-:S03]  /*3e360*/  IADD3 R149, P2, R149, UR8, RZ ;  /* 0x0000000895957c10 */ /* 0x000fc6000ff5e0ff */
[----:B------:R4:W-:Y:S01]  /*3e370*/  STL [R1+0x33c], R3 ;  /* 0x00033c0301007387 */ /* 0x0009e20000100800 */
[----:B------:R-:W-:Y:S01]  /*3e380*/  IADD3.X R147, R147, UR11, RZ, P1, !PT ;  /* 0x0000000b93937c10 */ /* 0x000fe20008ffe4ff */
[----:B-1----:R-:W-:Y:S01]  /*3e390*/  IMAD.MOV.U32 R4, RZ, RZ, R3 ;  /* 0x000000ffff047224 */ /* 0x002fe200078e0003 */
[----:B------:R-:W-:-:S03]  /*3e3a0*/  IADD3.X R150, R150, UR11, RZ, P2, !PT ;  /* 0x0000000b96967c10 */ /* 0x000fc600097fe4ff */
        /* <DEDUP_REMOVED lines=105> */
[----:B------:R-:W-:Y:S02]  /*3ea40*/  IADD3.X R149, R149, UR11, RZ, P1, !PT ;  /* 0x0000000b95957c10 */ /* 0x000fe40008ffe4ff */
[----:B-1----:R-:W-:Y:S02]  /*3ea50*/  MOV R4, R3 ;  /* 0x0000000300047202 */ /* 0x002fe40000000f00 */
[----:B------:R-:W-:Y:S01]  /*3ea60*/  IADD3.X R150, R150, UR11, RZ, P2, !PT ;  /* 0x0000000b96967c10 */ /* 0x000fe200097fe4ff */
        /* <DEDUP_REMOVED lines=69> */
[----:B-1----:R-:W-:Y:S01]  /*3eec0*/  IMAD.MOV.U32 R4, RZ, RZ, R3 ;  /* 0x000000ffff047224 */ /* 0x002fe200078e0003 */
[----:B------:R-:W-:Y:S02]  /*3eed0*/  IADD3.X R149, R149, UR11, RZ, P1, !PT ;  /* 0x0000000b95957c10 */ /* 0x000fe40008ffe4ff */
        /* <DEDUP_REMOVED lines=67> */
[----:B------:R1:W-:Y:S04]  /*3f310*/  LDGSTS.E [R0+0x12e00], desc[UR46][R4.64], P0 ;  /* 0x12e0000004007fae */ /* 0x0003e8000812186e */
[----:B------:R4:W-:Y:S01]  /*3f320*/  STL [R1+0x6bc], R3 ;  /* 0x0006bc0301007387 */ /* 0x0009e20000100800 */
[----:B------:R-:W-:Y:S01]  /*3f330*/  IADD3 R147, P2, R147, UR8, RZ ;  /* 0x0000000893937c10 */ /* 0x000fe2000ff5e0ff */
        /* <DEDUP_REMOVED lines=52> */
[----:B------:R-:W-:Y:S01]  /*3f680*/  STL [R1+0x77c], R2 ;  /* 0x00077c0201007387 */ /* 0x000fe20000100800 */
[----:B-1----:R-:W-:Y:S01]  /*3f690*/  IMAD.MOV.U32 R4, RZ, RZ, R2 ;  /* 0x000000ffff047224 */ /* 0x002fe200078e0002 */
[----:B------:R-:W-:Y:S02]  /*3f6a0*/  IADD3 R6, P2, R6, UR8, RZ ;  /* 0x0000000806067c10 */ /* 0x000fe4000ff5e0ff */
[----:B---3--:R-:W-:Y:S02]  /*3f6b0*/  IADD3.X R148, R148, UR11, RZ, P1, !PT ;  /* 0x0000000b94947c10 */ /* 0x008fe40008ffe4ff */
[----:B------:R-:W-:-:S03]  /*3f6c0*/  IADD3.X R151, R151, UR11, RZ, P2, !PT ;  /* 0x0000000b97977c10 */ /* 0x000fc600097fe4ff */
[----:B------:R-:W-:Y:S01]  /*3f6d0*/  IMAD.MOV.U32 R5, RZ, RZ, R148 ;  /* 0x000000ffff057224 */ /* 0x000fe200078e0094 */
[----:B------:R1:W-:Y:S04]  /*3f6e0*/  STL [R1+0x778], R148 ;  /* 0x0007789401007387 */ /* 0x0003e80000100800 */
[----:B------:R-:W-:Y:S04]  /*3f6f0*/  STL [R1+0x79c], R6 ;  /* 0x00079c0601007387 */ /* 0x000fe80000100800 */
[----:B------:R2:W-:Y:S04]  /*3f700*/  LDGSTS.E [R0+0x14a00], desc[UR46][R4.64], P0 ;  /* 0x14a0000004007fae */ /* 0x0005e8000812186e */
[----:B-1----:R-:W3:Y:S04]  /*3f710*/  LDL.LU R148, [R1+0x7fc] ;  /* 0x0007fc0001947983 */ /* 0x002ee80000300800 */
[----:B------:R1:W-:Y:S04]  /*3f720*/  STL [R1+0x798], R151 ;  /* 0x0007989701007387 */ /* 0x0003e80000100800 */
[----:B------:R-:W3:Y:S01]  /*3f730*/  LDL.LU R2, [R1+0x81c] ;  /* 0x00081c0001027983 */ /* 0x000ee20000300800 */
[----:B--2---:R-:W-:-:S03]  /*3f740*/  IMAD.MOV.U32 R5, RZ, RZ, R151 ;  /* 0x000000ffff057224 */ /* 0x004fc600078e0097 */
[----:B-1----:R-:W2:Y:S01]  /*3f750*/  LDL.LU R151, [R1+0x7f8] ;  /* 0x0007f80001977983 */ /* 0x002ea20000300800 */
[----:B------:R-:W-:-:S03]  /*3f760*/  IMAD.MOV.U32 R4, RZ, RZ, R6 ;  /* 0x000000ffff047224 */ /* 0x000fc600078e0006 */
[----:B------:R-:W2:Y:S04]  /*3f770*/  LDL.LU R6, [R1+0x818] ;  /* 0x0008180001067983 */ /* 0x000ea80000300800 */
[----:B------:R1:W-:Y:S01]  /*3f780*/  LDGSTS.E [R0+0x14e00], desc[UR46][R4.64], P0 ;  /* 0x14e0000004007fae */ /* 0x0003e2000812186e */
[----:B----4-:R-:W-:-:S05]  /*3f790*/  IADD3 R3, P1, R3, UR8, RZ ;  /* 0x0000000803037c10 */ /* 0x010fca000ff3e0ff */
[----:B------:R-:W-:Y:S01]  /*3f7a0*/  STL [R1+0x7bc], R3 ;  /* 0x0007bc0301007387 */ /* 0x000fe20000100800 */
[----:B------:R-:W-:Y:S01]  /*3f7b0*/  IADD3 R147, P2, R147, UR8, RZ ;  /* 0x0000000893937c10 */ /* 0x000fe2000ff5e0ff */
[----:B-1----:R-:W-:Y:S01]  /*3f7c0*/  IMAD.MOV.U32 R4, RZ, RZ, R3 ;  /* 0x000000ffff047224 */ /* 0x002fe200078e0003 */
[----:B------:R-:W-:Y:S02]  /*3f7d0*/  IADD3.X R149, R149, UR11, RZ, P1, !PT ;  /* 0x0000000b95957c10 */ /* 0x000fe40008ffe4ff */
[----:B------:R-:W-:-:S03]  /*3f7e0*/  IADD3.X R150, R150, UR11, RZ, P2, !PT ;  /* 0x0000000b96967c10 */ /* 0x000fc600097fe4ff */
[----:B------:R-:W-:Y:S01]  /*3f7f0*/  IMAD.MOV.U32 R5, RZ, RZ, R149 ;  /* 0x000000ffff057224 */ /* 0x000fe200078e0095 */
[----:B------:R1:W-:Y:S04]  /*3f800*/  STL [R1+0x7b8], R149 ;  /* 0x0007b89501007387 */ /* 0x0003e80000100800 */
[----:B------:R4:W-:Y:S04]  /*3f810*/  LDGSTS.E [R0+0x15200], desc[UR46][R4.64], P0 ;  /* 0x1520000004007fae */ /* 0x0009e8000812186e */
[----:B------:R-:W-:Y:S04]  /*3f820*/  STL [R1+0x7dc], R147 ;  /* 0x0007dc9301007387 */ /* 0x000fe80000100800 */
[----:B-1----:R-:W2:Y:S01]  /*3f830*/  LDL.LU R149, [R1+0x83c] ;  /* 0x00083c0001957983 */ /* 0x002ea20000300800 */
[----:B----4-:R-:W-:-:S02]  /*3f840*/  IMAD.MOV.U32 R4, RZ, RZ, R147 ;  /* 0x000000ffff047224 */ /* 0x010fc400078e0093 */
[----:B------:R-:W-:Y:S01]  /*3f850*/  IMAD.MOV.U32 R5, RZ, RZ, R150 ;  /* 0x000000ffff057224 */ /* 0x000fe200078e0096 */
[----:B------:R1:W-:Y:S04]  /*3f860*/  STL [R1+0x7d8], R150 ;  /* 0x0007d89601007387 */ /* 0x0003e80000100800 */
[----:B------:R-:W4:Y:S04]  /*3f870*/  LDL.LU R3, [R1+0x85c] ;  /* 0x00085c0001037983 */ /* 0x000f280000300800 */
[----:B------:R3:W-:Y:S04]  /*3f880*/  LDGSTS.E [R0+0x15600], desc[UR46][R4.64], P0 ;  /* 0x1560000004007fae */ /* 0x0007e8000812186e */
[----:B-1----:R-:W4:Y:S04]  /*3f890*/  LDL.LU R150, [R1+0x838] ;  /* 0x0008380001967983 */ /* 0x002f280000300800 */
[----:B------:R-:W4:Y:S01]  /*3f8a0*/  LDL.LU R147, [R1+0x858] ;  /* 0x0008580001937983 */ /* 0x000f220000300800 */
[----:B---3--:R-:W-:-:S02]  /*3f8b0*/  IADD3 R148, P1, R148, UR8, RZ ;  /* 0x0000000894947c10 */ /* 0x008fc4000ff3e0ff */
[----:B------:R-:W-:-:S03]  /*3f8c0*/  IADD3 R2, P2, R2, UR8, RZ ;  /* 0x0000000802027c10 */ /* 0x000fc6000ff5e0ff */
[----:B------:R-:W-:Y:S01]  /*3f8d0*/  IMAD.MOV.U32 R4, RZ, RZ, R148 ;  /* 0x000000ffff047224 */ /* 0x000fe200078e0094 */
[----:B--2---:R-:W-:Y:S01]  /*3f8e0*/  IADD3.X R151, R151, UR11, RZ, P1, !PT ;  /* 0x0000000b97977c10 */ /* 0x004fe20008ffe4ff */
[----:B------:R1:W-:Y:S01]  /*3f8f0*/  STL [R1+0x7fc], R148 ;  /* 0x0007fc9401007387 */ /* 0x0003e20000100800 */
[----:B------:R-:W-:-:S03]  /*3f900*/  IADD3.X R6, R6, UR11, RZ, P2, !PT ;  /* 0x0000000b06067c10 */ /* 0x000fc600097fe4ff */
[----:B------:R-:W-:Y:S01]  /*3f910*/  IMAD.MOV.U32 R5, RZ, RZ, R151 ;  /* 0x000000ffff057224 */ /* 0x000fe200078e0097 */
[----:B------:R-:W-:Y:S04]  /*3f920*/  STL [R1+0x7f8], R151 ;  /* 0x0007f89701007387 */ /* 0x000fe80000100800 */
[----:B------:R-:W-:Y:S04]  /*3f930*/  STL [R1+0x81c], R2 ;  /* 0x00081c0201007387 */ /* 0x000fe80000100800 */
[----:B------:R2:W-:Y:S04]  /*3f940*/  LDGSTS.E [R0+0x15a00], desc[UR46][R4.64], P0 ;  /* 0x15a0000004007fae */ /* 0x0005e8000812186e */
[----:B------:R3:W-:Y:S04]  /*3f950*/  STL [R1+0x818], R6 ;  /* 0x0008180601007387 */ /* 0x0007e80000100800 */
[----:B-1----:R-:W4:Y:S01]  /*3f960*/  LDL.LU R148, [R1+0x878] ;  /* 0x0008780001947983 */ /* 0x002f220000300800 */
[----:B--2---:R-:W-:-:S03]  /*3f970*/  IMAD.MOV.U32 R5, RZ, RZ, R6 ;  /* 0x000000ffff057224 */ /* 0x004fc600078e0006 */
[----:B---3--:R-:W2:Y:S01]  /*3f980*/  LDL.LU R6, [R1+0x87c] ;  /* 0x00087c0001067983 */ /* 0x008ea20000300800 */
[----:B------:R-:W-:-:S03]  /*3f990*/  IMAD.MOV.U32 R4, RZ, RZ, R2 ;  /* 0x000000ffff047224 */ /* 0x000fc600078e0002 */
[----:B------:R-:W3:Y:S04]  /*3f9a0*/  LDL.LU R245, [R1+0x898] ;  /* 0x0008980001f57983 */ /* 0x000ee80000300800 */
[----:B------:R-:W3:Y:S04]  /*3f9b0*/  LDL.LU R2, [R1+0x89c] ;  /* 0x00089c0001027983 */ /* 0x000ee80000300800 */
[----:B------:R1:W-:Y:S01]  /*3f9c0*/  LDGSTS.E [R0+0x15e00], desc[UR46][R4.64], P0 ;  /* 0x15e0000004007fae */ /* 0x0003e2000812186e */
[----:B------:R-:W-:-:S05]  /*3f9d0*/  IADD3 R149, P1, R149, UR8, RZ ;  /* 0x0000000895957c10 */ /* 0x000fca000ff3e0ff */
[----:B-1----:R-:W-:Y:S01]  /*3f9e0*/  IMAD.MOV.U32 R4, RZ, RZ, R149 ;  /* 0x000000ffff047224 */ /* 0x002fe200078e0095 */
[----:B----4-:R-:W-:Y:S02]  /*3f9f0*/  IADD3 R3, P2, R3, UR8, RZ ;  /* 0x0000000803037c10 */ /* 0x010fe4000ff5e0ff */
[----:B------:R-:W-:Y:S02]  /*3fa00*/  IADD3.X R150, R150, UR11, RZ, P1, !PT ;  /* 0x0000000b96967c10 */ /* 0x000fe40008ffe4ff */
[----:B------:R-:W-:-:S03]  /*3fa10*/  IADD3.X R147, R147, UR11, RZ, P2, !PT ;  /* 0x0000000b93937c10 */ /* 0x000fc600097fe4ff */
[----:B------:R-:W-:Y:S01]  /*3fa20*/  IMAD.MOV.U32 R5, RZ, RZ, R150 ;  /* 0x000000ffff057224 */ /* 0x000fe200078e0096 */
[----:B------:R-:W-:Y:S04]  /*3fa30*/  STL [R1+0x83c], R149 ;  /* 0x00083c9501007387 */ /* 0x000fe80000100800 */
[----:B------:R1:W-:Y:S04]  /*3fa40*/  LDGSTS.E [R0+0x16200], desc[UR46][R4.64], P0 ;  /* 0x1620000004007fae */ /* 0x0003e8000812186e */
[----:B------:R4:W-:Y:S04]  /*3fa50*/  STL [R1+0x838], R150 ;  /* 0x0008389601007387 */ /* 0x0009e80000100800 */
[----:B------:R-:W-:Y:S01]  /*3fa60*/  STL [R1+0x85c], R3 ;  /* 0x00085c0301007387 */ /* 0x000fe20000100800 */
[----:B-1----:R-:W-:-:S02]  /*3fa70*/  IMAD.MOV.U32 R4, RZ, RZ, R3 ;  /* 0x000000ffff047224 */ /* 0x002fc400078e0003 */
[----:B------:R-:W-:Y:S01]  /*3fa80*/  IMAD.MOV.U32 R5, RZ, RZ, R147 ;  /* 0x000000ffff057224 */ /* 0x000fe200078e0093 */
[----:B------:R1:W-:Y:S04]  /*3fa90*/  STL [R1+0x858], R147 ;  /* 0x0008589301007387 */ /* 0x0003e80000100800 */
[----:B------:R-:W3:Y:S04]  /*3faa0*/  LDL.LU R151, [R1+0x8bc] ;  /* 0x0008bc0001977983 */ /* 0x000ee80000300800 */
[----:B------:R2:W-:Y:S04]  /*3fab0*/  LDGSTS.E [R0+0x16600], desc[UR46][R4.64], P0 ;  /* 0x1660000004007fae */ /* 0x0005e8000812186e */
[----:B----4-:R-:W4:Y:S04]  /*3fac0*/  LDL.LU R150, [R1+0x8d8] ;  /* 0x0008d80001967983 */ /* 0x010f280000300800 */
[----:B------:R-:W4:Y:S04]  /*3fad0*/  LDL.LU R149, [R1+0x8dc] ;  /* 0x0008dc0001957983 */ /* 0x000f280000300800 */
[----:B-1----:R-:W4:Y:S04]  /*3fae0*/  LDL.LU R147, [R1+0x8fc] ;  /* 0x0008fc0001937983 */ /* 0x002f280000300800 */
[----:B------:R-:W4:Y:S01]  /*3faf0*/  LDL.LU R3, [R1+0x91c] ;  /* 0x00091c0001037983 */ /* 0x000f220000300800 */
[----:B--2---:R-:W-:-:S04]  /*3fb00*/  IADD3 R6, P1, R6, UR8, RZ ;  /* 0x0000000806067c10 */ /* 0x004fc8000ff3e0ff */
[----:B------:R-:W-:Y:S01]  /*3fb10*/  IADD3.X R148, R148, UR11, RZ, P1, !PT ;  /* 0x0000000b94947c10 */ /* 0x000fe20008ffe4ff */
[----:B------:R-:W-:Y:S01]  /*3fb20*/  IMAD.MOV.U32 R4, RZ, RZ, R6 ;  /* 0x000000ffff047224 */ /* 0x000fe200078e0006 */
[----:B---3--:R-:W-:-:S03]  /*3fb30*/  IADD3 R2, P2, R2, UR8, RZ ;  /* 0x0000000802027c10 */ /* 0x008fc6000ff5e0ff */
[----:B------:R-:W-:Y:S01]  /*3fb40*/  IMAD.MOV.U32 R5, RZ, RZ, R148 ;  /* 0x000000ffff057224 */ /* 0x000fe200078e0094 */
[----:B------:R-:W-:Y:S01]  /*3fb50*/  IADD3.X R245, R245, UR11, RZ, P2, !PT ;  /* 0x0000000bf5f57c10 */ /* 0x000fe200097fe4ff */
[----:B------:R-:W-:Y:S04]  /*3fb60*/  STL [R1+0x87c], R6 ;  /* 0x00087c0601007387 */ /* 0x000fe80000100800 */
[----:B------:R1:W-:Y:S04]  /*3fb70*/  STL [R1+0x878], R148 ;  /* 0x0008789401007387 */ /* 0x0003e80000100800 */
[----:B------:R2:W-:Y:S04]  /*3fb80*/  LDGSTS.E [R0+0x16a00], desc[UR46][R4.64], P0 ;  /* 0x16a0000004007fae */ /* 0x0005e8000812186e */
[----:B------:R-:W-:Y:S04]  /*3fb90*/  STL [R1+0x89c], R2 ;  /* 0x00089c0201007387 */ /* 0x000fe80000100800 */
[----:B-1----:R-:W3:Y:S01]  /*3fba0*/  LDL.LU R148, [R1+0x8f8] ;  /* 0x0008f80001947983 */ /* 0x002ee20000300800 */
[----:B--2---:R-:W-:-:S02]  /*3fbb0*/  IMAD.MOV.U32 R4, RZ, RZ, R2 ;  /* 0x000000ffff047224 */ /* 0x004fc400078e0002 */
[----:B------:R-:W-:Y:S01]  /*3fbc0*/  IMAD.MOV.U32 R5, RZ, RZ, R245 ;  /* 0x000000ffff057224 */ /* 0x000fe200078e00f5 */
[----:B------:R1:W-:Y:S04]  /*3fbd0*/  STL [R1+0x898], R245 ;  /* 0x000898f501007387 */ /* 0x0003e80000100800 */
[----:B------:R-:W2:Y:S04]  /*3fbe0*/  LDL.LU R6, [R1+0x918] ;  /* 0x0009180001067983 */ /* 0x000ea80000300800 */
[----:B------:R4:W-:Y:S04]  /*3fbf0*/  LDGSTS.E [R0+0x16e00], desc[UR46][R4.64], P0 ;  /* 0x16e0000004007fae */ /* 0x0009e8000812186e */
[----:B-1----:R-:W3:Y:S04]  /*3fc00*/  LDL.LU R245, [R1+0xf8c] ;  /* 0x000f8c0001f57983 */ /* 0x002ee80000300800 */
[----:B------:R-:W3:Y:S04]  /*3fc10*/  LDL R2, [R1+0xf48] ;  /* 0x000f480001027983 */ /* 0x000ee80000100800 */
[----:B------:R-:W3:Y:S01]  /*3fc20*/  LDL.LU R5, [R1+0x8b8] ;  /* 0x0008b80001057983 */ /* 0x000ee20000300800 */
[----:B------:R-:W-:-:S05]  /*3fc30*/  IADD3 R151, P1, R151, UR8, RZ ;  /* 0x0000000897977c10 */ /* 0x000fca000ff3e0ff */
[----:B----4-:R-:W-:Y:S01]  /*3fc40*/  IMAD.MOV.U32 R4, RZ, RZ, R151 ;  /* 0x000000ffff047224 */ /* 0x010fe200078e0097 */
[----:B------:R-:W-:Y:S01]  /*3fc50*/  IADD3 R149, P2, R149, UR8, RZ ;  /* 0x0000000895957c10 */ /* 0x000fe2000ff5e0ff */
[----:B------:R-:W-:Y:S03]  /*3fc60*/  STL [R1+0x8bc], R151 ;  /* 0x0008bc9701007387 */ /* 0x000fe60000100800 */
[----:B------:R-:W-:Y:S02]  /*3fc70*/  IADD3.X R150, R150, UR11, RZ, P2, !PT ;  /* 0x0000000b96967c10 */ /* 0x000fe400097fe4ff */
[----:B------:R-:W-:-:S04]  /*3fc80*/  IADD3 R3, P2, R3, UR8, RZ ;  /* 0x0000000803037c10 */ /* 0x000fc8000ff5e0ff */
[----:B--2---:R-:W-:Y:S02]  /*3fc90*/  IADD3.X R6, R6, UR11, RZ, P2, !PT ;  /* 0x0000000b06067c10 */ /* 0x004fe400097fe4ff */
[----:B---3--:R-:W-:Y:S02]  /*3fca0*/  IADD3.X R5, R5, UR11, RZ, P1, !PT ;  /* 0x0000000b05057c10 */ /* 0x008fe40008ffe4ff */
[----:B------:R-:W-:-:S03]  /*3fcb0*/  IADD3 R147, P1, R147, UR8, RZ ;  /* 0x0000000893937c10 */ /* 0x000fc6000ff3e0ff */
[----:B------:R1:W-:Y:S01]  /*3fcc0*/  STL [R1+0x8b8], R5 ;  /* 0x0008b80501007387 */ /* 0x0003e20000100800 */
[----:B------:R-:W-:-:S03]  /*3fcd0*/  IADD3.X R148, R148, UR11, RZ, P1, !PT ;  /* 0x0000000b94947c10 */ /* 0x000fc60008ffe4ff */
[----:B------:R2:W-:Y:S04]  /*3fce0*/  LDGSTS.E [R0+0x17200], desc[UR46][R4.64], P0 ;  /* 0x1720000004007fae */ /* 0x0005e8000812186e */
[----:B------:R3:W-:Y:S01]  /*3fcf0*/  STL [R1+0x8dc], R149 ;  /* 0x0008dc9501007387 */ /* 0x0007e20000100800 */
[----:B--2---:R-:W-:Y:S02]  /*3fd00*/  IMAD.MOV.U32 R4, RZ, RZ, R149 ;  /* 0x000000ffff047224 */ /* 0x004fe400078e0095 */
[----:B-1----:R-:W-:Y:S01]  /*3fd10*/  IMAD.MOV.U32 R5, RZ, RZ, R150 ;  /* 0x000000ffff057224 */ /* 0x002fe200078e0096 */
[----:B------:R-:W-:Y:S04]  /*3fd20*/  STL [R1+0x8d8], R150 ;  /* 0x0008d89601007387 */ /* 0x000fe80000100800 */
[----:B------:R1:W-:Y:S04]  /*3fd30*/  LDGSTS.E [R0+0x17600], desc[UR46][R4.64], P0 ;  /* 0x1760000004007fae */ /* 0x0003e8000812186e */
[----:B------:R-:W-:Y:S04]  /*3fd40*/  STL [R1+0x8fc], R147 ;  /* 0x0008fc9301007387 */ /* 0x000fe80000100800 */
[----:B------:R-:W-:Y:S01]  /*3fd50*/  STL [R1+0x8f8], R148 ;  /* 0x0008f89401007387 */ /* 0x000fe20000100800 */
[----:B-1----:R-:W-:-:S02]  /*3fd60*/  IMAD.MOV.U32 R4, RZ, RZ, R147 ;  /* 0x000000ffff047224 */ /* 0x002fc400078e0093 */
[----:B------:R-:W-:Y:S01]  /*3fd70*/  IMAD.MOV.U32 R5, RZ, RZ, R148 ;  /* 0x000000ffff057224 */ /* 0x000fe200078e0094 */
[----:B------:R-:W-:Y:S04]  /*3fd80*/  STL [R1+0x91c], R3 ;  /* 0x00091c0301007387 */ /* 0x000fe80000100800 */
[----:B------:R1:W-:Y:S04]  /*3fd90*/  LDGSTS.E [R0+0x17a00], desc[UR46][R4.64], P0 ;  /* 0x17a0000004007fae */ /* 0x0003e8000812186e */
[----:B------:R2:W-:Y:S04]  /*3fda0*/  STL [R1+0x918], R6 ;  /* 0x0009180601007387 */ /* 0x0005e80000100800 */
[----:B---3--:R-:W3:Y:S01]  /*3fdb0*/  LDL.LU R149, [R1+0x200] ;  /* 0x0002000001957983 */ /* 0x008ee20000300800 */
[----:B-1----:R-:W-:-:S03]  /*3fdc0*/  IMAD.MOV.U32 R5, RZ, RZ, R6 ;  /* 0x000000ffff057224 */ /* 0x002fc600078e0006 */
[----:B--2---:R-:W2:Y:S01]  /*3fdd0*/  LDL.LU R6, [R1+0x204] ;  /* 0x0002040001067983 */ /* 0x004ea20000300800 */
[----:B------:R-:W-:-:S03]  /*3fde0*/  IMAD.MOV.U32 R4, RZ, RZ, R3 ;  /* 0x000000ffff047224 */ /* 0x000fc600078e0003 */
[----:B------:R-:W4:Y:S04]  /*3fdf0*/  LDL.LU R150, [R1+0x220] ;  /* 0x0002200001967983 */ /* 0x000f280000300800 */
[----:B------:R-:W4:Y:S04]  /*3fe00*/  LDL.LU R147, [R1+0x224] ;  /* 0x0002240001937983 */ /* 0x000f280000300800 */
[----:B------:R1:W-:Y:S04]  /*3fe10*/  LDGSTS.E [R0+0x17e00], desc[UR46][R4.64], P0 ;  /* 0x17e0000004007fae */ /* 0x0003e8000812186e */
[----:B------:R-:W4:Y:S01]  /*3fe20*/  LDL.LU R3, [R1+0x240] ;  /* 0x0002400001037983 */ /* 0x000f220000300800 */
[----:B-1----:R-:W-:-:S03]  /*3fe30*/  VIADD R0, R2, UR12 ;  /* 0x0000000c02007c36 */ /* 0x002fc60008000000 */
[----:B------:R-:W4:Y:S04]  /*3fe40*/  LDL.LU R2, [R1+0x244] ;  /* 0x0002440001027983 */ /* 0x000f280000300800 */
[----:B------:R-:W4:Y:S04]  /*3fe50*/  LDL.LU R151, [R1+0x260] ;  /* 0x0002600001977983 */ /* 0x000f280000300800 */
[----:B------:R-:W4:Y:S01]  /*3fe60*/  LDL.LU R148, [R1+0x264] ;  /* 0x0002640001947983 */ /* 0x000f220000300800 */
[----:B------:R-:W-:Y:S02]  /*3fe70*/  IADD3 R206, P1, R206, UR8, RZ ;  /* 0x00000008cece7c10 */ /* 0x000fe4000ff3e0ff */
[----:B------:R-:W-:-:S02]  /*3fe80*/  IADD3 R214, P2, R214, UR8, RZ ;  /* 0x00000008d6d67c10 */ /* 0x000fc4000ff5e0ff */
[----:B------:R-:W-:Y:S01]  /*3fe90*/  IADD3.X R205, R205, UR11, RZ, P1, !PT ;  /* 0x0000000bcdcd7c10 */ /* 0x000fe20008ffe4ff */
[----:B------:R-:W-:Y:S01]  /*3fea0*/  IMAD.MOV.U32 R4, RZ, RZ, R206 ;  /* 0x000000ffff047224 */ /* 0x000fe200078e00ce */
[----:B------:R-:W-:-:S03]  /*3feb0*/  IADD3.X R213, R213, UR11, RZ, P2, !PT ;  /* 0x0000000bd5d57c10 */ /* 0x000fc600097fe4ff */
[----:B------:R-:W-:Y:S01]  /*3fec0*/  IMAD.MOV.U32 R5, RZ, RZ, R205 ;  /* 0x000000ffff057224 */ /* 0x000fe200078e00cd */
[----:B------:R-:W-:-:S04]  /*3fed0*/  IADD3 R222, P1, R222, UR8, RZ ;  /* 0x00000008dede7c10 */ /* 0x000fc8000ff3e0ff */
[----:B------:R1:W-:Y:S01]  /*3fee0*/  LDGSTS.E [R0+0x300], desc[UR46][R4.64], P0 ;  /* 0x0030000004007fae */ /* 0x0003e2000812186e */
[----:B------:R-:W-:Y:S02]  /*3fef0*/  IADD3.X R221, R221, UR11, RZ, P1, !PT ;  /* 0x0000000bdddd7c10 */ /* 0x000fe40008ffe4ff */
[----:B------:R-:W-:Y:S01]  /*3ff00*/  IADD3 R230, P2, R230, UR8, RZ ;  /* 0x00000008e6e67c10 */ /* 0x000fe2000ff5e0ff */
[----:B-1----:R-:W-:Y:S02]  /*3ff10*/  IMAD.MOV.U32 R4, RZ, RZ, R214 ;  /* 0x000000ffff047224 */ /* 0x002fe400078e00d6 */
[----:B------:R-:W-:Y:S01]  /*3ff20*/  IMAD.MOV.U32 R5, RZ, RZ, R213 ;  /* 0x000000ffff057224 */ /* 0x000fe200078e00d5 */
[----:B------:R-:W-:-:S04]  /*3ff30*/  IADD3.X R229, R229, UR11, RZ, P2, !PT ;  /* 0x0000000be5e57c10 */ /* 0x000fc800097fe4ff */
[----:B------:R1:W-:Y:S01]  /*3ff40*/  LDGSTS.E [R0+0x700], desc[UR46][R4.64], P0 ;  /* 0x0070000004007fae */ /* 0x0003e2000812186e */
[----:B------:R-:W-:Y:S02]  /*3ff50*/  IADD3 R238, P1, R238, UR8, RZ ;  /* 0x00000008eeee7c10 */ /* 0x000fe4000ff3e0ff */
[----:B------:R-:W-:Y:S02]  /*3ff60*/  IADD3 R246, P2, R246, UR8, RZ ;  /* 0x00000008f6f67c10 */ /* 0x000fe4000ff5e0ff */
[----:B------:R-:W-:Y:S01]  /*3ff70*/  IADD3.X R237, R237, UR11, RZ, P1, !PT ;  /* 0x0000000beded7c10 */ /* 0x000fe20008ffe4ff */
[----:B-1----:R-:W-:Y:S02]  /*3ff80*/  IMAD.MOV.U32 R4, RZ, RZ, R222 ;  /* 0x000000ffff047224 */ /* 0x002fe400078e00de */
[----:B------:R-:W-:-:S05]  /*3ff90*/  IMAD.MOV.U32 R5, RZ, RZ, R221 ;  /* 0x000000ffff057224 */ /* 0x000fca00078e00dd */
[----:B------:R1:W-:Y:S01]  /*3ffa0*/  LDGSTS.E [R0+0xb00], desc[UR46][R4.64], P0 ;  /* 0x00b0000004007fae */ /* 0x0003e2000812186e */
[----:B------:R-:W-:Y:S01]  /*3ffb0*/  IADD3.X R245, R245, UR11, RZ, P2, !PT ;  /* 0x0000000bf5f57c10 */ /* 0x000fe200097fe4ff */
        /* <DEDUP_REMOVED lines=9> */
[----:B--2---:R-:W-:-:S04]  /*40050*/  IADD3 R6, P1, R6, UR8, RZ ;  /* 0x0000000806067c10 */ /* 0x004fc8000ff3e0ff */
[----:B---3--:R-:W-:Y:S02]  /*40060*/  IADD3.X R149, R149, UR11, RZ, P1, !PT ;  /* 0x0000000b95957c10 */ /* 0x008fe40008ffe4ff */
[----:B----4-:R-:W-:Y:S01]  /*40070*/  IADD3 R147, P2, R147, UR8, RZ ;  /* 0x0000000893937c10 */ /* 0x010fe2000ff5e0ff */
[----:B------:R2:W-:Y:S01]  /*40080*/  STL [R1+0x204], R6 ;  /* 0x0002040601007387 */ /* 0x0005e20000100800 */
[----:B-1----:R-:W-:Y:S01]  /*40090*/  IMAD.MOV.U32 R4, RZ, RZ, R6 ;  /* 0x000000ffff047224 */ /* 0x002fe200078e0006 */
[----:B------:R-:W-:Y:S02]  /*400a0*/  MOV R5, R149 ;  /* 0x0000009500057202 */ /* 0x000fe40000000f00 */
[----:B------:R-:W-:Y:S01]  /*400b0*/  IADD3.X R150, R150, UR11, RZ, P2, !PT ;  /* 0x0000000b96967c10 */ /* 0x000fe200097fe4ff */
[----:B------:R1:W-:Y:S04]  /*400c0*/  STL [R1+0x200], R149 ;  /* 0x0002009501007387 */ /* 0x0003e80000100800 */
[----:B------:R3:W-:Y:S04]  /*400d0*/  STL [R1+0x224], R147 ;  /* 0x0002249301007387 */ /* 0x0007e80000100800 */
[----:B--2---:R-:W2:Y:S01]  /*400e0*/  LDL.LU R6, [R1+0x284] ;  /* 0x0002840001067983 */ /* 0x004ea20000300800 */
[----:B------:R-:W-:-:S03]  /*400f0*/  IADD3 R2, P1, R2, UR8, RZ ;  /* 0x0000000802027c10 */ /* 0x000fc6000ff3e0ff */
[----:B------:R4:W-:Y:S04]  /*40100*/  STL [R1+0x220], R150 ;  /* 0x0002209601007387 */ /* 0x0009e80000100800 */
[----:B------:R3:W-:Y:S01]  /*40110*/  LDGSTS.E [R0+0x1b00], desc[UR46][R4.64], P0 ;  /* 0x01b0000004007fae */ /* 0x0007e2000812186e */
[----:B------:R-:W-:-:S03]  /*40120*/  IADD3.X R3, R3, UR11, RZ, P1, !PT ;  /* 0x0000000b03037c10 */ /* 0x000fc60008ffe4ff */
[----:B-1----:R-:W2:Y:S01]  /*40130*/  LDL.LU R149, [R1+0x2a4] ;  /* 0x0002a40001957983 */ /* 0x002ea20000300800 */
[----:B------:R-:W-:Y:S01]  /*40140*/  IADD3 R148, P2, R148, UR8, RZ ;  /* 0x0000000894947c10 */ /* 0x000fe2000ff5e0ff */
[----:B---3--:R-:W-:Y:S02]  /*40150*/  IMAD.MOV.U32 R4, RZ, RZ, R147 ;  /* 0x000000ffff047224 */ /* 0x008fe400078e0093 */
[----:B------:R-:W-:Y:S01]  /*40160*/  IMAD.MOV.U32 R5, RZ, RZ, R150 ;  /* 0x000000ffff057224 */ /* 0x000fe200078e0096 */
[----:B------:R-:W3:Y:S01]  /*40170*/  LDL.LU R147, [R1+0x280] ;  /* 0x0002800001937983 */ /* 0x000ee20000300800 */
[----:B------:R-:W-:-:S03]  /*40180*/  IADD3.X R151, R151, UR11, RZ, P2, !PT ;  /* 0x0000000b97977c10 */ /* 0x000fc600097fe4ff */
[----:B----4-:R-:W4:Y:S04]  /*40190*/  LDL.LU R150, [R1+0x2a0] ;  /* 0x0002a00001967983 */ /* 0x010f280000300800 */
[----:B------:R1:W-:Y:S04]  /*401a0*/  LDGSTS.E [R0+0x1f00], desc[UR46][R4.64], P0 ;  /* 0x01f0000004007fae */ /* 0x0003e8000812186e */
[----:B------:R1:W-:Y:S04]  /*401b0*/  STL [R1+0x244], R2 ;  /* 0x0002440201007387 */ /* 0x0003e80000100800 */
[----:B------:R1:W-:Y:S02]  /*401c0*/  STL [R1+0x240], R3 ;  /* 0x0002400301007387 */ /* 0x0003e40000100800 */
[----:B-1----:R-:W-:-:S02]  /*401d0*/  IMAD.MOV.U32 R4, RZ, RZ, R2 ;  /* 0x000000ffff047224 */ /* 0x002fc400078e0002 */
[----:B------:R-:W-:Y:S01]  /*401e0*/  IMAD.MOV.U32 R5, RZ, RZ, R3 ;  /* 0x000000ffff057224 */ /* 0x000fe200078e0003 */
[----:B------:R1:W-:Y:S04]  /*401f0*/  STL [R1+0x264], R148 ;  /* 0x0002649401007387 */ /* 0x0003e80000100800 */
[----:B------:R-:W4:Y:S04]  /*40200*/  LDL.LU R2, [R1+0x2c4] ;  /* 0x0002c40001027983 */ /* 0x000f280000300800 */
[----:B------:R1:W-:Y:S04]  /*40210*/  STL [R1+0x260], R151 ;  /* 0x0002609701007387 */ /* 0x0003e80000100800 */
[----:B------:R1:W-:Y:S04]  /*40220*/  LDGSTS.E [R0+0x2300], desc[UR46][R4.64], P0 ;  /* 0x0230000004007fae */ /* 0x0003e8000812186e */
[----:B------:R-:W4:Y:S01]  /*40230*/  LDL.LU R3, [R1+0x2e4] ;  /* 0x0002e40001037983 */ /* 0x000f220000300800 */
[----:B-1----:R-:W-:-:S03]  /*40240*/  IMAD.MOV.U32 R4, RZ, RZ, R148 ;  /* 0x000000ffff047224 */ /* 0x002fc600078e0094 */
[----:B------:R-:W4:Y:S01]  /*40250*/  LDL.LU R148, [R1+0x2c0] ;  /* 0x0002c00001947983 */ /* 0x000f220000300800 */
[----:B------:R-:W-:-:S03]  /*40260*/  IMAD.MOV.U32 R5, RZ, RZ, R151 ;  /* 0x000000ffff057224 */ /* 0x000fc600078e0097 */
[----:B------:R-:W4:Y:S04]  /*40270*/  LDL.LU R151, [R1+0x2e0] ;  /* 0x0002e00001977983 */ /* 0x000f280000300800 */
[----:B------:R1:W-:Y:S01]  /*40280*/  LDGSTS.E [R0+0x2700], desc[UR46][R4.64], P0 ;  /* 0x0270000004007fae */ /* 0x0003e2000812186e */
[----:B--2---:R-:W-:-:S05]  /*40290*/  IADD3 R6, P1, R6, UR8, RZ ;  /* 0x0000000806067c10 */ /* 0x004fca000ff3e0ff */
[----:B------:R2:W-:Y:S01]  /*402a0*/  STL [R1+0x284], R6 ;  /* 0x0002840601007387 */ /* 0x0005e20000100800 */
[----:B-1----:R-:W-:Y:S01]  /*402b0*/  IMAD.MOV.U32 R4, RZ, RZ, R6 ;  /* 0x000000ffff047224 */ /* 0x002fe200078e0006 */
[----:B------:R-:W-:Y:S02]  /*402c0*/  IADD3 R149, P2, R149, UR8, RZ ;  /* 0x0000000895957c10 */ /* 0x000fe4000ff5e0ff */
[----:B---3--:R-:W-:Y:S02]  /*402d0*/  IADD3.X R147, R147, UR11, RZ, P1, !PT ;  /* 0x0000000b93937c10 */ /* 0x008fe40008ffe4ff */
[----:B----4-:R-:W-:-:S03]  /*402e0*/  IADD3.X R150, R150, UR11, RZ, P2, !PT ;  /* 0x0000000b96967c10 */ /* 0x010fc600097fe4ff */
[----:B------:R-:W-:Y:S01]  /*402f0*/  IMAD.MOV.U32 R5, RZ, RZ, R147 ;  /* 0x000000ffff057224 */ /* 0x000fe200078e0093 */
[----:B------:R1:W-:Y:S04]  /*40300*/  STL [R1+0x280], R147 ;  /* 0x0002809301007387 */ /* 0x0003e80000100800 */
[----:B------:R3:W-:Y:S04]  /*40310*/  STL [R1+0x2a4], R149 ;  /* 0x0002a49501007387 */ /* 0x0007e80000100800 */
[----:B--2---:R-:W2:Y:S04]  /*40320*/  LDL.LU R6, [R1+0x304] ;  /* 0x0003040001067983 */ /* 0x004ea80000300800 */
[----:B------:R4:W-:Y:S04]  /*40330*/  STL [R1+0x2a0], R150 ;  /* 0x0002a09601007387 */ /* 0x0009e80000100800 */
[----:B------:R3:W-:Y:S04]  /*40340*/  LDGSTS.E [R0+0x2b00], desc[UR46][R4.64], P0 ;  /* 0x02b0000004007fae */ /* 0x0007e8000812186e */
[----:B-1----:R-:W2:Y:S01]  /*40350*/  LDL.LU R147, [R1+0x324] ;  /* 0x0003240001937983 */ /* 0x002ea20000300800 */
[----:B------:R-:W-:Y:S01]  /*40360*/  IADD3 R2, P1, R2, UR8, RZ ;  /* 0x0000000802027c10 */ /* 0x000fe2000ff3e0ff */
[----:B---3--:R-:W-:-:S02]  /*40370*/  IMAD.MOV.U32 R4, RZ, RZ, R149 ;  /* 0x000000ffff047224 */ /* 0x008fc400078e0095 */
[----:B------:R-:W-:Y:S01]  /*40380*/  IMAD.MOV.U32 R5, RZ, RZ, R150 ;  /* 0x000000ffff057224 */ /* 0x000fe200078e0096 */
[----:B------:R-:W3:Y:S01]  /*40390*/  LDL.LU R149, [R1+0x300] ;  /* 0x0003000001957983 */ /* 0x000ee20000300800 */
[----:B------:R-:W-:-:S03]  /*403a0*/  IADD3 R3, P2, R3, UR8, RZ ;  /* 0x0000000803037c10 */ /* 0x000fc6000ff5e0ff */
[----:B----4-:R-:W4:Y:S04]  /*403b0*/  LDL.LU R150, [R1+0x320] ;  /* 0x0003200001967983 */ /* 0x010f280000300800 */
[----:B------:R1:W-:Y:S01]  /*403c0*/  LDGSTS.E [R0+0x2f00], desc[UR46][R4.64], P0 ;  /* 0x02f0000004007fae */ /* 0x0003e2000812186e */
[----:B------:R-:W-:-:S03]  /*403d0*/  IADD3.X R148, R148, UR11, RZ, P1, !PT ;  /* 0x0000000b94947c10 */ /* 0x000fc60008ffe4ff */
[----:B------:R1:W-:Y:S01]  /*403e0*/  STL [R1+0x2c4], R2 ;  /* 0x0002c40201007387 */ /* 0x0003e20000100800 */
[----:B------:R-:W-:-:S03]  /*403f0*/  IADD3.X R151, R151, UR11, RZ, P2, !PT ;  /* 0x0000000b97977c10 */ /* 0x000fc600097fe4ff */
[----:B------:R1:W-:Y:S02]  /*40400*/  STL [R1+0x2c0], R148 ;  /* 0x0002c09401007387 */ /* 0x0003e40000100800 */
[----:B-1----:R-:W-:Y:S02]  /*40410*/  IMAD.MOV.U32 R4, RZ, RZ, R2 ;  /* 0x000000ffff047224 */ /* 0x002fe400078e0002 */
        /* <DEDUP_REMOVED lines=307> */
[----:B------:R-:W-:Y:S04]  /*41750*/  STL [R1+0x724], R147 ;  /* 0x0007249301007387 */ /* 0x000fe80000100800 */
[----:B--2---:R-:W2:Y:S04]  /*41760*/  LDL.LU R6, [R1+0x784] ;  /* 0x0007840001067983 */ /* 0x004ea80000300800 */
[----:B------:R3:W-:Y:S04]  /*41770*/  STL [R1+0x720], R150 ;  /* 0x0007209601007387 */ /* 0x0007e80000100800 */
[----:B------:R4:W-:Y:S04]  /*41780*/  LDGSTS.E [R0+0x13b00], desc[UR46][R4.64], P0 ;  /* 0x13b0000004007fae */ /* 0x0009e8000812186e */
[----:B-1----:R-:W2:Y:S01]  /*41790*/  LDL.LU R149, [R1+0x7a4] ;  /* 0x0007a40001957983 */ /* 0x002ea20000300800 */
[----:B------:R-:W-:Y:S01]  /*417a0*/  IADD3 R2, P1, R2, UR8, RZ ;  /* 0x0000000802027c10 */ /* 0x000fe2000ff3e0ff */
[----:B----4-:R-:W-:-:S02]  /*417b0*/  IMAD.MOV.U32 R4, RZ, RZ, R147 ;  /* 0x000000ffff047224 */ /* 0x010fc400078e0093 */
[----:B------:R-:W-:Y:S02]  /*417c0*/  IMAD.MOV.U32 R5, RZ, RZ, R150 ;  /* 0x000000ffff057224 */ /* 0x000fe400078e0096 */
[----:B---3--:R-:W3:Y:S01]  /*417d0*/  LDL.LU R150, [R1+0x780] ;  /* 0x0007800001967983 */ /* 0x008ee20000300800 */
[----:B------:R-:W-:-:S03]  /*417e0*/  IADD3 R148, P2, R148, UR8, RZ ;  /* 0x0000000894947c10 */ /* 0x000fc6000ff5e0ff */
[----:B------:R-:W4:Y:S04]  /*417f0*/  LDL.LU R147, [R1+0x7a0] ;  /* 0x0007a00001937983 */ /* 0x000f280000300800 */
[----:B------:R1:W-:Y:S01]  /*41800*/  LDGSTS.E [R0+0x13f00], desc[UR46][R4.64], P0 ;  /* 0x13f0000004007fae */ /* 0x0003e2000812186e */
[----:B------:R-:W-:-:S03]  /*41810*/  IADD3.X R3, R3, UR11, RZ, P1, !PT ;  /* 0x0000000b03037c10 */ /* 0x000fc60008ffe4ff */
[----:B------:R1:W-:Y:S01]  /*41820*/  STL [R1+0x744], R2 ;  /* 0x0007440201007387 */ /* 0x0003e20000100800 */
[----:B------:R-:W-:-:S03]  /*41830*/  IADD3.X R151, R151, UR11, RZ, P2, !PT ;  /* 0x0000000b97977c10 */ /* 0x000fc600097fe4ff */
[----:B------:R1:W-:Y:S02]  /*41840*/  STL [R1+0x740], R3 ;  /* 0x0007400301007387 */ /* 0x0003e40000100800 */
[----:B-1----:R-:W-:Y:S02]  /*41850*/  IMAD.MOV.U32 R4, RZ, RZ, R2 ;  /* 0x000000ffff047224 */ /* 0x002fe400078e0002 */
[----:B------:R-:W-:Y:S01]  /*41860*/  IMAD.MOV.U32 R5, RZ, RZ, R3 ;  /* 0x000000ffff057224 */ /* 0x000fe200078e0003 */
[----:B------:R-:W-:Y:S04]  /*41870*/  STL [R1+0x764], R148 ;  /* 0x0007649401007387 */ /* 0x000fe80000100800 */
[----:B------:R-:W4:Y:S04]  /*41880*/  LDL.LU R2, [R1+0x7c4] ;  /* 0x0007c40001027983 */ /* 0x000f280000300800 */
[----:B------:R1:W-:Y:S04]  /*41890*/  STL [R1+0x760], R151 ;  /* 0x0007609701007387 */ /* 0x0003e80000100800 */
[----:B------:R1:W-:Y:S04]  /*418a0*/  LDGSTS.E [R0+0x14300], desc[UR46][R4.64], P0 ;  /* 0x1430000004007fae */ /* 0x0003e8000812186e */
[----:B------:R-:W4:Y:S01]  /*418b0*/  LDL.LU R3, [R1+0x7e4] ;  /* 0x0007e40001037983 */ /* 0x000f220000300800 */
[----:B-1----:R-:W-:-:S03]  /*418c0*/  IMAD.MOV.U32 R5, RZ, RZ, R151 ;  /* 0x000000ffff057224 */ /* 0x002fc600078e0097 */
[----:B------:R-:W4:Y:S01]  /*418d0*/  LDL.LU R151, [R1+0x7c0] ;  /* 0x0007c00001977983 */ /* 0x000f220000300800 */
[----:B------:R-:W-:-:S03]  /*418e0*/  MOV R4, R148 ;  /* 0x0000009400047202 */ /* 0x000fc60000000f00 */
[----:B------:R-:W4:Y:S04]  /*418f0*/  LDL.LU R148, [R1+0x7e0] ;  /* 0x0007e00001947983 */ /* 0x000f280000300800 */
[----:B------:R1:W-:Y:S01]  /*41900*/  LDGSTS.E [R0+0x14700], desc[UR46][R4.64], P0 ;  /* 0x1470000004007fae */ /* 0x0003e2000812186e */
[----:B--2---:R-:W-:-:S05]  /*41910*/  IADD3 R6, P1, R6, UR8, RZ ;  /* 0x0000000806067c10 */ /* 0x004fca000ff3e0ff */
[----:B-1----:R-:W-:Y:S01]  /*41920*/  IMAD.MOV.U32 R4, RZ, RZ, R6 ;  /* 0x000000ffff047224 */ /* 0x002fe200078e0006 */
[----:B------:R-:W-:Y:S02]  /*41930*/  IADD3 R149, P2, R149, UR8, RZ ;  /* 0x0000000895957c10 */ /* 0x000fe4000ff5e0ff */
[----:B---3--:R-:W-:Y:S02]  /*41940*/  IADD3.X R150, R150, UR11, RZ, P1, !PT ;  /* 0x0000000b96967c10 */ /* 0x008fe40008ffe4ff */
[----:B----4-:R-:W-:-:S03]  /*41950*/  IADD3.X R147, R147, UR11, RZ, P2, !PT ;  /* 0x0000000b93937c10 */ /* 0x010fc600097fe4ff */
[----:B------:R-:W-:Y:S01]  /*41960*/  IMAD.MOV.U32 R5, RZ, RZ, R150 ;  /* 0x000000ffff057224 */ /* 0x000fe200078e0096 */
[----:B------:R-:W-:Y:S04]  /*41970*/  STL [R1+0x784], R6 ;  /* 0x0007840601007387 */ /* 0x000fe80000100800 */
[----:B------:R1:W-:Y:S04]  /*41980*/  LDGSTS.E [R0+0x14b00], desc[UR46][R4.64], P0 ;  /* 0x14b0000004007fae */ /* 0x0003e8000812186e */
[----:B------:R2:W-:Y:S04]  /*41990*/  STL [R1+0x780], R150 ;  /* 0x0007809601007387 */ /* 0x0005e80000100800 */
[----:B------:R-:W-:Y:S01]  /*419a0*/  STL [R1+0x7a4], R149 ;  /* 0x0007a49501007387 */ /* 0x000fe20000100800 */
[----:B-1----:R-:W-:-:S02]  /*419b0*/  IMAD.MOV.U32 R4, RZ, RZ, R149 ;  /* 0x000000ffff047224 */ /* 0x002fc400078e0095 */
[----:B------:R-:W-:Y:S01]  /*419c0*/  IMAD.MOV.U32 R5, RZ, RZ, R147 ;  /* 0x000000ffff057224 */ /* 0x000fe200078e0093 */
[----:B--2---:R-:W2:Y:S01]  /*419d0*/  LDL.LU R150, [R1+0x804] ;  /* 0x0008040001967983 */ /* 0x004ea20000300800 */
[----:B------:R-:W-:-:S03]  /*419e0*/  IADD3 R2, P1, R2, UR8, RZ ;  /* 0x0000000802027c10 */ /* 0x000fc6000ff3e0ff */
[----:B------:R1:W-:Y:S04]  /*419f0*/  LDGSTS.E [R0+0x14f00], desc[UR46][R4.64], P0 ;  /* 0x14f0000004007fae */ /* 0x0003e8000812186e */
[----:B------:R3:W-:Y:S04]  /*41a00*/  STL [R1+0x7a0], R147 ;  /* 0x0007a09301007387 */ /* 0x0007e80000100800 */
[----:B------:R-:W4:Y:S01]  /*41a10*/  LDL.LU R6, [R1+0x824] ;  /* 0x0008240001067983 */ /* 0x000f220000300800 */
[----:B------:R-:W-:Y:S01]  /*41a20*/  IADD3 R3, P2, R3, UR8, RZ ;  /* 0x0000000803037c10 */ /* 0x000fe2000ff5e0ff */
[----:B-1----:R-:W-:-:S02]  /*41a30*/  IMAD.MOV.U32 R4, RZ, RZ, R2 ;  /* 0x000000ffff047224 */ /* 0x002fc400078e0002 */
[----:B---3--:R-:W5:Y:S04]  /*41a40*/  LDL.LU R147, [R1+0xf88] ;  /* 0x000f880001937983 */ /* 0x008f680000300800 */
[----:B------:R-:W3:Y:S01]  /*41a50*/  LDL.LU R149, [R1+0x820] ;  /* 0x0008200001957983 */ /* 0x000ee20000300800 */
[----:B------:R-:W-:Y:S02]  /*41a60*/  IADD3.X R151, R151, UR11, RZ, P1, !PT ;  /* 0x0000000b97977c10 */ /* 0x000fe40008ffe4ff */
[----:B------:R-:W-:-:S03]  /*41a70*/  IADD3.X R148, R148, UR11, RZ, P2, !PT ;  /* 0x0000000b94947c10 */ /* 0x000fc600097fe4ff */
[----:B------:R-:W-:Y:S01]  /*41a80*/  IMAD.MOV.U32 R5, RZ, RZ, R151 ;  /* 0x000000ffff057224 */ /* 0x000fe200078e0097 */
[----:B------:R-:W-:Y:S04]  /*41a90*/  STL [R1+0x7c4], R2 ;  /* 0x0007c40201007387 */ /* 0x000fe80000100800 */
[----:B------:R1:W-:Y:S04]  /*41aa0*/  STL [R1+0x7c0], R151 ;  /* 0x0007c09701007387 */ /* 0x0003e80000100800 */
[----:B------:R1:W-:Y:S04]  /*41ab0*/  LDGSTS.E [R0+0x15300], desc[UR46][R4.64], P0 ;  /* 0x1530000004007fae */ /* 0x0003e8000812186e */
[----:B------:R-:W-:Y:S04]  /*41ac0*/  STL [R1+0x7e4], R3 ;  /* 0x0007e40301007387 */ /* 0x000fe80000100800 */
[----:B-1----:R-:W3:Y:S01]  /*41ad0*/  LDL.LU R151, [R1+0x844] ;  /* 0x0008440001977983 */ /* 0x002ee20000300800 */
[----:B------:R-:W-:-:S02]  /*41ae0*/  IMAD.MOV.U32 R4, RZ, RZ, R3 ;  /* 0x000000ffff047224 */ /* 0x000fc400078e0003 */
[----:B------:R-:W-:Y:S01]  /*41af0*/  IMAD.MOV.U32 R5, RZ, RZ, R148 ;  /* 0x000000ffff057224 */ /* 0x000fe200078e0094 */
[----:B------:R1:W-:Y:S04]  /*41b00*/  STL [R1+0x7e0], R148 ;  /* 0x0007e09401007387 */ /* 0x0003e80000100800 */
[----:B------:R-:W3:Y:S04]  /*41b10*/  LDL.LU R2, [R1+0x864] ;  /* 0x0008640001027983 */ /* 0x000ee80000300800 */
[----:B------:R2:W-:Y:S04]  /*41b20*/  LDGSTS.E [R0+0x15700], desc[UR46][R4.64], P0 ;  /* 0x1570000004007fae */ /* 0x0005e8000812186e */
[----:B-1----:R-:W5:Y:S04]  /*41b30*/  LDL.LU R148, [R1+0xf84] ;  /* 0x000f840001947983 */ /* 0x002f680000300800 */
[----:B------:R-:W3:Y:S04]  /*41b40*/  LDL.LU R3, [R1+0x860] ;  /* 0x0008600001037983 */ /* 0x000ee80000300800 */
[----:B------:R-:W3:Y:S01]  /*41b50*/  LDL.LU R5, [R1+0x800] ;  /* 0x0008000001057983 */ /* 0x000ee20000300800 */
[----:B--2---:R-:W-:-:S05]  /*41b60*/  IADD3 R150, P1, R150, UR8, RZ ;  /* 0x0000000896967c10 */ /* 0x004fca000ff3e0ff */
[----:B------:R-:W-:Y:S01]  /*41b70*/  IMAD.MOV.U32 R4, RZ, RZ, R150 ;  /* 0x000000ffff047224 */ /* 0x000fe200078e0096 */
[----:B----4-:R-:W-:Y:S01]  /*41b80*/  IADD3 R6, P2, R6, UR8, RZ ;  /* 0x0000000806067c10 */ /* 0x010fe2000ff5e0ff */
[----:B------:R1:W-:Y:S03]  /*41b90*/  STL [R1+0x804], R150 ;  /* 0x0008049601007387 */ /* 0x0003e60000100800 */
[----:B---3--:R-:W-:Y:S02]  /*41ba0*/  IADD3.X R149, R149, UR11, RZ, P2, !PT ;  /* 0x0000000b95957c10 */ /* 0x008fe400097fe4ff */
[----:B------:R-:W-:-:S05]  /*41bb0*/  IADD3.X R5, R5, UR11, RZ, P1, !PT ;  /* 0x0000000b05057c10 */ /* 0x000fca0008ffe4ff */
[----:B------:R2:W-:Y:S04]  /*41bc0*/  STL [R1+0x800], R5 ;  /* 0x0008000501007387 */ /* 0x0005e80000100800 */
[----:B------:R3:W-:Y:S04]  /*41bd0*/  LDGSTS.E [R0+0x15b00], desc[UR46][R4.64], P0 ;  /* 0x15b0000004007fae */ /* 0x0007e8000812186e */
[----:B------:R-:W-:Y:S04]  /*41be0*/  STL [R1+0x824], R6 ;  /* 0x0008240601007387 */ /* 0x000fe80000100800 */
[----:B-1----:R-:W4:Y:S01]  /*41bf0*/  LDL.LU R150, [R1+0x8a4] ;  /* 0x0008a40001967983 */ /* 0x002f220000300800 */
[----:B---3--:R-:W-:-:S02]  /*41c00*/  IMAD.MOV.U32 R4, RZ, RZ, R6 ;  /* 0x000000ffff047224 */ /* 0x008fc400078e0006 */
[----:B--2---:R-:W-:Y:S01]  /*41c10*/  IMAD.MOV.U32 R5, RZ, RZ, R149 ;  /* 0x000000ffff057224 */ /* 0x004fe200078e0095 */
[----:B------:R1:W-:Y:S04]  /*41c20*/  STL [R1+0x820], R149 ;  /* 0x0008209501007387 */ /* 0x0003e80000100800 */
[----:B------:R2:W-:Y:S04]  /*41c30*/  LDGSTS.E [R0+0x15f00], desc[UR46][R4.64], P0 ;  /* 0x15f0000004007fae */ /* 0x0005e8000812186e */
[----:B-1----:R-:W3:Y:S04]  /*41c40*/  LDL.LU R149, [R1+0x8a0] ;  /* 0x0008a00001957983 */ /* 0x002ee80000300800 */
[----:B------:R-:W3:Y:S04]  /*41c50*/  LDL.LU R6, [R1+0x8e4] ;  /* 0x0008e40001067983 */ /* 0x000ee80000300800 */
[----:B------:R-:W4:Y:S01]  /*41c60*/  LDL.LU R5, [R1+0x840] ;  /* 0x0008400001057983 */ /* 0x000f220000300800 */
[----:B------:R-:W-:-:S02]  /*41c70*/  IADD3 R151, P1, R151, UR8, RZ ;  /* 0x0000000897977c10 */ /* 0x000fc4000ff3e0ff */
[----:B------:R-:W-:-:S03]  /*41c80*/  IADD3 R2, P2, R2, UR8, RZ ;  /* 0x0000000802027c10 */ /* 0x000fc6000ff5e0ff */
[----:B--2---:R-:W-:Y:S01]  /*41c90*/  IMAD.MOV.U32 R4, RZ, RZ, R151 ;  /* 0x000000ffff047224 */ /* 0x004fe200078e0097 */
[----:B------:R-:W-:Y:S01]  /*41ca0*/  IADD3.X R3, R3, UR11, RZ, P2, !PT ;  /* 0x0000000b03037c10 */ /* 0x000fe200097fe4ff */
[----:B------:R1:W-:Y:S01]  /*41cb0*/  STL [R1+0x844], R151 ;  /* 0x0008449701007387 */ /* 0x0003e20000100800 */
[----:B----4-:R-:W-:-:S05]  /*41cc0*/  IADD3.X R5, R5, UR11, RZ, P1, !PT ;  /* 0x0000000b05057c10 */ /* 0x010fca0008ffe4ff */
[----:B------:R2:W-:Y:S04]  /*41cd0*/  STL [R1+0x840], R5 ;  /* 0x0008400501007387 */ /* 0x0005e80000100800 */
[----:B------:R4:W-:Y:S04]  /*41ce0*/  LDGSTS.E [R0+0x16300], desc[UR46][R4.64], P0 ;  /* 0x1630000004007fae */ /* 0x0009e8000812186e */
[----:B------:R3:W-:Y:S04]  /*41cf0*/  STL [R1+0x864], R2 ;  /* 0x0008640201007387 */ /* 0x0007e80000100800 */
[----:B-1----:R-:W3:Y:S01]  /*41d00*/  LDL.LU R151, [R1+0x8e0] ;  /* 0x0008e00001977983 */ /* 0x002ee20000300800 */
[----:B----4-:R-:W-:-:S02]  /*41d10*/  IMAD.MOV.U32 R4, RZ, RZ, R2 ;  /* 0x000000ffff047224 */ /* 0x010fc400078e0002 */
[----:B--2---:R-:W-:Y:S01]  /*41d20*/  IMAD.MOV.U32 R5, RZ, RZ, R3 ;  /* 0x000000ffff057224 */ /* 0x004fe200078e0003 */
[----:B------:R1:W-:Y:S04]  /*41d30*/  STL [R1+0x860], R3 ;  /* 0x0008600301007387 */ /* 0x0003e80000100800 */
[----:B---3--:R-:W2:Y:S04]  /*41d40*/  LDL.LU R2, [R1+0x920] ;  /* 0x0009200001027983 */ /* 0x008ea80000300800 */
[----:B------:R3:W-:Y:S04]  /*41d50*/  LDGSTS.E [R0+0x16700], desc[UR46][R4.64], P0 ;  /* 0x1670000004007fae */ /* 0x0007e8000812186e */
[----:B-1----:R-:W4:Y:S04]  /*41d60*/  LDL.LU R3, [R1+0x924] ;  /* 0x0009240001037983 */ /* 0x002f280000300800 */
[----:B------:R-:W2:Y:S04]  /*41d70*/  LDL.LU R4, [R1+0x880] ;  /* 0x0008800001047983 */ /* 0x000ea80000300800 */
[----:B------:R-:W3:Y:S01]  /*41d80*/  LDL.LU R5, [R1+0x884] ;  /* 0x0008840001057983 */ /* 0x000ee20000300800 */
[----:B------:R-:W-:-:S04]  /*41d90*/  IADD3 R150, P2, R150, UR8, RZ ;  /* 0x0000000896967c10 */ /* 0x000fc8000ff5e0ff */
[----:B------:R-:W-:Y:S02]  /*41da0*/  IADD3.X R149, R149, UR11, RZ, P2, !PT ;  /* 0x0000000b95957c10 */ /* 0x000fe400097fe4ff */
[----:B---3--:R-:W-:-:S04]  /*41db0*/  IADD3 R5, P1, R5, UR8, RZ ;  /* 0x0000000805057c10 */ /* 0x008fc8000ff3e0ff */
[----:B--2---:R-:W-:Y:S01]  /*41dc0*/  IADD3.X R4, R4, UR11, RZ, P1, !PT ;  /* 0x0000000b04047c10 */ /* 0x004fe20008ffe4ff */
[----:B------:R1:W-:Y:S04]  /*41dd0*/  STL [R1+0x884], R5 ;  /* 0x0008840501007387 */ /* 0x0003e80000100800 */
[----:B------:R2:W-:Y:S01]  /*41de0*/  STL [R1+0x880], R4 ;  /* 0x0008800401007387 */ /* 0x0005e20000100800 */
[----:B-1----:R-:W-:-:S04]  /*41df0*/  LOP3.LUT R5, R5, R4, RZ, 0x3c, !PT ;  /* 0x0000000405057212 */ /* 0x002fc800078e3cff */
[----:B--2---:R-:W-:-:S04]  /*41e00*/  LOP3.LUT R4, R5, R4, RZ, 0x3c, !PT ;  /* 0x0000000405047212 */ /* 0x004fc800078e3cff */
[----:B------:R-:W-:Y:S01]  /*41e10*/  LOP3.LUT R5, R5, R4, RZ, 0x3c, !PT ;  /* 0x0000000405057212 */ /* 0x000fe200078e3cff */
[----:B------:R-:W-:Y:S04]  /*41e20*/  STL [R1+0x8a4], R150 ;  /* 0x0008a49601007387 */ /* 0x000fe80000100800 */
[----:B------:R1:W-:Y:S04]  /*41e30*/  LDGSTS.E [R0+0x16b00], desc[UR46][R4.64], P0 ;  /* 0x16b0000004007fae */ /* 0x0003e8000812186e */
[----:B------:R2:W-:Y:S01]  /*41e40*/  STL [R1+0x8a0], R149 ;  /* 0x0008a09501007387 */ /* 0x0005e20000100800 */
[----:B-1----:R-:W-:-:S02]  /*41e50*/  IMAD.MOV.U32 R4, RZ, RZ, R150 ;  /* 0x000000ffff047224 */ /* 0x002fc400078e0096 */
[----:B------:R-:W-:Y:S02]  /*41e60*/  IMAD.MOV.U32 R5, RZ, RZ, R149 ;  /* 0x000000ffff057224 */ /* 0x000fe400078e0095 */
[----:B--2---:R-:W5:Y:S04]  /*41e70*/  LDL.LU R149, [R1+0xf80] ;  /* 0x000f800001957983 */ /* 0x004f680000300800 */
[----:B------:R-:W5:Y:S04]  /*41e80*/  LDL.LU R150, [R1+0xf7c] ;  /* 0x000f7c0001967983 */ /* 0x000f680000300800 */
[----:B------:R1:W-:Y:S04]  /*41e90*/  LDGSTS.E [R0+0x16f00], desc[UR46][R4.64], P0 ;  /* 0x16f0000004007fae */ /* 0x0003e8000812186e */
[----:B------:R-:W2:Y:S04]  /*41ea0*/  LDL.LU R4, [R1+0x8c0] ;  /* 0x0008c00001047983 */ /* 0x000ea80000300800 */
[----:B------:R-:W1:Y:S01]  /*41eb0*/  LDL.LU R5, [R1+0x8c4] ;  /* 0x0008c40001057983 */ /* 0x000e620000300800 */
[----:B------:R-:W-:-:S04]  /*41ec0*/  IADD3 R6, P2, R6, UR8, RZ ;  /* 0x0000000806067c10 */ /* 0x000fc8000ff5e0ff */
[----:B------:R-:W-:Y:S02]  /*41ed0*/  IADD3.X R151, R151, UR11, RZ, P2, !PT ;  /* 0x0000000b97977c10 */ /* 0x000fe400097fe4ff */
[----:B-1----:R-:W-:-:S04]  /*41ee0*/  IADD3 R5, P1, R5, UR8, RZ ;  /* 0x0000000805057c10 */ /* 0x002fc8000ff3e0ff */
        /* <DEDUP_REMOVED lines=16> */
[----:B----4-:R-:W-:-:S04]  /*41ff0*/  IADD3 R3, P2, R3, UR8, RZ ;  /* 0x0000000803037c10 */ /* 0x010fc8000ff5e0ff */
        /* <DEDUP_REMOVED lines=11> */
[----:B-1----:R-:W-:-:S03]  /*420b0*/  IMAD.MOV.U32 R5, RZ, RZ, R2 ;  /* 0x000000ffff057224 */ /* 0x002fc600078e0002 */
[----:B--2---:R-:W5:Y:S01]  /*420c0*/  LDL.LU R2, [R1+0xf70] ;  /* 0x000f700001027983 */ /* 0x004f620000300800 */
[----:B------:R-:W-:-:S05]  /*420d0*/  IMAD.MOV.U32 R4, RZ, RZ, R3 ;  /* 0x000000ffff047224 */ /* 0x000fca00078e0003 */
[----:B------:R1:W-:Y:S01]  /*420e0*/  LDGSTS.E [R0+0x17f00], desc[UR46][R4.64], P0 ;  /* 0x17f0000004007fae */ /* 0x0003e2000812186e */
[----:B------:R-:W2:Y:S01]  /*420f0*/  S2R R3, SR_TID.X ;  /* 0x0000000000037919 */ /* 0x000ea20000002100 */
[----:B------:R-:W-:Y:S02]  /*42100*/  UIADD3 UR4, UR4, 0x1, URZ ;  /* 0x0000000104047890 */ /* 0x000fe4000fffe03f */
[----:B------:R-:W0:Y:S01]  /*42110*/  LDGDEPBAR ;  /* 0x00000000000079af */ /* 0x000e220000000000 */
[----:B-1----:R-:W1:Y:S02]  /*42120*/  LDC R5, c[0x0][0x230] ;  /* 0x00008c00ff057b82 */ /* 0x002e640000000800 */
[----:B-1----:R-:W-:-:S05]  /*42130*/  VIADD R4, R5, 0x3f ;  /* 0x0000003f05047836 */ /* 0x002fca0000000000 */
[----:B------:R-:W-:-:S04]  /*42140*/  SHF.R.S32.HI R5, RZ, 0x1f, R4 ;  /* 0x0000001fff057819 */ /* 0x000fc80000011404 */
[----:B------:R-:W-:-:S04]  /*42150*/  LEA.HI R5, R5, R4, RZ, 0x6 ;  /* 0x0000000405057211 */ /* 0x000fc800078f30ff */
[----:B------:R-:W-:-:S04]  /*42160*/  SHF.R.S32.HI R5, RZ, 0x6, R5 ;  /* 0x00000006ff057819 */ /* 0x000fc80000011405 */
[----:B------:R-:W-:Y:S02]  /*42170*/  ISETP.NE.U32.AND P0, PT, R5, UR4, PT ;  /* 0x0000000405007c0c */ /* 0x000fe4000bf05070 */
[----:B--2---:R-:W-:-:S04]  /*42180*/  SHF.R.U32.HI R3, RZ, 0x6, R3 ;  /* 0x00000006ff037819 */ /* 0x004fc80000011603 */
[----:B------:R-:W-:-:S07]  /*42190*/  SGXT.U32 R3, R3, 0x1 ;  /* 0x000000010303781a */ /* 0x000fce0000000000 */
[----:B------:R-:W-:Y:S05]  /*421a0*/  @P0 BRA `(.L_x_1) ;  /* 0xffffff4400380947 */ /* 0x000fea000383ffff */
.L_x_0:
[----:B------:R-:W2:Y:S01]  /*421b0*/  LDL.LU R251, [R1+0xae8] ;  /* 0x000ae80001fb7983 */ /* 0x000ea20000300800 */
[----:B------:R-:W-:-:S04]  /*421c0*/  DEPBAR.LE SB0, 0x0 ;  /* 0x000080000000791a */ /* 0x000fc80000000000 */
[----:B-----5:R1:W-:Y:S01]  /*421d0*/  STL [R1+0xf84], R151 ;  /* 0x000f849701007387 */ /* 0x0203e20000100800 */
[----:B------:R-:W-:Y:S01]  /*421e0*/  ULDC UR4, c[0x0][0x22c] ;  /* 0x00008b0000047ab9 */ /* 0x000fe20000000800 */
[----:B------:R-:W-:Y:S01]  /*421f0*/  ULDC UR6, c[0x0][0x22c] ;  /* 0x00008b0000067ab9 */ /* 0x000fe20000000800 */
[----:B------:R-:W3:Y:S01]  /*42200*/  LDC R252, c[0x0][0x248] ;  /* 0x00009200fffc7b82 */ /* 0x000ee20000000800 */
[----:B------:R-:W4:Y:S01]  /*42210*/  S2R R0, SR_TID.X ;  /* 0x0000000000007919 */ /* 0x000f220000002100 */
[----:B-1----:R-:W3:Y:S04]  /*42220*/  LDL.LU R151, [R1+0xaec] ;  /* 0x000aec0001977983 */ /* 0x002ee80000300800 */
[----:B------:R-:W2:Y:S01]  /*42230*/  LDL.LU R6, [R1+0xb74] ;  /* 0x000b740001067983 */ /* 0x000ea20000300800 */
[----:B------:R-:W1:Y:S01]  /*42240*/  S2R R3, SR_TID.X ;  /* 0x0000000000037919 */ /* 0x000e620000002100 */
[----:B----4-:R-:W-:-:S02]  /*42250*/  IMAD.SHL.U32 R4, R0, 0x8, RZ ;  /* 0x0000000800047824 */ /* 0x010fc400078e00ff */
[----:B------:R-:W-:-:S03]  /*42260*/  IMAD.SHL.U32 R0, R0, 0x80, RZ ;  /* 0x0000008000007824 */ /* 0x000fc600078e00ff */
[----:B------:R-:W-:Y:S02]  /*42270*/  LOP3.LUT R4, R4, 0x380, RZ, 0xc0, !PT ;  /* 0x0000038004047812 */ /* 0x000fe400078ec0ff */
[----:B------:R-:W-:-:S04]  /*42280*/  LOP3.LUT R0, R0, 0x400, RZ, 0xc0, !PT ;  /* 0x0000040000007812 */ /* 0x000fc800078ec0ff */
[----:B------:R-:W-:Y:S02]  /*42290*/  IADD3 R0, R4, UR45, R0 ;  /* 0x0000002d04007c10 */ /* 0x000fe4000fffe000 */
[----:B------:R-:W4:Y:S01]  /*422a0*/  LDL.LU R4, [R1+0xb70] ;  /* 0x000b700001047983 */ /* 0x000f220000300800 */
[----:B-1----:R-:W-:-:S05]  /*422b0*/  IMAD.SHL.U32 R3, R3, 0x10, RZ ;  /* 0x0000001003037824 */ /* 0x002fca00078e00ff */
[----:B------:R-:W-:Y:S01]  /*422c0*/  LOP3.LUT R5, R3, 0x70, RZ, 0xc0, !PT ;  /* 0x0000007003057812 */ /* 0x000fe200078ec0ff */
[----:B------:R-:W-:Y:S06]  /*422d0*/  BAR.SYNC.DEFER_BLOCKING 0x0 ;  /* 0x0000000000007b1d */ /* 0x000fec0000010000 */
[----:B---3--:R-:W-:Y:S01]  /*422e0*/  STL.64 [R1+0x1180], R150 ;  /* 0x0011809601007387 */ /* 0x008fe20000100a00 */
[----:B--2---:R-:W-:-:S03]  /*422f0*/  ISETP.GE.AND P0, PT, R151, R251, PT ;  /* 0x000000fb9700720c */ /* 0x004fc60003f06270 */
        /* <DEDUP_REMOVED lines=63> */
[----:B-1----:R-:W2:Y:S04]  /*426f0*/  LDL.LU R24, [R1] ;  /* 0x0000000001187983 */ /* 0x002ea80000300800 */
[----:B------:R-:W2:Y:S04]  /*42700*/  LDL.LU R25, [R1+0x4] ;  /* 0x0000040001197983 */ /* 0x000ea80000300800 */
[----:B------:R-:W2:Y:S04]  /*42710*/  LDL.LU R26, [R1+0x8] ;  /* 0x00000800011a7983 */ /* 0x000ea80000300800 */
[----:B------:R-:W2:Y:S04]  /*42720*/  LDL.LU R27, [R1+0xc] ;  /* 0x00000c00011b7983 */ /* 0x000ea80000300800 */
[----:B------:R-:W3:Y:S04]  /*42730*/  LDL.LU R28, [R1+0x10] ;  /* 0x00001000011c7983 */ /* 0x000ee80000300800 */
        /* <DEDUP_REMOVED lines=42> */
[----:B------:R-:W-:-:S03]  /*429e0*/  IMAD.IADD R0, R5, 0x1, R0 ;  /* 0x0000000105007824 */ /* 0x000fc600078e0200 */
        /* <DEDUP_REMOVED lines=25> */
[----:B------:R-:W-:-:S03]  /*42b80*/  LOP3.LUT R3, R3, 0x7f0, RZ, 0xc0, !PT ;  /* 0x000007f003037812 */ /* 0x000fc600078ec0ff */
[----:B------:R-:W3:Y:S04]  /*42b90*/  LDL.LU R96, [R1+0x120] ;  /* 0x0001200001607983 */ /* 0x000ee80000300800 */
[----:B------:R-:W3:Y:S04]  /*42ba0*/  LDL.LU R97, [R1+0x124] ;  /* 0x0001240001617983 */ /* 0x000ee80000300800 */
[----:B------:R-:W3:Y:S04]  /*42bb0*/  LDL.LU R98, [R1+0x128] ;  /* 0x0001280001627983 */ /* 0x000ee80000300800 */
[----:B------:R-:W3:Y:S01]  /*42bc0*/  LDL.LU R99, [R1+0x12c] ;  /* 0x00012c0001637983 */ /* 0x000ee20000300800 */
[----:B------:R-:W-:Y:S01]  /*42bd0*/  ISETP.LT.AND P6, PT, R6, UR4, !P0 ;  /* 0x0000000406007c0c */ /* 0x000fe2000c7c1270 */
[----:B------:R-:W-:-:S02]  /*42be0*/  ULDC UR4, c[0x0][0x244] ;  /* 0x0000910000047ab9 */ /* 0x000fc40000000800 */
[----:B------:R-:W3:Y:S01]  /*42bf0*/  LDL.LU R100, [R1+0x130] ;  /* 0x0001300001647983 */ /* 0x000ee20000300800 */
[----:B----4-:R-:W-:Y:S01]  /*42c00*/  ISETP.LT.AND P1, PT, R4, UR6, !P0 ;  /* 0x0000000604007c0c */ /* 0x010fe2000c721270 */
[----:B------:R-:W-:Y:S02]  /*42c10*/  ULDC.64 UR6, c[0x0][0x220] ;  /* 0x0000880000067ab9 */ /* 0x000fe40000000a00 */
[----:B------:R-:W4:Y:S04]  /*42c20*/  LDL.LU R101, [R1+0x134] ;  /* 0x0001340001657983 */ /* 0x000f280000300800 */
[----:B--2---:R-:W-:Y:S01]  /*42c30*/  STSM.16.M88.4 [R0], R24 ;  /* 0x0000001800007844 */ /* 0x004fe20000000200 */
[----:B------:R-:W-:Y:S06]  /*42c40*/  BAR.SYNC.DEFER_BLOCKING 0x0 ;  /* 0x0000000000007b1d */ /* 0x000fec0000010000 */
[----:B------:R-:W4:Y:S04]  /*42c50*/  LDL.LU R102, [R1+0x138] ;  /* 0x0001380001667983 */ /* 0x000f280000300800 */
[----:B------:R-:W4:Y:S04]  /*42c60*/  LDL.LU R103, [R1+0x13c] ;  /* 0x00013c0001677983 */ /* 0x000f280000300800 */
[----:B------:R-:W2:Y:S04]  /*42c70*/  LDL.LU R104, [R1+0x140] ;  /* 0x0001400001687983 */ /* 0x000ea80000300800 */
[----:B------:R-:W2:Y:S04]  /*42c80*/  LDL.LU R105, [R1+0x144] ;  /* 0x0001440001697983 */ /* 0x000ea80000300800 */
[----:B------:R-:W1:Y:S01]  /*42c90*/  LDS.128 R4, [R3+UR45] ;  /* 0x0000002d03047984 */ /* 0x000e620008000c00 */
[----:B------:R-:W-:Y:S06]  /*42ca0*/  BAR.SYNC.DEFER_BLOCKING 0x0 ;  /* 0x0000000000007b1d */ /* 0x000fec0000010000 */
        /* <DEDUP_REMOVED lines=24> */
[----:B---3--:R-:W-:Y:S04]  /*42e30*/  STSM.16.M88.4 [R0], R28 ;  /* 0x0000001c00007844 */ /* 0x008fe80000000200 */
[----:B------:R-:W3:Y:S04]  /*42e40*/  LDL.LU R130, [R1+0x1a8] ;  /* 0x0001a80001827983 */ /* 0x000ee80000300800 */
[----:B------:R-:W3:Y:S01]  /*42e50*/  LDL.LU R131, [R1+0x1ac] ;  /* 0x0001ac0001837983 */ /* 0x000ee20000300800 */
[----:B------:R-:W-:Y:S06]  /*42e60*/  BAR.SYNC.DEFER_BLOCKING 0x0 ;  /* 0x0000000000007b1d */ /* 0x000fec0000010000 */
        /* <DEDUP_REMOVED lines=20> */
[----:B-1----:R-:W-:Y:S04]  /*42fb0*/  STL.64 [R1+0x200], R4 ;  /* 0x0002000401007387 */ /* 0x002fe80000100a00 */
[----:B------:R-:W-:Y:S04]  /*42fc0*/  STL.64 [R1+0x208], R6 ;  /* 0x0002080601007387 */ /* 0x000fe80000100a00 */
[----:B------:R-:W1:Y:S01]  /*42fd0*/  LDS.128 R4, [R3+UR45] ;  /* 0x0000002d03047984 */ /* 0x000e620008000c00 */
[----:B------:R-:W-:Y:S06]  /*42fe0*/  BAR.SYNC.DEFER_BLOCKING 0x0 ;  /* 0x0000000000007b1d */ /* 0x000fec0000010000 */
[----:B------:R-:W-:Y:S02]  /*42ff0*/  STSM.16.M88.4 [R0], R32 ;  /* 0x0000002000007844 */ /* 0x000fe40000000200 */
[----:B------:R-:W-:Y:S06]  /*43000*/  BAR.SYNC.DEFER_BLOCKING 0x0 ;  /* 0x0000000000007b1d */ /* 0x000fec0000010000 */
[----:B------:R-:W1:Y:S02]  /*43010*/  LDS.128 R248, [R3+UR45] ;  /* 0x0000002d03f87984 */ /* 0x000e640008000c00 */
[----:B------:R-:W-:Y:S06]  /*43020*/  BAR.SYNC.DEFER_BLOCKING 0x0 ;  /* 0x0000000000007b1d */ /* 0x000fec0000010000 */
[----:B-1----:R-:W-:Y:S04]  /*43030*/  STL.64 [R1], R4 ;  /* 0x0000000401007387 */ /* 0x002fe80000100a00 */
[----:B------:R-:W-:Y:S04]  /*43040*/  STL.64 [R1+0x8], R6 ;  /* 0x0000080601007387 */ /* 0x000fe80000100a00 */
[----:B------:R-:W-:Y:S04]  /*43050*/  STL [R1+0xf80], R250 ;  /* 0x000f80fa01007387 */ /* 0x000fe80000100800 */
[----:B------:R-:W-:Y:S04]  /*43060*/  STL.64 [R1+0xf78], R248 ;  /* 0x000f78f801007387 */ /* 0x000fe80000100a00 */
[----:B------:R1:W-:Y:S02]  /*43070*/  STL [R1+0xf70], R251 ;  /* 0x000f70fb01007387 */ /* 0x0003e40000100800 */
[----:B-1----:R-:W1:Y:S02]  /*43080*/  S2R R251, SR_TID.X ;  /* 0x0000000000fb7919 */ /* 0x002e640000002100 */
[----:B------:R-:W-:Y:S01]  /*43090*/  STSM.16.M88.4 [R0], R36 ;  /* 0x0000002400007844 */ /* 0x000fe20000000200 */
[----:B-1----:R-:W-:-:S05]  /*430a0*/  IMAD.SHL.U32 R251, R251, 0x10, RZ ;  /* 0x00000010fbfb7824 */ /* 0x002fca00078e00ff */
[----:B------:R-:W-:Y:S01]  /*430b0*/  LOP3.LUT R251, R251, 0x7f0, RZ, 0xc0, !PT ;  /* 0x000007f0fbfb7812 */ /* 0x000fe200078ec0ff */
[----:B------:R-:W-:Y:S06]  /*430c0*/  BAR.SYNC.DEFER_BLOCKING 0x0 ;  /* 0x0000000000007b1d */ /* 0x000fec0000010000 */
[----:B------:R-:W1:Y:S02]  /*430d0*/  LDS.128 R244, [R251+UR45] ;  /* 0x0000002dfbf47984 */ /* 0x000e640008000c00 */
[----:B------:R-:W-:Y:S06]  /*430e0*/  BAR.SYNC.DEFER_BLOCKING 0x0 ;  /* 0x0000000000007b1d */ /* 0x000fec0000010000 */
[----:B------:R-:W-:Y:S02]  /*430f0*/  STSM.16.M88.4 [R0], R40 ;  /* 0x0000002800007844 */ /* 0x000fe40000000200 */
        /* <DEDUP_REMOVED lines=59> */
[----:B----4-:R-:W-:Y:S02]  /*434b0*/  STSM.16.M88.4 [R0], R100 ;  /* 0x0000006400007844 */ /* 0x010fe40000000200 */
[----:B------:R-:W-:Y:S06]  /*434c0*/  BAR.SYNC.DEFER_BLOCKING 0x0 ;  /* 0x0000000000007b1d */ /* 0x000fec0000010000 */
[----:B------:R-:W4:Y:S02]  /*434d0*/  LDS.128 R192, [R251+UR45] ;  /* 0x0000002dfbc07984 */ /* 0x000f240008000c00 */
[----:B------:R-:W-:Y:S06]  /*434e0*/  BAR.SYNC.DEFER_BLOCKING 0x0 ;  /* 0x0000000000007b1d */ /* 0x000fec0000010000 */
[----:B--2---:R-:W-:Y:S02]  /*434f0*/  STSM.16.M88.4 [R0], R104 ;  /* 0x0000006800007844 */ /* 0x004fe40000000200 */
[----:B------:R-:W-:Y:S06]  /*43500*/  BAR.SYNC.DEFER_BLOCKING 0x0 ;  /* 0x0000000000007b1d */ /* 0x000fec0000010000 */
[----:B------:R-:W2:Y:S02]  /*43510*/  LDS.128 R196, [R251+UR45] ;  /* 0x0000002dfbc47984 */ /* 0x000ea40008000c00 */
[----:B------:R-:W-:Y:S06]  /*43520*/  BAR.SYNC.DEFER_BLOCKING 0x0 ;  /* 0x0000000000007b1d */ /* 0x000fec0000010000 */
[----:B------:R-:W-:Y:S02]  /*43530*/  STSM.16.M88.4 [R0], R108 ;  /* 0x0000006c00007844 */ /* 0x000fe40000000200 */
        /* <DEDUP_REMOVED lines=19> */
[----:B---3--:R-:W-:Y:S02]  /*43670*/  STSM.16.M88.4 [R0], R128 ;  /* 0x0000008000007844 */ /* 0x008fe40000000200 */
[----:B------:R-:W-:Y:S06]  /*43680*/  BAR.SYNC.DEFER_BLOCKING 0x0 ;  /* 0x0000000000007b1d */ /* 0x000fec0000010000 */
[----:B------:R-:W3:Y:S02]  /*43690*/  LDS.128 R220, [R251+UR45] ;  /* 0x0000002dfbdc7984 */ /* 0x000ee40008000c00 */
[----:B------:R-:W-:Y:S06]  /*436a0*/  BAR.SYNC.DEFER_BLOCKING 0x0 ;  /* 0x0000000000007b1d */ /* 0x000fec0000010000 */
[----:B------:R-:W-:Y:S02]  /*436b0*/  STSM.16.M88.4 [R0], R132 ;  /* 0x0000008400007844 */ /* 0x000fe40000000200 */
        /* <DEDUP_REMOVED lines=15> */
[----:B------:R1:W-:Y:S02]  /*437b0*/  STSM.16.M88.4 [R0], R148 ;  /* 0x0000009400007844 */ /* 0x0003e40000000200 */
[----:B------:R-:W-:Y:S06]  /*437c0*/  BAR.SYNC.DEFER_BLOCKING 0x0 ;  /* 0x0000000000007b1d */ /* 0x000fec0000010000 */
[----:B-1----:R-:W4:Y:S04]  /*437d0*/  LDL.LU.64 R150, [R1+0x1180] ;  /* 0x0011800001967983 */ /* 0x002f280000300a00 */
[----:B------:R-:W2:Y:S04]  /*437e0*/  LDL.LU.64 R148, [R1+0x1178] ;  /* 0x0011780001947983 */ /* 0x000ea80000300a00 */
[----:B------:R-:W3:Y:S04]  /*437f0*/  LDL.LU.64 R146, [R1+0x1170] ;  /* 0x0011700001927983 */ /* 0x000ee80000300a00 */
[----:B------:R-:W3:Y:S04]  /*43800*/  LDL.LU.64 R144, [R1+0x1168] ;  /* 0x0011680001907983 */ /* 0x000ee80000300a00 */
[----:B------:R-:W2:Y:S04]  /*43810*/  LDL.LU.64 R142, [R1+0x1160] ;  /* 0x00116000018e7983 */ /* 0x000ea80000300a00 */
        /* <DEDUP_REMOVED lines=9> */
[----:B------:R-:W4:Y:S04]  /*438b0*/  LDL.LU.64 R122, [R1+0x1110] ;  /* 0x00111000017a7983 */ /* 0x000f280000300a00 */
[----:B------:R-:W4:Y:S04]  /*438c0*/  LDL.LU.64 R120, [R1+0x1108] ;  /* 0x0011080001787983 */ /* 0x000f280000300a00 */
        /* <DEDUP_REMOVED lines=48> */
[----:B------:R-:W1:Y:S01]  /*43bd0*/  LDS.128 R240, [R251+UR45] ;  /* 0x0000002dfbf07984 */ /* 0x000e620008000c00 */
[----:B------:R-:W-:Y:S06]  /*43be0*/  BAR.SYNC.DEFER_BLOCKING 0x0 ;  /* 0x0000000000007b1d */ /* 0x000fec0000010000 */
[----:B------:R-:W3:Y:S04]  /*43bf0*/  LDL.LU R248, [R1+0xaf0] ;  /* 0x000af00001f87983 */ /* 0x000ee80000300800 */
[----:B----4-:R-:W-:Y:S01]  /*43c00*/  STSM.16.M88.4 [R0], R24 ;  /* 0x0000001800007844 */ /* 0x010fe20000000200 */
[----:B------:R-:W-:Y:S06]  /*43c10*/  BAR.SYNC.DEFER_BLOCKING 0x0 ;  /* 0x0000000000007b1d */ /* 0x000fec0000010000 */
[----:B------:R-:W4:Y:S02]  /*43c20*/  LDS.128 R24, [R251+UR45] ;  /* 0x0000002dfb187984 */ /* 0x000f240008000c00 */
[----:B------:R-:W-:Y:S06]  /*43c30*/  BAR.SYNC.DEFER_BLOCKING 0x0 ;  /* 0x0000000000007b1d */ /* 0x000fec0000010000 */
[----:B--2---:R-:W-:Y:S02]  /*43c40*/  STSM.16.M88.4 [R0], R28 ;  /* 0x0000001c00007844 */ /* 0x004fe40000000200 */
        /* <DEDUP_REMOVED lines=94> */
[----:B------:R-:W-:Y:S01]  /*44230*/  BAR.SYNC.DEFER_BLOCKING 0x0 ;  /* 0x0000000000007b1d */ /* 0x000fe20000010000 */
[----:B------:R-:W-:-:S05]  /*44240*/  IMAD R249, R151, UR4, RZ ;  /* 0x0000000497f97c24 */ /* 0x000fca000f8e02ff */
[----:B------:R-:W4:Y:S04]  /*44250*/  LDL.LU R151, [R1+0xf84] ;  /* 0x000f840001977983 */ /* 0x000f280000300800 */
[----:B------:R-:W-:Y:S01]  /*44260*/  STSM.16.M88.4 [R0], R124 ;  /* 0x0000007c00007844 */ /* 0x000fe20000000200 */
[-C--:B------:R-:W-:Y:S01]  /*44270*/  IMAD R250, R248, R252.reuse, RZ ;  /* 0x000000fcf8fa7224 */ /* 0x080fe200078e02ff */
[----:B------:R-:W-:Y:S01]  /*44280*/  ULDC UR4, c[0x0][0x22c] ;  /* 0x00008b0000047ab9 */ /* 0x000fe20000000800 */
        /* <DEDUP_REMOVED lines=20> */
[----:B-1----:R-:W-:-:S05]  /*443d0*/  IMAD R144, R2, R252, RZ ;  /* 0x000000fc02907224 */ /* 0x002fca00078e02ff */
[----:B------:R-:W-:Y:S01]  /*443e0*/  STL [R1+0x14], R144 ;  /* 0x0000149001007387 */ /* 0x000fe20000100800 */
[----:B------:R-:W-:Y:S06]  /*443f0*/  BAR.SYNC.DEFER_BLOCKING 0x0 ;  /* 0x0000000000007b1d */ /* 0x000fec0000010000 */
[----:B------:R-:W2:Y:S04]  /*44400*/  LDL.LU R252, [R1+0x14] ;  /* 0x0000140001fc7983 */ /* 0x000ea80000300800 */
[----:B------:R1:W3:Y:S01]  /*44410*/  LDS.128 R144, [R251+UR45] ;  /* 0x0000002dfb907984 */ /* 0x0002e20008000c00 */
[----:B------:R-:W-:Y:S06]  /*44420*/  BAR.SYNC.DEFER_BLOCKING 0x0 ;  /* 0x0000000000007b1d */ /* 0x000fec0000010000 */
[----:B-1----:R-:W3:Y:S04]  /*44430*/  LDL.LU R251, [R1+0xafc] ;  /* 0x000afc0001fb7983 */ /* 0x002ee80000300800 */
[----:B----4-:R1:W-:Y:S04]  /*44440*/  STSM.16.M88.4 [R0], R148 ;  /* 0x0000009400007844 */ /* 0x0103e80000000200 */
[----:B-1----:R-:W4:Y:S04]  /*44450*/  LDL.LU R151, [R1+0xaf4] ;  /* 0x000af40001977983 */ /* 0x002f280000300800 */
[----:B------:R-:W3:Y:S04]  /*44460*/  LDL.LU R150, [R1+0x200] ;  /* 0x0002000001967983 */ /* 0x000ee80000300800 */
[----:B------:R-:W3:Y:S01]  /*44470*/  LDL.LU R0, [R1+0xaf8] ;  /* 0x000af80001007983 */ /* 0x000ee20000300800 */
[----:B------:R-:W-:Y:S01]  /*44480*/  BAR.SYNC.DEFER_BLOCKING 0x0 ;  /* 0x0000000000007b1d */ /* 0x000fe20000010000 */
[----:B------:R-:W-:-:S02]  /*44490*/  LEA R3, P3, R249, UR6, 0x2 ;  /* 0x00000006f9037c11 */ /* 0x000fc4000f8610ff */
[----:B------:R-:W-:Y:S02]  /*444a0*/  ISETP.LT.AND P2, PT, R2, UR5, !P0 ;  /* 0x0000000502007c0c */ /* 0x000fe4000c741270 */
[----:B------:R-:W-:Y:S01]  /*444b0*/  ISETP.LT.AND P5, PT, R248, UR4, !P0 ;  /* 0x00000004f8007c0c */ /* 0x000fe2000c7a1270 */
[----:B------:R-:W-:Y:S01]  /*444c0*/  ULDC UR4, c[0x0][0x22c] ;  /* 0x00008b0000047ab9 */ /* 0x000fe20000000800 */
[----:B------:R-:W-:Y:S02]  /*444d0*/  LEA.HI.X.SX32 R2, R249, UR7, 0x2, P3 ;  /* 0x00000007f9027c11 */ /* 0x000fe400098f16ff */
[----:B------:R-:W-:-:S04]  /*444e0*/  LEA R148, P3, R250, R3, 0x2 ;  /* 0x00000003fa947211 */ /* 0x000fc800078610ff */
[----:B------:R-:W-:Y:S02]  /*444f0*/  LEA.HI.X.SX32 R149, R250, R2, 0x2, P3 ;  /* 0x00000002fa957211 */ /* 0x000fe400018f16ff */
[----:B------:R-:W3:Y:S01]  /*44500*/  LDL.LU R250, [R1+0xf80] ;  /* 0x000f800001fa7983 */ /* 0x000ee20000300800 */
[----:B--2---:R-:W-:-:S04]  /*44510*/  LEA R248, P4, R252, R3, 0x2 ;  /* 0x00000003fcf87211 */ /* 0x004fc800078810ff */
[----:B------:R-:W-:Y:S02]  /*44520*/  LEA.HI.X.SX32 R249, R252, R2, 0x2, P4 ;  /* 0x00000002fcf97211 */ /* 0x000fe400020f16ff */
[----:B------:R-:W1:Y:S01]  /*44530*/  LDC R252, c[0x0][0x248] ;  /* 0x00009200fffc7b82 */ /* 0x000e620000000800 */
[C---:B----4-:R-:W-:Y:S01]  /*44540*/  ISETP.LT.AND P4, PT, R151.reuse, UR4, !P0 ;  /* 0x0000000497007c0c */ /* 0x050fe2000c781270 */
[----:B------:R-:W-:Y:S01]  /*44550*/  ULDC UR4, c[0x0][0x22c] ;  /* 0x00008b0000047ab9 */ /* 0x000fe20000000800 */
[-C--:B-1----:R-:W-:Y:S01]  /*44560*/  IMAD R151, R151, R252.reuse, RZ ;  /* 0x000000fc97977224 */ /* 0x082fe200078e02ff */
[----:B---3--:R1:W-:Y:S01]  /*44570*/  @P2 STG.E desc[UR46][R248.64], R150 ;  /* 0x00000096f8002986 */ /* 0x0083e2000c10192e */
[C---:B------:R-:W-:Y:S01]  /*44580*/  ISETP.LT.AND P3, PT, R0.reuse, UR4, !P0 ;  /* 0x0000000400007c0c */ /* 0x040fe2000c761270 */
[----:B------:R-:W-:Y:S01]  /*44590*/  IMAD R0, R0, R252, RZ ;  /* 0x000000fc00007224 */ /* 0x000fe200078e02ff */
[----:B------:R-:W-:Y:S01]  /*445a0*/  ULDC UR4, c[0x0][0x22c] ;  /* 0x00008b0000047ab9 */ /* 0x000fe20000000800 */
[----:B-1----:R-:W2:Y:S04]  /*445b0*/  LDL.LU.64 R248, [R1+0xf78] ;  /* 0x000f780001f87983 */ /* 0x002ea80000300a00 */
[----:B------:R-:W3:Y:S01]  /*445c0*/  LDL.LU R252, [R1+0x204] ;  /* 0x0002040001fc7983 */ /* 0x000ee20000300800 */
[----:B------:R-:W-:-:S04]  /*445d0*/  LEA R150, P2, R151, R3, 0x2 ;  /* 0x0000000397967211 */ /* 0x000fc800078410ff */
[----:B------:R-:W-:Y:S02]  /*445e0*/  LEA.HI.X.SX32 R151, R151, R2, 0x2, P2 ;  /* 0x0000000297977211 */ /* 0x000fe400010f16ff */
[C---:B------:R-:W-:Y:S01]  /*445f0*/  ISETP.LT.AND P2, PT, R251.reuse, UR4, !P0 ;  /* 0x00000004fb007c0c */ /* 0x040fe2000c741270 */
[----:B------:R-:W-:Y:S01]  /*44600*/  ULDC UR4, c[0x0][0x22c] ;  /* 0x00008b0000047ab9 */ /* 0x000fe20000000800 */
[----:B---3--:R1:W-:Y:S02]  /*44610*/  @P5 STG.E desc[UR46][R148.64], R252 ;  /* 0x000000fc94005986 */ /* 0x0083e4000c10192e */
[----:B-1----:R-:W1:Y:S01]  /*44620*/  LDC R252, c[0x0][0x248] ;  /* 0x00009200fffc7b82 */ /* 0x002e620000000800 */
[C---:B------:R-:W-:Y:S01]  /*44630*/  LEA R148, P5, R0.reuse, R3, 0x2 ;  /* 0x0000000300947211 */ /* 0x040fe200078a10ff */
[----:B-1----:R-:W-:Y:S02]  /*44640*/  IMAD R149, R251, R252, RZ ;  /* 0x000000fcfb957224 */ /* 0x002fe400078e02ff */
[----:B------:R-:W3:Y:S04]  /*44650*/  LDL.LU R252, [R1+0x208] ;  /* 0x0002080001fc7983 */ /* 0x000ee80000300800 */
[----:B------:R-:W4:Y:S04]  /*44660*/  LDL.LU R251, [R1+0xb08] ;  /* 0x000b080001fb7983 */ /* 0x000f280000300800 */
[----:B------:R1:W-:Y:S02]  /*44670*/  STL [R1+0x10], R149 ;  /* 0x0000109501007387 */ /* 0x0003e40000100800 */
[----:B-1----:R-:W-:-:S02]  /*44680*/  LEA.HI.X.SX32 R149, R0, R2, 0x2, P5 ;  /* 0x0000000200957211 */ /* 0x002fc400028f16ff */
[----:B------:R-:W2:Y:S04]  /*44690*/  LDL.LU R0, [R1+0xb00] ;  /* 0x000b000001007983 */ /* 0x000ea80000300800 */
[----:B---3--:R1:W-:Y:S02]  /*446a0*/  @P4 STG.E desc[UR46][R150.64], R252 ;  /* 0x000000fc96004986 */ /* 0x0083e4000c10192e */
[----:B-1----:R-:W1:Y:S01]  /*446b0*/  LDC R252, c[0x0][0x248] ;  /* 0x00009200fffc7b82 */ /* 0x002e620000000800 */
[C---:B--2---:R-:W-:Y:S01]  /*446c0*/  ISETP.LT.AND P5, PT, R0.reuse, UR4, !P0 ;  /* 0x0000000400007c0c */ /* 0x044fe2000c7a1270 */
[----:B------:R-:W-:Y:S01]  /*446d0*/  ULDC UR4, c[0x0][0x22c] ;  /* 0x00008b0000047ab9 */ /* 0x000fe20000000800 */
[----:B-1----:R-:W-:Y:S02]  /*446e0*/  IMAD R0, R0, R252, RZ ;  /* 0x000000fc00007224 */ /* 0x002fe400078e02ff */
[----:B------:R-:W2:Y:S04]  /*446f0*/  LDL.LU R252, [R1+0x10] ;  /* 0x0000100001fc7983 */ /* 0x000ea80000300800 */
[----:B------:R-:W3:Y:S04]  /*44700*/  LDL.LU R151, [R1+0x20c] ;  /* 0x00020c0001977983 */ /* 0x000ee80000300800 */
[----:B---3--:R1:W-:Y:S04]  /*44710*/  @P3 STG.E desc[UR46][R148.64], R151 ;  /* 0x0000009794003986 */ /* 0x0083e8000c10192e */
[----:B-1----:R-:W3:Y:S01]  /*44720*/  LDL.LU R149, [R1+0xb04] ;  /* 0x000b040001957983 */ /* 0x002ee20000300800 */
[----:B--2---:R-:W-:-:S04]  /*44730*/  LEA R150, P4, R252, R3, 0x2 ;  /* 0x00000003fc967211 */ /* 0x004fc800078810ff */
[----:B------:R-:W-:Y:S02]  /*44740*/  LEA.HI.X.SX32 R151, R252, R2, 0x2, P4 ;  /* 0x00000002fc977211 */ /* 0x000fe400020f16ff */
[----:B------:R-:W1:Y:S01]  /*44750*/  LDC R252, c[0x0][0x248] ;  /* 0x00009200fffc7b82 */ /* 0x000e620000000800 */
[----:B------:R-:W-:Y:S02]  /*44760*/  LEA R148, P3, R0, R3, 0x2 ;  /* 0x0000000300947211 */ /* 0x000fe400078610ff */
[C---:B---3--:R-:W-:Y:S01]  /*44770*/  ISETP.LT.AND P4, PT, R149.reuse, UR4, !P0 ;  /* 0x0000000495007c0c */ /* 0x048fe2000c781270 */
[----:B-1----:R-:W-:Y:S01]  /*44780*/  IMAD R149, R149, R252, RZ ;  /* 0x000000fc95957224 */ /* 0x002fe200078e02ff */
[----:B------:R-:W-:-:S04]  /*44790*/  ULDC UR4, c[0x0][0x22c] ;  /* 0x00008b0000047ab9 */ /* 0x000fc80000000800 */
[----:B------:R1:W-:Y:S02]  /*447a0*/  STL [R1+0x10], R149 ;  /* 0x0000109501007387 */ /* 0x0003e40000100800 */
[----:B-1----:R-:W-:Y:S02]  /*447b0*/  LEA.HI.X.SX32 R149, R0, R2, 0x2, P3 ;  /* 0x0000000200957211 */ /* 0x002fe400018f16ff */
[----:B------:R-:W2:Y:S01]  /*447c0*/  LDL.LU R0, [R1] ;  /* 0x0000000001007983 */ /* 0x000ea20000300800 */
[C---:B----4-:R-:W-:Y:S01]  /*447d0*/  ISETP.LT.AND P3, PT, R251.reuse, UR4, !P0 ;  /* 0x00000004fb007c0c */ /* 0x050fe2000c761270 */
[----:B------:R-:W-:Y:S02]  /*447e0*/  ULDC UR4, c[0x0][0x22c] ;  /* 0x00008b0000047ab9 */ /* 0x000fe40000000800 */
[----:B--2---:R1:W-:Y:S02]  /*447f0*/  @P2 STG.E desc[UR46][R150.64], R0 ;  /* 0x0000000096002986 */ /* 0x0043e4000c10192e */
[----:B-1----:R-:W-:-:S02]  /*44800*/  IMAD R0, R251, R252, RZ ;  /* 0x000000fcfb007224 */ /* 0x002fc400078e02ff */
[----:B------:R-:W2:Y:S04]  /*44810*/  LDL.LU R252, [R1+0x10] ;  /* 0x0000100001fc7983 */ /* 0x000ea80000300800 */
[----:B------:R-:W3:Y:S04]  /*44820*/  LDL.LU R251, [R1+0xb14] ;  /* 0x000b140001fb7983 */ /* 0x000ee80000300800 */
[----:B------:R-:W4:Y:S04]  /*44830*/  LDL.LU R151, [R1+0x4] ;  /* 0x0000040001977983 */ /* 0x000f280000300800 */
[----:B----4-:R1:W-:Y:S04]  /*44840*/  @P5 STG.E desc[UR46][R148.64], R151 ;  /* 0x0000009794005986 */ /* 0x0103e8000c10192e */
[----:B-1----:R-:W4:Y:S01]  /*44850*/  LDL.LU R149, [R1+0xb0c] ;  /* 0x000b0c0001957983 */ /* 0x002f220000300800 */
[----:B--2---:R-:W-:-:S04]  /*44860*/  LEA R150, P2, R252, R3, 0x2 ;  /* 0x00000003fc967211 */ /* 0x004fc800078410ff */
[----:B------:R-:W-:Y:S02]  /*44870*/  LEA.HI.X.SX32 R151, R252, R2, 0x2, P2 ;  /* 0x00000002fc977211 */ /* 0x000fe400010f16ff */
[----:B------:R-:W1:Y:S01]  /*44880*/  LDC R252, c[0x0][0x248] ;  /* 0x00009200fffc7b82 */ /* 0x000e620000000800 */
[C---:B------:R-:W-:Y:S02]  /*44890*/  LEA R148, P5, R0.reuse, R3, 0x2 ;  /* 0x0000000300947211 */ /* 0x040fe400078a10ff */
[C---:B----4-:R-:W-:Y:S01]  /*448a0*/  ISETP.LT.AND P2, PT, R149.reuse, UR4, !P0 ;  /* 0x0000000495007c0c */ /* 0x050fe2000c741270 */
[----:B-1----:R-:W-:Y:S01]  /*448b0*/  IMAD R149, R149, R252, RZ ;  /* 0x000000fc95957224 */ /* 0x002fe200078e02ff */
[----:B------:R-:W-:Y:S01]  /*448c0*/  ULDC UR4, c[0x0][0x22c] ;  /* 0x00008b0000047ab9 */ /* 0x000fe20000000800 */
[----:B------:R-:W2:Y:S04]  /*448d0*/  LDL.LU R252, [R1+0x8] ;  /* 0x0000080001fc7983 */ /* 0x000ea80000300800 */
[----:B------:R1:W-:Y:S02]  /*448e0*/  STL [R1], R149 ;  /* 0x0000009501007387 */ /* 0x0003e40000100800 */
[----:B-1----:R-:W-:-:S02]  /*448f0*/  LEA.HI.X.SX32 R149, R0, R2, 0x2, P5 ;  /* 0x0000000200957211 */ /* 0x002fc400028f16ff */
[----:B------:R-:W4:Y:S04]  /*44900*/  LDL.LU R0, [R1+0xb10] ;  /* 0x000b100001007983 */ /* 0x000f280000300800 */
[----:B--2---:R1:W-:Y:S02]  /*44910*/  @P4 STG.E desc[UR46][R150.64], R252 ;  /* 0x000000fc96004986 */ /* 0x0043e4000c10192e */
[----:B-1----:R-:W1:Y:S01]  /*44920*/  LDC R252, c[0x0][0x248] ;  /* 0x00009200fffc7b82 */ /* 0x002e620000000800 */
[C---:B----4-:R-:W-:Y:S01]  /*44930*/  ISETP.LT.AND P5, PT, R0.reuse, UR4, !P0 ;  /* 0x0000000400007c0c */ /* 0x050fe2000c7a1270 */
[----:B------:R-:W-:Y:S01]  /*44940*/  ULDC UR4, c[0x0][0x22c] ;  /* 0x00008b0000047ab9 */ /* 0x000fe20000000800 */
[----:B-1----:R-:W-:Y:S02]  /*44950*/  IMAD R0, R0, R252, RZ ;  /* 0x000000fc00007224 */ /* 0x002fe400078e02ff */
[----:B------:R-:W2:Y:S04]  /*44960*/  LDL.LU R252, [R1] ;  /* 0x0000000001fc7983 */ /* 0x000ea80000300800 */
[----:B------:R-:W4:Y:S01]  /*44970*/  LDL.LU R151, [R1+0xc] ;  /* 0x00000c0001977983 */ /* 0x000f220000300800 */
[----:B--2---:R-:W-:-:S03]  /*44980*/  LEA R150, P4, R252, R3, 0x2 ;  /* 0x00000003fc967211 */ /* 0x004fc600078810ff */
[----:B----4-:R1:W-:Y:S02]  /*44990*/  @P3 STG.E desc[UR46][R148.64], R151 ;  /* 0x0000009794003986 */ /* 0x0103e4000c10192e */
[-C--:B-1----:R-:W-:Y:S02]  /*449a0*/  LEA.HI.X.SX32 R151, R252, R2.reuse, 0x2, P4 ;  /* 0x00000002fc977211 */ /* 0x082fe400020f16ff */
[----:B------:R-:W1:Y:S01]  /*449b0*/  LDC R252, c[0x0][0x248] ;  /* 0x00009200fffc7b82 */ /* 0x000e620000000800 */
[C---:B------:R-:W-:Y:S02]  /*449c0*/  LEA R148, P3, R0.reuse, R3, 0x2 ;  /* 0x0000000300947211 */ /* 0x040fe400078610ff */
[----:B---3--:R-:W-:Y:S01]  /*449d0*/  ISETP.LT.AND P4, PT, R251, UR4, !P0 ;  /* 0x00000004fb007c0c */ /* 0x008fe2000c781270 */
[----:B------:R2:W-:Y:S01]  /*449e0*/  @P2 STG.E desc[UR46][R150.64], R248 ;  /* 0x000000f896002986 */ /* 0x0005e2000c10192e */
[----:B------:R-:W-:Y:S01]  /*449f0*/  LEA.HI.X.SX32 R149, R0, R2, 0x2, P3 ;  /* 0x0000000200957211 */ /* 0x000fe200018f16ff */
[----:B------:R-:W-:-:S02]  /*44a00*/  ULDC UR4, c[0x0][0x22c] ;  /* 0x00008b0000047ab9 */ /* 0x000fc40000000800 */
[----:B------:R-:W3:Y:S04]  /*44a10*/  LDL.LU R0, [R1+0xb18] ;  /* 0x000b180001007983 */ /* 0x000ee80000300800 */
[----:B------:R4:W-:Y:S01]  /*44a20*/  @P5 STG.E desc[UR46][R148.64], R249 ;  /* 0x000000f994005986 */ /* 0x0009e2000c10192e */
[----:B-1----:R-:W-:-:S04]  /*44a30*/  IMAD R251, R251, R252, RZ ;  /* 0x000000fcfbfb7224 */ /* 0x002fc800078e02ff */
[----:B--2---:R-:W-:Y:S02]  /*44a40*/  IMAD.MOV.U32 R151, RZ, RZ, R251 ;  /* 0x000000ffff977224 */ /* 0x004fe400078e00fb */
[----:B------:R-:W2:Y:S02]  /*44a50*/  LDL.LU R251, [R1+0xf70] ;  /* 0x000f700001fb7983 */ /* 0x000ea40000300800 */
[----:B----4-:R-:W-:Y:S01]  /*44a60*/  IMAD.MOV.U32 R249, RZ, RZ, R151 ;  /* 0x000000fffff97224 */ /* 0x010fe200078e0097 */
[----:B------:R-:W-:Y:S01]  /*44a70*/  LEA R248, P2, R151, R3, 0x2 ;  /* 0x0000000397f87211 */ /* 0x000fe200078410ff */
[----:B------:R-:W4:Y:S03]  /*44a80*/  LDL.LU R149, [R1+0xb1c] ;  /* 0x000b1c0001957983 */ /* 0x000f260000300800 */
[----:B------:R-:W-:Y:S01]  /*44a90*/  LEA.HI.X.SX32 R249, R249, R2, 0x2, P2 ;  /* 0x00000002f9f97211 */ /* 0x000fe200010f16ff */
[----:B------:R-:W2:Y:S04]  /*44aa0*/  LDL.LU R148, [R1+0xb20] ;  /* 0x000b200001947983 */ /* 0x000ea80000300800 */
[----:B------:R1:W-:Y:S04]  /*44ab0*/  @P4 STG.E desc[UR46][R248.64], R250 ;  /* 0x000000faf8004986 */ /* 0x0003e8000c10192e */
[----:B-1----:R-:W2:Y:S04]  /*44ac0*/  LDL.LU R248, [R1+0xb24] ;  /* 0x000b240001f87983 */ /* 0x002ea80000300800 */
[----:B------:R-:W2:Y:S04]  /*44ad0*/  LDL.LU R249, [R1+0xb28] ;  /* 0x000b280001f97983 */ /* 0x000ea80000300800 */
[----:B------:R-:W2:Y:S01]  /*44ae0*/  LDL.LU R250, [R1+0xb30] ;  /* 0x000b300001fa7983 */ /* 0x000ea20000300800 */
[C---:B---3--:R-:W-:Y:S01]  /*44af0*/  ISETP.LT.AND P3, PT, R0.reuse, UR4, !P0 ;  /* 0x0000000400007c0c */ /* 0x048fe2000c761270 */
[----:B------:R-:W-:Y:S01]  /*44b00*/  IMAD R0, R0, R252, RZ ;  /* 0x000000fc00007224 */ /* 0x000fe200078e02ff */
[----:B------:R-:W-:-:S04]  /*44b10*/  ULDC UR4, c[0x0][0x22c] ;  /* 0x00008b0000047ab9 */ /* 0x000fc80000000800 */
[----:B------:R-:W-:-:S04]  /*44b20*/  LEA R150, P5, R0, R3, 0x2 ;  /* 0x0000000300967211 */ /* 0x000fc800078a10ff */
[----:B------:R-:W-:Y:S02]  /*44b30*/  LEA.HI.X.SX32 R151, R0, R2, 0x2, P5 ;  /* 0x0000000200977211 */ /* 0x000fe400028f16ff */
[C---:B----4-:R-:W-:Y:S01]  /*44b40*/  ISETP.LT.AND P2, PT, R149.reuse, UR4, !P0 ;  /* 0x0000000495007c0c */ /* 0x050fe2000c741270 */
[-C--:B------:R-:W-:Y:S01]  /*44b50*/  IMAD R149, R149, R252.reuse, RZ ;  /* 0x000000fc95957224 */ /* 0x080fe200078e02ff */
[----:B------:R-:W-:Y:S01]  /*44b60*/  ULDC UR4, c[0x0][0x22c] ;  /* 0x00008b0000047ab9 */ /* 0x000fe20000000800 */
[C---:B--2---:R-:W-:Y:S01]  /*44b70*/  IMAD R0, R148.reuse, R252, RZ ;  /* 0x000000fc94007224 */ /* 0x044fe200078e02ff */
[----:B------:R-:W-:Y:S01]  /*44b80*/  ISETP.LT.AND P5, PT, R148, UR4, !P0 ;  /* 0x0000000494007c0c */ /* 0x000fe2000c7a1270 */
[----:B------:R1:W-:Y:S01]  /*44b90*/  @P3 STG.E desc[UR46][R150.64], R251 ;  /* 0x000000fb96003986 */ /* 0x0003e2000c10192e */
[----:B------:R-:W-:Y:S01]  /*44ba0*/  LEA R148, P4, R149, R3, 0x2 ;  /* 0x0000000395947211 */ /* 0x000fe200078810ff */
[----:B------:R-:W-:-:S03]  /*44bb0*/  ULDC UR4, c[0x0][0x22c] ;  /* 0x00008b0000047ab9 */ /* 0x000fc60000000800 */
[-C--:B------:R-:W-:Y:S02]  /*44bc0*/  LEA.HI.X.SX32 R149, R149, R2.reuse, 0x2, P4 ;  /* 0x0000000295957211 */ /* 0x080fe400020f16ff */
[----:B-1----:R-:W-:Y:S01]  /*44bd0*/  LEA R150, P3, R0, R3, 0x2 ;  /* 0x0000000300967211 */ /* 0x002fe200078610ff */
[----:B------:R-:W2:Y:S01]  /*44be0*/  LDL.LU R251, [R1+0xb2c] ;  /* 0x000b2c0001fb7983 */ /* 0x000ea20000300800 */
[----:B------:R-:W-:Y:S01]  /*44bf0*/  ISETP.LT.AND P4, PT, R248, UR4, !P0 ;  /* 0x00000004f8007c0c */ /* 0x000fe2000c781270 */
[----:B------:R-:W-:Y:S01]  /*44c00*/  ULDC UR4, c[0x0][0x22c] ;  /* 0x00008b0000047ab9 */ /* 0x000fe20000000800 */
[----:B------:R-:W-:Y:S02]  /*44c10*/  LEA.HI.X.SX32 R151, R0, R2, 0x2, P3 ;  /* 0x0000000200977211 */ /* 0x000fe400018f16ff */
[C---:B------:R-:W-:Y:S01]  /*44c20*/  ISETP.LT.AND P3, PT, R249.reuse, UR4, !P0 ;  /* 0x00000004f9007c0c */ /* 0x040fe2000c761270 */
[-C--:B------:R-:W-:Y:S01]  /*44c30*/  IMAD R0, R249, R252.reuse, RZ ;  /* 0x000000fcf9007224 */ /* 0x080fe200078e02ff */
[----:B------:R1:W-:Y:S01]  /*44c40*/  @P2 STG.E desc[UR46][R148.64], R244 ;  /* 0x000000f494002986 */ /* 0x0003e2000c10192e */
[----:B------:R-:W-:Y:S01]  /*44c50*/  IMAD R248, R248, R252, RZ ;  /* 0x000000fcf8f87224 */ /* 0x000fe200078e02ff */
[----:B------:R-:W-:-:S02]  /*44c60*/  ULDC UR4, c[0x0][0x22c] ;  /* 0x00008b0000047ab9 */ /* 0x000fc40000000800 */
[----:B------:R-:W3:Y:S02]  /*44c70*/  LDL.LU R249, [R1+0xb3c] ;  /* 0x000b3c0001f97983 */ /* 0x000ee40000300800 */
[-C--:B-1----:R-:W-:Y:S01]  /*44c80*/  LEA R148, P2, R248, R3.reuse, 0x2 ;  /* 0x00000003f8947211 */ /* 0x082fe200078410ff */
[----:B------:R-:W-:Y:S01]  /*44c90*/  IMAD R244, R250, R252, RZ ;  /* 0x000000fcfaf47224 */ /* 0x000fe200078e02ff */
[----:B------:R1:W-:Y:S02]  /*44ca0*/  @P5 STG.E desc[UR46][R150.64], R245 ;  /* 0x000000f596005986 */ /* 0x0003e4000c10192e */
[----:B------:R-:W-:Y:S02]  /*44cb0*/  LEA.HI.X.SX32 R149, R248, R2, 0x2, P2 ;  /* 0x00000002f8957211 */ /* 0x000fe400010f16ff */
[----:B------:R-:W-:Y:S01]  /*44cc0*/  ISETP.LT.AND P2, PT, R250, UR4, !P0 ;  /* 0x00000004fa007c0c */ /* 0x000fe2000c741270 */
[----:B------:R-:W-:Y:S01]  /*44cd0*/  ULDC UR4, c[0x0][0x22c] ;  /* 0x00008b0000047ab9 */ /* 0x000fe20000000800 */
[----:B------:R-:W4:Y:S04]  /*44ce0*/  LDL.LU R250, [R1+0xb38] ;  /* 0x000b380001fa7983 */ /* 0x000f280000300800 */
[----:B------:R1:W-:Y:S02]  /*44cf0*/  @P4 STG.E desc[UR46][R148.64], R246 ;  /* 0x000000f694004986 */ /* 0x0003e4000c10192e */
[----:B-1----:R-:W-:-:S02]  /*44d00*/  LEA R150, P5, R0, R3, 0x2 ;  /* 0x0000000300967211 */ /* 0x002fc400078a10ff */
[----:B------:R-:W4:Y:S02]  /*44d10*/  LDL.LU R245, [R1+0xb48] ;  /* 0x000b480001f57983 */ /* 0x000f240000300800 */
[----:B------:R-:W-:Y:S02]  /*44d20*/  LEA.HI.X.SX32 R151, R0, R2, 0x2, P5 ;  /* 0x0000000200977211 */ /* 0x000fe400028f16ff */
[----:B------:R-:W-:-:S04]  /*44d30*/  LEA R148, P4, R244, R3, 0x2 ;  /* 0x00000003f4947211 */ /* 0x000fc800078810ff */
[----:B------:R-:W-:Y:S01]  /*44d40*/  LEA.HI.X.SX32 R149, R244, R2, 0x2, P4 ;  /* 0x00000002f4957211 */ /* 0x000fe200020f16ff */
[----:B------:R1:W-:Y:S01]  /*44d50*/  @P3 STG.E desc[UR46][R150.64], R247 ;  /* 0x000000f796003986 */ /* 0x0003e2000c10192e */
[----:B--2---:R-:W-:Y:S01]  /*44d60*/  ISETP.LT.AND P5, PT, R251, UR4, !P0 ;  /* 0x00000004fb007c0c */ /* 0x004fe2000c7a1270 */
[----:B------:R-:W-:Y:S02]  /*44d70*/  ULDC UR4, c[0x0][0x22c] ;  /* 0x00008b0000047ab9 */ /* 0x000fe40000000800 */
[C---:B---3--:R-:W-:Y:S01]  /*44d80*/  ISETP.LT.AND P4, PT, R249.reuse, UR4, !P0 ;  /* 0x00000004f9007c0c */ /* 0x048fe2000c781270 */
[-C--:B------:R-:W-:Y:S02]  /*44d90*/  IMAD R244, R249, R252.reuse, RZ ;  /* 0x000000fcf9f47224 */ /* 0x080fe400078e02ff */
[----:B------:R-:W-:Y:S01]  /*44da0*/  IMAD R0, R251, R252, RZ ;  /* 0x000000fcfb007224 */ /* 0x000fe200078e02ff */
[----:B------:R-:W2:Y:S01]  /*44db0*/  LDL.LU R249, [R1+0xb44] ;  /* 0x000b440001f97983 */ /* 0x000ea20000300800 */
[----:B------:R-:W-:-:S03]  /*44dc0*/  ULDC UR4, c[0x0][0x22c] ;  /* 0x00008b0000047ab9 */ /* 0x000fc60000000800 */
[----:B------:R-:W3:Y:S04]  /*44dd0*/  LDL.LU R248, [R1+0xb54] ;  /* 0x000b540001f87983 */ /* 0x000ee80000300800 */
[----:B-1----:R-:W3:Y:S01]  /*44de0*/  LDL.LU R247, [R1+0xb50] ;  /* 0x000b500001f77983 */ /* 0x002ee20000300800 */
[----:B------:R-:W-:-:S03]  /*44df0*/  LEA R150, P3, R0, R3, 0x2 ;  /* 0x0000000300967211 */ /* 0x000fc600078610ff */
[----:B------:R1:W-:Y:S01]  /*44e00*/  @P2 STG.E desc[UR46][R148.64], R4 ;  /* 0x0000000494002986 */ /* 0x0003e2000c10192e */
[----:B------:R-:W-:Y:S01]  /*44e10*/  LEA.HI.X.SX32 R151, R0, R2, 0x2, P3 ;  /* 0x0000000200977211 */ /* 0x000fe200018f16ff */
[C---:B----4-:R-:W-:Y:S01]  /*44e20*/  IMAD R0, R250.reuse, R252, RZ ;  /* 0x000000fcfa007224 */ /* 0x050fe200078e02ff */
[----:B------:R-:W-:Y:S01]  /*44e30*/  ISETP.LT.AND P3, PT, R250, UR4, !P0 ;  /* 0x00000004fa007c0c */ /* 0x000fe2000c761270 */
[----:B------:R-:W4:Y:S01]  /*44e40*/  LDL.LU R246, [R1+0xb60] ;  /* 0x000b600001f67983 */ /* 0x000f220000300800 */
[----:B------:R-:W-:-:S03]  /*44e50*/  ULDC UR4, c[0x0][0x22c] ;  /* 0x00008b0000047ab9 */ /* 0x000fc60000000800 */
[----:B------:R1:W-:Y:S02]  /*44e60*/  @P5 STG.E desc[UR46][R150.64], R5 ;  /* 0x0000000596005986 */ /* 0x0003e4000c10192e */
[-C--:B-1----:R-:W-:Y:S02]  /*44e70*/  LEA R4, P2, R244, R3.reuse, 0x2 ;  /* 0x00000003f4047211 */ /* 0x082fe400078410ff */
[----:B------:R-:W-:Y:S02]  /*44e80*/  LEA R148, P5, R0, R3, 0x2 ;  /* 0x0000000300947211 */ /* 0x000fe400078a10ff */
[----:B------:R-:W-:Y:S01]  /*44e90*/  LEA.HI.X.SX32 R5, R244, R2, 0x2, P2 ;  /* 0x00000002f4057211 */ /* 0x000fe200010f16ff */
[C---:B------:R-:W-:Y:S01]  /*44ea0*/  IMAD R150, R245.reuse, R252, RZ ;  /* 0x000000fcf5967224 */ /* 0x040fe200078e02ff */
[----:B------:R-:W-:Y:S01]  /*44eb0*/  ISETP.LT.AND P2, PT, R245, UR4, !P0 ;  /* 0x00000004f5007c0c */ /* 0x000fe2000c741270 */
[----:B------:R-:W-:Y:S01]  /*44ec0*/  ULDC UR4, c[0x0][0x22c] ;  /* 0x00008b0000047ab9 */ /* 0x000fe20000000800 */
[----:B------:R-:W4:Y:S01]  /*44ed0*/  LDL.LU R245, [R1+0xb5c] ;  /* 0x000b5c0001f57983 */ /* 0x000f220000300800 */
[----:B------:R-:W-:-:S03]  /*44ee0*/  LEA.HI.X.SX32 R149, R0, R2, 0x2, P5 ;  /* 0x0000000200957211 */ /* 0x000fc600028f16ff */
[----:B------:R-:W4:Y:S04]  /*44ef0*/  LDL.LU R244, [R1+0xb6c] ;  /* 0x000b6c0001f47983 */ /* 0x000f280000300800 */
[----:B------:R1:W-:Y:S04]  /*44f00*/  @P4 STG.E desc[UR46][R4.64], R6 ;  /* 0x0000000604004986 */ /* 0x0003e8000c10192e */
[----:B------:R1:W-:Y:S04]  /*44f10*/  @P3 STG.E desc[UR46][R148.64], R7 ;  /* 0x0000000794003986 */ /* 0x0003e8000c10192e */
[----:B------:R-:W4:Y:S01]  /*44f20*/  LDL.LU R151, [R1+0xb68] ;  /* 0x000b680001977983 */ /* 0x000f220000300800 */
[----:B-1----:R-:W-:-:S04]  /*44f30*/  LEA R4, P4, R150, R3, 0x2 ;  /* 0x0000000396047211 */ /* 0x002fc800078810ff */
[----:B------:R-:W-:Y:S02]  /*44f40*/  LEA.HI.X.SX32 R5, R150, R2, 0x2, P4 ;  /* 0x0000000296057211 */ /* 0x000fe400020f16ff */
[----:B------:R-:W4:Y:S04]  /*44f50*/  LDL.LU R150, [R1+0xb64] ;  /* 0x000b640001967983 */ /* 0x000f280000300800 */
[----:B------:R1:W-:Y:S04]  /*44f60*/  @P2 STG.E desc[UR46][R4.64], R8 ;  /* 0x0000000804002986 */ /* 0x0003e8000c10192e */
[----:B------:R-:W4:Y:S01]  /*44f70*/  LDL.LU R149, [R1+0xb58] ;  /* 0x000b580001957983 */ /* 0x000f220000300800 */
[C---:B--2---:R-:W-:Y:S01]  /*44f80*/  IMAD R0, R249.reuse, R252, RZ ;  /* 0x000000fcf9007224 */ /* 0x044fe200078e02ff */
[----:B------:R-:W-:Y:S01]  /*44f90*/  ISETP.LT.AND P5, PT, R249, UR4, !P0 ;  /* 0x00000004f9007c0c */ /* 0x000fe2000c7a1270 */
[----:B------:R-:W-:-:S03]  /*44fa0*/  ULDC UR4, c[0x0][0x22c] ;  /* 0x00008b0000047ab9 */ /* 0x000fc60000000800 */
[-C--:B------:R-:W-:Y:S01]  /*44fb0*/  LEA R6, P3, R0, R3.reuse, 0x2 ;  /* 0x0000000300067211 */ /* 0x080fe200078610ff */
[C---:B---3--:R-:W-:Y:S01]  /*44fc0*/  IMAD R148, R248.reuse, R252, RZ ;  /* 0x000000fcf8947224 */ /* 0x048fe200078e02ff */
[----:B------:R-:W-:Y:S01]  /*44fd0*/  ISETP.LT.AND P4, PT, R248, UR4, !P0 ;  /* 0x00000004f8007c0c */ /* 0x000fe2000c781270 */
[----:B------:R-:W-:Y:S01]  /*44fe0*/  ULDC UR4, c[0x0][0x22c] ;  /* 0x00008b0000047ab9 */ /* 0x000fe20000000800 */
[----:B------:R-:W-:Y:S01]  /*44ff0*/  LEA.HI.X.SX32 R7, R0, R2, 0x2, P3 ;  /* 0x0000000200077211 */ /* 0x000fe200018f16ff */
[C---:B------:R-:W-:Y:S01]  /*45000*/  IMAD R0, R247.reuse, R252, RZ ;  /* 0x000000fcf7007224 */ /* 0x040fe200078e02ff */
[----:B------:R-:W-:Y:S01]  /*45010*/  ISETP.LT.AND P3, PT, R247, UR4, !P0 ;  /* 0x00000004f7007c0c */ /* 0x000fe2000c761270 */
[----:B------:R-:W-:Y:S01]  /*45020*/  ULDC UR4, c[0x0][0x22c] ;  /* 0x00008b0000047ab9 */ /* 0x000fe20000000800 */
[C---:B-1----:R-:W-:Y:S01]  /*45030*/  LEA R4, P2, R148.reuse, R3, 0x2 ;  /* 0x0000000394047211 */ /* 0x042fe200078410ff */
[----:B------:R1:W-:Y:S03]  /*45040*/  @P5 STG.E desc[UR46][R6.64], R9 ;  /* 0x0000000906005986 */ /* 0x0003e6000c10192e */
[----:B------:R-:W-:-:S02]  /*45050*/  LEA.HI.X.SX32 R5, R148, R2, 0x2, P2 ;  /* 0x0000000294057211 */ /* 0x000fc400010f16ff */
[CC--:B-1----:R-:W-:Y:S01]  /*45060*/  LEA R6, P5, R0.reuse, R3.reuse, 0x2 ;  /* 0x0000000300067211 */ /* 0x0c2fe200078a10ff */
[----:B------:R-:W2:Y:S03]  /*45070*/  LDL.LU R9, [R1+0xb4c] ;  /* 0x000b4c0001097983 */ /* 0x000ea60000300800 */
[----:B------:R-:W-:Y:S01]  /*45080*/  LEA.HI.X.SX32 R7, R0, R2, 0x2, P5 ;  /* 0x0000000200077211 */ /* 0x000fe200028f16ff */
[----:B------:R-:W-:Y:S04]  /*45090*/  @P4 STG.E desc[UR46][R4.64], R10 ;  /* 0x0000000a04004986 */ /* 0x000fe8000c10192e */
[----:B------:R1:W-:Y:S04]  /*450a0*/  @P3 STG.E desc[UR46][R6.64], R11 ;  /* 0x0000000b06003986 */ /* 0x0003e8000c10192e */
[----:B-1----:R-:W3:Y:S04]  /*450b0*/  LDL.LU R11, [R1+0xb40] ;  /* 0x000b4000010b7983 */ /* 0x002ee80000300800 */
[----:B------:R-:W3:Y:S04]  /*450c0*/  LDL.LU R148, [R1+0xb34] ;  /* 0x000b340001947983 */ /* 0x000ee80000300800 */
[----:B------:R-:W3:Y:S01]  /*450d0*/  LDL.LU R10, [R1+0xbe8] ;  /* 0x000be800010a7983 */ /* 0x000ee20000300800 */
[CC--:B----4-:R-:W-:Y:S01]  /*450e0*/  IMAD R8, R246.reuse, R252.reuse, RZ ;  /* 0x000000fcf6087224 */ /* 0x0d0fe200078e02ff */
[----:B------:R-:W-:Y:S01]  /*450f0*/  ISETP.LT.AND P2, PT, R246, UR4, !P0 ;  /* 0x00000004f6007c0c */ /* 0x000fe2000c741270 */
[----:B------:R-:W-:Y:S01]  /*45100*/  ULDC UR4, c[0x0][0x22c] ;  /* 0x00008b0000047ab9 */ /* 0x000fe20000000800 */
[C---:B------:R-:W-:Y:S01]  /*45110*/  IMAD R0, R245.reuse, R252, RZ ;  /* 0x000000fcf5007224 */ /* 0x040fe200078e02ff */
[----:B------:R-:W-:Y:S01]  /*45120*/  ISETP.LT.AND P5, PT, R245, UR4, !P0 ;  /* 0x00000004f5007c0c */ /* 0x000fe2000c7a1270 */
[----:B------:R-:W-:Y:S01]  /*45130*/  ULDC UR4, c[0x0][0x22c] ;  /* 0x00008b0000047ab9 */ /* 0x000fe20000000800 */
[----:B------:R-:W-:-:S02]  /*45140*/  LEA R4, P4, R8, R3, 0x2 ;  /* 0x0000000308047211 */ /* 0x000fc400078810ff */
[-C--:B------:R-:W-:Y:S02]  /*45150*/  LEA R6, P3, R0, R3.reuse, 0x2 ;  /* 0x0000000300067211 */ /* 0x080fe400078610ff */
[----:B------:R-:W-:Y:S01]  /*45160*/  LEA.HI.X.SX32 R5, R8, R2, 0x2, P4 ;  /* 0x0000000208057211 */ /* 0x000fe200020f16ff */
[C---:B------:R-:W-:Y:S01]  /*45170*/  IMAD R8, R244.reuse, R252, RZ ;  /* 0x000000fcf4087224 */ /* 0x040fe200078e02ff */
[----:B------:R-:W-:Y:S01]  /*45180*/  ISETP.LT.AND P4, PT, R244, UR4, !P0 ;  /* 0x00000004f4007c0c */ /* 0x000fe2000c781270 */
[----:B------:R-:W-:Y:S01]  /*45190*/  ULDC UR4, c[0x0][0x22c] ;  /* 0x00008b0000047ab9 */ /* 0x000fe20000000800 */
[----:B------:R-:W-:Y:S01]  /*451a0*/  LEA.HI.X.SX32 R7, R0, R2, 0x2, P3 ;  /* 0x0000000200077211 */ /* 0x000fe200018f16ff */
[----:B------:R1:W-:Y:S01]  /*451b0*/  @P2 STG.E desc[UR46][R4.64], R12 ;  /* 0x0000000c04002986 */ /* 0x0003e2000c10192e */
[C---:B------:R-:W-:Y:S01]  /*451c0*/  IMAD R0, R151.reuse, R252, RZ ;  /* 0x000000fc97007224 */ /* 0x040fe200078e02ff */
[----:B------:R-:W-:Y:S01]  /*451d0*/  ISETP.LT.AND P3, PT, R151, UR4, !P0 ;  /* 0x0000000497007c0c */ /* 0x000fe2000c761270 */
[----:B------:R-:W-:Y:S01]  /*451e0*/  ULDC UR4, c[0x0][0x22c] ;  /* 0x00008b0000047ab9 */ /* 0x000fe20000000800 */
[----:B------:R4:W-:Y:S01]  /*451f0*/  @P5 STG.E desc[UR46][R6.64], R13 ;  /* 0x0000000d06005986 */ /* 0x0009e2000c10192e */
[----:B-1----:R-:W-:-:S03]  /*45200*/  LEA R4, P2, R8, R3, 0x2 ;  /* 0x0000000308047211 */ /* 0x002fc600078410ff */
[----:B------:R-:W3:Y:S01]  /*45210*/  LDL.LU R12, [R1+0xbf0] ;  /* 0x000bf000010c7983 */ /* 0x000ee20000300800 */
[-C--:B----4-:R-:W-:Y:S02]  /*45220*/  LEA R6, P5, R0, R3.reuse, 0x2 ;  /* 0x0000000300067211 */ /* 0x090fe400078a10ff */
        /* <DEDUP_REMOVED lines=10> */
[----:B-1----:R-:W-:-:S02]  /*452d0*/  LEA R4, P4, R8, R3, 0x2 ;  /* 0x0000000308047211 */ /* 0x002fc400078810ff */
[----:B----4-:R-:W-:Y:S02]  /*452e0*/  LEA R6, P3, R0, R3, 0x2 ;  /* 0x0000000300067211 */ /* 0x010fe400078610ff */
[-C--:B------:R-:W-:Y:S02]  /*452f0*/  LEA.HI.X.SX32 R5, R8, R2.reuse, 0x2, P4 ;  /* 0x0000000208057211 */ /* 0x080fe400020f16ff */
[----:B------:R-:W-:-:S03]  /*45300*/  LEA.HI.X.SX32 R7, R0, R2, 0x2, P3 ;  /* 0x0000000200077211 */ /* 0x000fc600018f16ff */
[----:B------:R1:W-:Y:S04]  /*45310*/  @P2 STG.E desc[UR46][R4.64], R16 ;  /* 0x0000001004002986 */ /* 0x0003e8000c10192e */
[----:B------:R4:W-:Y:S01]  /*45320*/  @P5 STG.E desc[UR46][R6.64], R17 ;  /* 0x0000001106005986 */ /* 0x0009e2000c10192e */
[C---:B--2---:R-:W-:Y:S01]  /*45330*/  ISETP.LT.AND P4, PT, R9.reuse, UR4, !P0 ;  /* 0x0000000409007c0c */ /* 0x044fe2000c781270 */
[----:B------:R-:W-:Y:S01]  /*45340*/  IMAD R8, R9, R252, RZ ;  /* 0x000000fc09087224 */ /* 0x000fe200078e02ff */
[----:B------:R-:W-:Y:S01]  /*45350*/  ULDC UR4, c[0x0][0x22c] ;  /* 0x00008b0000047ab9 */ /* 0x000fe20000000800 */
[----:B------:R-:W2:Y:S03]  /*45360*/  LDL.LU R9, [R1+0xbf8] ;  /* 0x000bf80001097983 */ /* 0x000ea60000300800 */
[----:B-1----:R-:W-:-:S04]  /*45370*/  LEA R4, P2, R8, R3, 0x2 ;  /* 0x0000000308047211 */ /* 0x002fc800078410ff */
[----:B------:R-:W-:Y:S02]  /*45380*/  LEA.HI.X.SX32 R5, R8, R2, 0x2, P2 ;  /* 0x0000000208057211 */ /* 0x000fe400010f16ff */
[C---:B---3--:R-:W-:Y:S01]  /*45390*/  ISETP.LT.AND P3, PT, R11.reuse, UR4, !P0 ;  /* 0x000000040b007c0c */ /* 0x048fe2000c761270 */
[----:B------:R-:W-:Y:S01]  /*453a0*/  IMAD R0, R11, R252, RZ ;  /* 0x000000fc0b007224 */ /* 0x000fe200078e02ff */
[----:B------:R-:W-:Y:S01]  /*453b0*/  ULDC UR4, c[0x0][0x22c] ;  /* 0x00008b0000047ab9 */ /* 0x000fe20000000800 */
[----:B------:R-:W3:Y:S01]  /*453c0*/  LDL.LU R11, [R1+0xbfc] ;  /* 0x000bfc00010b7983 */ /* 0x000ee20000300800 */
[----:B------:R-:W-:Y:S01]  /*453d0*/  ISETP.LT.AND P2, PT, R148, UR4, !P0 ;  /* 0x0000000494007c0c */ /* 0x000fe2000c741270 */
[----:B------:R-:W-:Y:S01]  /*453e0*/  ULDC UR4, c[0x0][0x22c] ;  /* 0x00008b0000047ab9 */ /* 0x000fe20000000800 */
[C---:B----4-:R-:W-:Y:S01]  /*453f0*/  LEA R6, P5, R0.reuse, R3, 0x2 ;  /* 0x0000000300067211 */ /* 0x050fe200078a10ff */
[----:B------:R-:W4:Y:S03]  /*45400*/  LDL.LU R13, [R1+0xc04] ;  /* 0x000c0400010d7983 */ /* 0x000f260000300800 */
[----:B------:R-:W-:-:S02]  /*45410*/  LEA.HI.X.SX32 R7, R0, R2, 0x2, P5 ;  /* 0x0000000200077211 */ /* 0x000fc400028f16ff */
[----:B------:R-:W-:Y:S01]  /*45420*/  ISETP.LT.AND P5, PT, R10, UR4, !P0 ;  /* 0x000000040a007c0c */ /* 0x000fe2000c7a1270 */
[----:B------:R-:W-:Y:S01]  /*45430*/  IMAD R8, R148, R252, RZ ;  /* 0x000000fc94087224 */ /* 0x000fe200078e02ff */
[----:B------:R-:W4:Y:S01]  /*45440*/  LDL.LU R10, [R1+0xc0c] ;  /* 0x000c0c00010a7983 */ /* 0x000f220000300800 */
[----:B------:R-:W-:-:S03]  /*45450*/  ULDC UR4, c[0x0][0x22c] ;  /* 0x00008b0000047ab9 */ /* 0x000fc60000000800 */
[----:B------:R1:W-:Y:S01]  /*45460*/  @P4 STG.E desc[UR46][R4.64], R18 ;  /* 0x0000001204004986 */ /* 0x0003e2000c10192e */
[----:B------:R-:W-:-:S03]  /*45470*/  IMAD R0, R252, 0x2, R8 ;  /* 0x00000002fc007824 */ /* 0x000fc600078e0208 */
[----:B------:R1:W-:Y:S02]  /*45480*/  @P3 STG.E desc[UR46][R6.64], R19 ;  /* 0x0000001306003986 */ /* 0x0003e4000c10192e */
[----:B-1----:R-:W-:-:S04]  /*45490*/  LEA R4, P4, R8, R3, 0x2 ;  /* 0x0000000308047211 */ /* 0x002fc800078810ff */
[-C--:B------:R-:W-:Y:S01]  /*454a0*/  LEA.HI.X.SX32 R5, R8, R2.reuse, 0x2, P4 ;  /* 0x0000000208057211 */ /* 0x080fe200020f16ff */
[----:B------:R-:W-:Y:S01]  /*454b0*/  IMAD R8, R252, 0x2, R0 ;  /* 0x00000002fc087824 */ /* 0x000fe200078e0200 */
[----:B------:R-:W-:Y:S02]  /*454c0*/  LEA R6, P3, R0, R3, 0x2 ;  /* 0x0000000300067211 */ /* 0x000fe400078610ff */
[----:B------:R-:W-:Y:S01]  /*454d0*/  ISETP.LT.AND P4, PT, R12, UR4, !P0 ;  /* 0x000000040c007c0c */ /* 0x000fe2000c781270 */
[----:B------:R-:W-:Y:S01]  /*454e0*/  ULDC UR4, c[0x0][0x22c] ;  /* 0x00008b0000047ab9 */ /* 0x000fe20000000800 */
[----:B------:R-:W4:Y:S01]  /*454f0*/  LDL.LU R12, [R1+0xc14] ;  /* 0x000c1400010c7983 */ /* 0x000f220000300800 */
[----:B------:R-:W-:-:S03]  /*45500*/  LEA.HI.X.SX32 R7, R0, R2, 0x2, P3 ;  /* 0x0000000200077211 */ /* 0x000fc600018f16ff */
[----:B------:R1:W-:Y:S01]  /*45510*/  @P2 STG.E desc[UR46][R4.64], R20 ;  /* 0x0000001404002986 */ /* 0x0003e2000c10192e */
[----:B------:R-:W-:-:S03]  /*45520*/  IMAD R0, R252, 0x2, R8 ;  /* 0x00000002fc007824 */ /* 0x000fc600078e0208 */
[----:B------:R1:W-:Y:S02]  /*45530*/  @P6 STG.E desc[UR46][R6.64], R21 ;  /* 0x0000001506006986 */ /* 0x0003e4000c10192e */
[----:B-1----:R-:W-:-:S04]  /*45540*/  LEA R4, P2, R8, R3, 0x2 ;  /* 0x0000000308047211 */ /* 0x002fc800078410ff */
[----:B------:R-:W-:Y:S01]  /*45550*/  LEA.HI.X.SX32 R5, R8, R2, 0x2, P2 ;  /* 0x0000000208057211 */ /* 0x000fe200010f16ff */
[----:B------:R-:W-:Y:S01]  /*45560*/  IMAD R8, R252, 0x2, R0 ;  /* 0x00000002fc087824 */ /* 0x000fe200078e0200 */
[----:B------:R-:W-:-:S03]  /*45570*/  LEA R6, P6, R0, R3, 0x2 ;  /* 0x0000000300067211 */ /* 0x000fc600078c10ff */
[----:B------:R1:W-:Y:S01]  /*45580*/  @P1 STG.E desc[UR46][R4.64], R22 ;  /* 0x0000001604001986 */ /* 0x0003e2000c10192e */
[----:B------:R-:W-:Y:S02]  /*45590*/  LEA.HI.X.SX32 R7, R0, R2, 0x2, P6 ;  /* 0x0000000200077211 */ /* 0x000fe400030f16ff */
[----:B-1----:R-:W-:-:S04]  /*455a0*/  LEA R4, P1, R8, R3, 0x2 ;  /* 0x0000000308047211 */ /* 0x002fc800078210ff */
[----:B------:R-:W-:Y:S02]  /*455b0*/  LEA.HI.X.SX32 R5, R8, R2, 0x2, P1 ;  /* 0x0000000208057211 */ /* 0x000fe400008f16ff */
[----:B--2---:R-:W-:Y:S01]  /*455c0*/  ISETP.LT.AND P3, PT, R9, UR4, !P0 ;  /* 0x0000000409007c0c */ /* 0x004fe2000c761270 */
[----:B------:R-:W-:Y:S01]  /*455d0*/  ULDC UR4, c[0x0][0x22c] ;  /* 0x00008b0000047ab9 */ /* 0x000fe20000000800 */
[----:B------:R-:W2:Y:S01]  /*455e0*/  LDL.LU R9, [R1+0xc1c] ;  /* 0x000c1c0001097983 */ /* 0x000ea20000300800 */
[----:B---3--:R-:W-:Y:S01]  /*455f0*/  ISETP.LT.AND P2, PT, R11, UR4, !P0 ;  /* 0x000000040b007c0c */ /* 0x008fe2000c741270 */
[----:B------:R-:W-:Y:S02]  /*45600*/  ULDC UR4, c[0x0][0x22c] ;  /* 0x00008b0000047ab9 */ /* 0x000fe40000000800 */
[----:B------:R-:W3:Y:S01]  /*45610*/  LDL.LU R11, [R1+0xc20] ;  /* 0x000c2000010b7983 */ /* 0x000ee20000300800 */
[----:B----4-:R-:W-:Y:S01]  /*45620*/  ISETP.LT.AND P6, PT, R13, UR4, !P0 ;  /* 0x000000040d007c0c */ /* 0x010fe2000c7c1270 */
[----:B------:R-:W-:-:S02]  /*45630*/  ULDC UR4, c[0x0][0x22c] ;  /* 0x00008b0000047ab9 */ /* 0x000fc40000000800 */
[----:B------:R-:W4:Y:S01]  /*45640*/  LDL.LU R13, [R1+0xc2c] ;  /* 0x000c2c00010d7983 */ /* 0x000f220000300800 */
[----:B------:R-:W-:Y:S01]  /*45650*/  ISETP.LT.AND P1, PT, R10, UR4, !P0 ;  /* 0x000000040a007c0c */ /* 0x000fe2000c721270 */
[----:B------:R-:W-:Y:S02]  /*45660*/  IMAD R0, R252, 0x2, R8 ;  /* 0x00000002fc007824 */ /* 0x000fe400078e0208 */
        /* <DEDUP_REMOVED lines=8> */
[-C--:B------:R-:W-:Y:S02]  /*456f0*/  LEA R4, P4, R8, R3.reuse, 0x2 ;  /* 0x0000000308047211 */ /* 0x080fe400078810ff */
[----:B------:R-:W-:Y:S01]  /*45700*/  ISETP.LT.AND P5, PT, R12, UR4, !P0 ;  /* 0x000000040c007c0c */ /* 0x000fe2000c7a1270 */
[----:B------:R1:W-:Y:S01]  /*45710*/  @P3 STG.E desc[UR46][R6.64], R153 ;  /* 0x0000009906003986 */ /* 0x0003e2000c10192e */
[----:B------:R-:W-:Y:S01]  /*45720*/  ULDC UR4, c[0x0][0x22c] ;  /* 0x00008b0000047ab9 */ /* 0x000fe20000000800 */
[----:B------:R-:W-:Y:S02]  /*45730*/  LEA.HI.X.SX32 R5, R8, R2, 0x2, P4 ;  /* 0x0000000208057211 */ /* 0x000fe400020f16ff */
[----:B------:R-:W4:Y:S01]  /*45740*/  LDL.LU R12, [R1+0xc34] ;  /* 0x000c3400010c7983 */ /* 0x000f220000300800 */
[----:B------:R-:W-:Y:S01]  /*45750*/  IMAD R8, R252, 0x2, R0 ;  /* 0x00000002fc087824 */ /* 0x000fe200078e0200 */
[----:B-1----:R-:W-:-:S02]  /*45760*/  LEA R6, P3, R0, R3, 0x2 ;  /* 0x0000000300067211 */ /* 0x002fc400078610ff */
[----:B------:R1:W-:Y:S02]  /*45770*/  @P2 STG.E desc[UR46][R4.64], R154 ;  /* 0x0000009a04002986 */ /* 0x0003e4000c10192e */
[----:B------:R-:W-:Y:S01]  /*45780*/  LEA.HI.X.SX32 R7, R0, R2, 0x2, P3 ;  /* 0x0000000200077211 */ /* 0x000fe200018f16ff */
[----:B------:R-:W-:-:S04]  /*45790*/  IMAD R0, R252, 0x2, R8 ;  /* 0x00000002fc007824 */ /* 0x000fc800078e0208 */
[----:B------:R1:W-:Y:S02]  /*457a0*/  @P6 STG.E desc[UR46][R6.64], R155 ;  /* 0x0000009b06006986 */ /* 0x0003e4000c10192e */
[----:B-1----:R-:W-:-:S04]  /*457b0*/  LEA R4, P2, R8, R3, 0x2 ;  /* 0x0000000308047211 */ /* 0x002fc800078410ff */
[----:B------:R-:W-:Y:S02]  /*457c0*/  LEA.HI.X.SX32 R5, R8, R2, 0x2, P2 ;  /* 0x0000000208057211 */ /* 0x000fe400010f16ff */
[----:B------:R-:W-:-:S04]  /*457d0*/  LEA R6, P6, R0, R3, 0x2 ;  /* 0x0000000300067211 */ /* 0x000fc800078c10ff */
        /* <DEDUP_REMOVED lines=22> */
[----:B------:R-:W-:Y:S01]  /*45940*/  ISETP.LT.AND P1, PT, R12, UR4, !P0 ;  /* 0x000000040c007c0c */ /* 0x000fe2000c721270 */
[----:B------:R-:W-:Y:S02]  /*45950*/  ULDC UR4, c[0x0][0x22c] ;  /* 0x00008b0000047ab9 */ /* 0x000fe40000000800 */
[----:B------:R-:W4:Y:S01]  /*45960*/  LDL.LU R12, [R1+0xc58] ;  /* 0x000c5800010c7983 */ /* 0x000f220000300800 */
[----:B------:R-:W-:Y:S01]  /*45970*/  LEA.HI.X.SX32 R7, R0, R2, 0x2, P5 ;  /* 0x0000000200077211 */ /* 0x000fe200028f16ff */
[----:B------:R-:W-:Y:S01]  /*45980*/  IMAD R0, R252, 0x2, R8 ;  /* 0x00000002fc007824 */ /* 0x000fe200078e0208 */
[----:B-1----:R-:W-:-:S03]  /*45990*/  LEA R4, P4, R8, R3, 0x2 ;  /* 0x0000000308047211 */ /* 0x002fc600078810ff */
[----:B------:R1:W-:Y:S01]  /*459a0*/  @P3 STG.E desc[UR46][R6.64], R159 ;  /* 0x0000009f06003986 */ /* 0x0003e2000c10192e */
        /* <DEDUP_REMOVED lines=301> */
[----:B------:R-:W-:-:S03]  /*46c80*/  LEA R8, R252, R0, 0x1 ;  /* 0x00000000fc087211 */ /* 0x000fc600078e08ff */
        /* <DEDUP_REMOVED lines=315> */
[----:B------:R1:W-:Y:S04]  /*48040*/  @P5 STG.E desc[UR46][R6.64], R27 ;  /* 0x0000001b06005986 */ /* 0x0003e8000c10192e */
[----:B------:R-:W4:Y:S01]  /*48050*/  LDL.LU R15, [R1+0xe70] ;  /* 0x000e7000010f7983 */ /* 0x000f220000300800 */
[----:B-1----:R-:W-:-:S03]  /*48060*/  LEA R4, P1, R8, R3, 0x2 ;  /* 0x0000000308047211 */ /* 0x002fc600078210ff */
[----:B------:R-:W4:Y:S01]  /*48070*/  LDL.LU R14, [R1+0xe7c] ;  /* 0x000e7c00010e7983 */ /* 0x000f220000300800 */
[----:B------:R-:W-:Y:S01]  /*48080*/  LEA.HI.X.SX32 R5, R8, R2, 0x2, P1 ;  /* 0x0000000208057211 */ /* 0x000fe200008f16ff */
[----:B------:R-:W-:Y:S01]  /*48090*/  IMAD R8, R252, 0x2, R0 ;  /* 0x00000002fc087824 */ /* 0x000fe200078e0200 */
[----:B------:R-:W-:-:S03]  /*480a0*/  LEA R6, P5, R0, R3, 0x2 ;  /* 0x0000000300067211 */ /* 0x000fc600078a10ff */
[----:B------:R1:W-:Y:S01]  /*480b0*/  @P4 STG.E desc[UR46][R4.64], R28 ;  /* 0x0000001c04004986 */ /* 0x0003e2000c10192e */
[----:B------:R-:W-:Y:S01]  /*480c0*/  ISETP.LT.AND P1, PT, R12, UR4, !P0 ;  /* 0x000000040c007c0c */ /* 0x000fe2000c721270 */
[----:B------:R-:W-:Y:S01]  /*480d0*/  ULDC UR4, c[0x0][0x22c] ;  /* 0x00008b0000047ab9 */ /* 0x000fe20000000800 */
[----:B------:R-:W-:Y:S01]  /*480e0*/  LEA.HI.X.SX32 R7, R0, R2, 0x2, P5 ;  /* 0x0000000200077211 */ /* 0x000fe200028f16ff */
[----:B------:R-:W4:Y:S01]  /*480f0*/  LDL.LU R12, [R1+0xe78] ;  /* 0x000e7800010c7983 */ /* 0x000f220000300800 */
[----:B-1----:R-:W-:-:S03]  /*48100*/  LEA R4, P4, R8, R3, 0x2 ;  /* 0x0000000308047211 */ /* 0x002fc600078810ff */
[----:B------:R1:W-:Y:S01]  /*48110*/  @P3 STG.E desc[UR46][R6.64], R29 ;  /* 0x0000001d06003986 */ /* 0x0003e2000c10192e */
[----:B------:R-:W-:-:S05]  /*48120*/  LEA.HI.X.SX32 R5, R8, R2, 0x2, P4 ;  /* 0x0000000208057211 */ /* 0x000fca00020f16ff */
[----:B------:R4:W-:Y:S01]  /*48130*/  @P2 STG.E desc[UR46][R4.64], R30 ;  /* 0x0000001e04002986 */ /* 0x0009e2000c10192e */
[----:B--2---:R-:W-:Y:S01]  /*48140*/  ISETP.LT.AND P5, PT, R9, UR4, !P0 ;  /* 0x0000000409007c0c */ /* 0x004fe2000c7a1270 */
[----:B------:R-:W-:Y:S01]  /*48150*/  IMAD R9, R252, 0x2, R8 ;  /* 0x00000002fc097824 */ /* 0x000fe200078e0208 */
[----:B------:R-:W-:-:S04]  /*48160*/  ULDC UR4, c[0x0][0x22c] ;  /* 0x00008b0000047ab9 */ /* 0x000fc80000000800 */
[----:B-1----:R-:W-:-:S04]  /*48170*/  LEA R6, P3, R9, R3, 0x2 ;  /* 0x0000000309067211 */ /* 0x002fc800078610ff */
[-C--:B------:R-:W-:Y:S02]  /*48180*/  LEA.HI.X.SX32 R7, R9, R2.reuse, 0x2, P3 ;  /* 0x0000000209077211 */ /* 0x080fe400018f16ff */
[----:B---3--:R-:W-:Y:S01]  /*48190*/  ISETP.LT.AND P4, PT, R11, UR4, !P0 ;  /* 0x000000040b007c0c */ /* 0x008fe2000c781270 */
[----:B------:R-:W-:Y:S01]  /*481a0*/  IMAD R11, R252, 0x2, R9 ;  /* 0x00000002fc0b7824 */ /* 0x000fe200078e0209 */
[----:B------:R-:W-:Y:S02]  /*481b0*/  ULDC UR4, c[0x0][0x22c] ;  /* 0x00008b0000047ab9 */ /* 0x000fe40000000800 */
[----:B----4-:R-:W-:Y:S01]  /*481c0*/  ISETP.LT.AND P3, PT, R13, UR4, !P0 ;  /* 0x000000040d007c0c */ /* 0x010fe2000c761270 */
[----:B------:R-:W-:Y:S01]  /*481d0*/  ULDC UR4, c[0x0][0x22c] ;  /* 0x00008b0000047ab9 */ /* 0x000fe20000000800 */
[C---:B------:R-:W-:Y:S01]  /*481e0*/  LEA R4, P2, R11.reuse, R3, 0x2 ;  /* 0x000000030b047211 */ /* 0x040fe200078410ff */
[----:B------:R-:W2:Y:S03]  /*481f0*/  LDL.LU R13, [R1+0xe6c] ;  /* 0x000e6c00010d7983 */ /* 0x000ea60000300800 */
[----:B------:R-:W-:-:S02]  /*48200*/  LEA.HI.X.SX32 R5, R11, R2, 0x2, P2 ;  /* 0x000000020b057211 */ /* 0x000fc400010f16ff */
[----:B------:R-:W-:Y:S01]  /*48210*/  ISETP.LT.AND P2, PT, R10, UR4, !P0 ;  /* 0x000000040a007c0c */ /* 0x000fe2000c741270 */
[----:B------:R-:W-:Y:S01]  /*48220*/  IMAD R9, R252, 0x2, R11 ;  /* 0x00000002fc097824 */ /* 0x000fe200078e020b */
[----:B------:R-:W3:Y:S01]  /*48230*/  LDL.LU R10, [R1+0xe64] ;  /* 0x000e6400010a7983 */ /* 0x000ee20000300800 */
[----:B------:R-:W-:-:S03]  /*48240*/  ULDC UR4, c[0x0][0x22c] ;  /* 0x00008b0000047ab9 */ /* 0x000fc60000000800 */
[----:B------:R-:W4:Y:S01]  /*48250*/  LDL.LU R0, [R1+0xe60] ;  /* 0x000e600001007983 */ /* 0x000f220000300800 */
[----:B------:R-:W-:-:S03]  /*48260*/  IMAD R11, R252, 0x2, R9 ;  /* 0x00000002fc0b7824 */ /* 0x000fc600078e0209 */
[----:B------:R1:W-:Y:S04]  /*48270*/  @P6 STG.E desc[UR46][R6.64], R31 ;  /* 0x0000001f06006986 */ /* 0x0003e8000c10192e */
[----:B------:R1:W-:Y:S04]  /*48280*/  @P1 STG.E desc[UR46][R4.64], R32 ;  /* 0x0000002004001986 */ /* 0x0003e8000c10192e */
[----:B------:R-:W4:Y:S01]  /*48290*/  LDL.LU R8, [R1+0xe5c] ;  /* 0x000e5c0001087983 */ /* 0x000f220000300800 */
[----:B-1----:R-:W-:-:S04]  /*482a0*/  LEA R6, P6, R9, R3, 0x2 ;  /* 0x0000000309067211 */ /* 0x002fc800078c10ff */
[----:B------:R-:W-:Y:S01]  /*482b0*/  LEA.HI.X.SX32 R7, R9, R2, 0x2, P6 ;  /* 0x0000000209077211 */ /* 0x000fe200030f16ff */
[----:B------:R-:W-:Y:S01]  /*482c0*/  IMAD R9, R252, 0x2, R11 ;  /* 0x00000002fc097824 */ /* 0x000fe200078e020b */
[----:B------:R-:W-:-:S03]  /*482d0*/  LEA R4, P1, R11, R3, 0x2 ;  /* 0x000000030b047211 */ /* 0x000fc600078210ff */
[----:B------:R1:W-:Y:S01]  /*482e0*/  @P5 STG.E desc[UR46][R6.64], R33 ;  /* 0x0000002106005986 */ /* 0x0003e2000c10192e */
[----:B------:R-:W-:Y:S01]  /*482f0*/  LEA.HI.X.SX32 R5, R11, R2, 0x2, P1 ;  /* 0x000000020b057211 */ /* 0x000fe200008f16ff */
[----:B------:R-:W-:Y:S01]  /*48300*/  IMAD R11, R252, 0x2, R9 ;  /* 0x00000002fc0b7824 */ /* 0x000fe200078e0209 */
[----:B------:R-:W-:Y:S01]  /*48310*/  ISETP.LT.AND P6, PT, R15, UR4, !P0 ;  /* 0x000000040f007c0c */ /* 0x000fe2000c7c1270 */
[----:B------:R-:W-:Y:S02]  /*48320*/  ULDC UR4, c[0x0][0x22c] ;  /* 0x00008b0000047ab9 */ /* 0x000fe40000000800 */
[----:B------:R1:W-:Y:S02]  /*48330*/  @P4 STG.E desc[UR46][R4.64], R34 ;  /* 0x0000002204004986 */ /* 0x0003e4000c10192e */
[----:B-1----:R-:W-:-:S04]  /*48340*/  LEA R6, P5, R9, R3, 0x2 ;  /* 0x0000000309067211 */ /* 0x002fc800078a10ff */
[-C--:B------:R-:W-:Y:S01]  /*48350*/  LEA.HI.X.SX32 R7, R9, R2.reuse, 0x2, P5 ;  /* 0x0000000209077211 */ /* 0x080fe200028f16ff */
[----:B------:R-:W-:Y:S01]  /*48360*/  IMAD R9, R252, 0x2, R11 ;  /* 0x00000002fc097824 */ /* 0x000fe200078e020b */
[C---:B------:R-:W-:Y:S02]  /*48370*/  LEA R4, P4, R11.reuse, R3, 0x2 ;  /* 0x000000030b047211 */ /* 0x040fe400078810ff */
[----:B------:R-:W-:Y:S01]  /*48380*/  ISETP.LT.AND P1, PT, R14, UR4, !P0 ;  /* 0x000000040e007c0c */ /* 0x000fe2000c721270 */
[----:B------:R-:W-:Y:S01]  /*48390*/  ULDC UR4, c[0x0][0x22c] ;  /* 0x00008b0000047ab9 */ /* 0x000fe20000000800 */
[----:B------:R-:W-:Y:S01]  /*483a0*/  LEA.HI.X.SX32 R5, R11, R2, 0x2, P4 ;  /* 0x000000020b057211 */ /* 0x000fe200020f16ff */
[----:B------:R-:W-:Y:S01]  /*483b0*/  IMAD R11, R252, 0x2, R9 ;  /* 0x00000002fc0b7824 */ /* 0x000fe200078e0209 */
[----:B------:R-:W-:Y:S01]  /*483c0*/  ISETP.LT.AND P5, PT, R12, UR4, !P0 ;  /* 0x000000040c007c0c */ /* 0x000fe2000c7a1270 */
[----:B------:R1:W-:Y:S01]  /*483d0*/  @P3 STG.E desc[UR46][R6.64], R35 ;  /* 0x0000002306003986 */ /* 0x0003e2000c10192e */
[----:B------:R-:W-:-:S03]  /*483e0*/  ULDC UR4, c[0x0][0x22c] ;  /* 0x00008b0000047ab9 */ /* 0x000fc60000000800 */
[----:B------:R-:W4:Y:S04]  /*483f0*/  LDL.LU R12, [R1+0xe68] ;  /* 0x000e6800010c7983 */ /* 0x000f280000300800 */
        /* <DEDUP_REMOVED lines=12> */
[----:B------:R-:W-:-:S02]  /*484c0*/  IMAD R9, R252, 0x2, R11 ;  /* 0x00000002fc097824 */ /* 0x000fc400078e020b */
        /* <DEDUP_REMOVED lines=8> */
[----:B------:R-:W-:Y:S01]  /*48550*/  ISETP.LT.AND P6, PT, R8, UR4, !P0 ;  /* 0x0000000408007c0c */ /* 0x000fe2000c7c1270 */
[----:B------:R-:W-:Y:S01]  /*48560*/  ULDC UR4, c[0x0][0x22c] ;  /* 0x00008b0000047ab9 */ /* 0x000fe20000000800 */
[C---:B------:R-:W-:Y:S01]  /*48570*/  LEA R4, P1, R11.reuse, R3, 0x2 ;  /* 0x000000030b047211 */ /* 0x040fe200078210ff */
[----:B------:R-:W4:Y:S03]  /*48580*/  LDL.LU R8, [R1+0xe44] ;  /* 0x000e440001087983 */ /* 0x000f260000300800 */
[----:B------:R-:W-:Y:S01]  /*48590*/  LEA.HI.X.SX32 R5, R11, R2, 0x2, P1 ;  /* 0x000000020b057211 */ /* 0x000fe200008f16ff */
[----:B------:R1:W-:Y:S01]  /*485a0*/  @P5 STG.E desc[UR46][R6.64], R39 ;  /* 0x0000002706005986 */ /* 0x0003e2000c10192e */
[----:B------:R-:W-:-:S03]  /*485b0*/  IMAD R11, R252, 0x2, R9 ;  /* 0x00000002fc0b7824 */ /* 0x000fc600078e0209 */
[----:B------:R1:W-:Y:S02]  /*485c0*/  @P4 STG.E desc[UR46][R4.64], R40 ;  /* 0x0000002804004986 */ /* 0x0003e4000c10192e */
[----:B-1----:R-:W-:-:S04]  /*485d0*/  LEA R6, P5, R9, R3, 0x2 ;  /* 0x0000000309067211 */ /* 0x002fc800078a10ff */
[-C--:B------:R-:W-:Y:S01]  /*485e0*/  LEA.HI.X.SX32 R7, R9, R2.reuse, 0x2, P5 ;  /* 0x0000000209077211 */ /* 0x080fe200028f16ff */
[----:B------:R-:W-:Y:S01]  /*485f0*/  IMAD R9, R252, 0x2, R11 ;  /* 0x00000002fc097824 */ /* 0x000fe200078e020b */
[C---:B------:R-:W-:Y:S02]  /*48600*/  LEA R4, P4, R11.reuse, R3, 0x2 ;  /* 0x000000030b047211 */ /* 0x040fe400078810ff */
[----:B------:R-:W-:Y:S01]  /*48610*/  ISETP.LT.AND P1, PT, R12, UR4, !P0 ;  /* 0x000000040c007c0c */ /* 0x000fe2000c721270 */
[----:B------:R-:W-:Y:S01]  /*48620*/  ULDC UR4, c[0x0][0x22c] ;  /* 0x00008b0000047ab9 */ /* 0x000fe20000000800 */
[----:B------:R-:W4:Y:S01]  /*48630*/  LDL.LU R12, [R1+0xe40] ;  /* 0x000e4000010c7983 */ /* 0x000f220000300800 */
[----:B------:R-:W-:-:S03]  /*48640*/  LEA.HI.X.SX32 R5, R11, R2, 0x2, P4 ;  /* 0x000000020b057211 */ /* 0x000fc600020f16ff */
[----:B------:R1:W-:Y:S02]  /*48650*/  @P3 STG.E desc[UR46][R6.64], R41 ;  /* 0x0000002906003986 */ /* 0x0003e4000c10192e */
        /* <DEDUP_REMOVED lines=20> */
[----:B------:R1:W-:Y:S01]  /*487a0*/  @P1 STG.E desc[UR46][R4.64], R44 ;  /* 0x0000002c04001986 */ /* 0x0003e2000c10192e */
[----:B------:R-:W-:-:S03]  /*487b0*/  LEA.HI.X.SX32 R7, R9, R2, 0x2, P6 ;  /* 0x0000000209077211 */ /* 0x000fc600030f16ff */
[----:B------:R-:W4:Y:S01]  /*487c0*/  LDL.LU R8, [R1+0xe20] ;  /* 0x000e200001087983 */ /* 0x000f220000300800 */
[C---:B------:R-:W-:Y:S01]  /*487d0*/  IMAD R9, R252.reuse, 0x2, R11 ;  /* 0x00000002fc097824 */ /* 0x040fe200078e020b */
[----:B------:R-:W-:Y:S01]  /*487e0*/  ULDC UR4, c[0x0][0x22c] ;  /* 0x00008b0000047ab9 */ /* 0x000fe20000000800 */
[C---:B-1----:R-:W-:Y:S01]  /*487f0*/  LEA R4, P1, R11.reuse, R3, 0x2 ;  /* 0x000000030b047211 */ /* 0x042fe200078210ff */
[----:B------:R1:W-:Y:S03]  /*48800*/  @P5 STG.E desc[UR46][R6.64], R45 ;  /* 0x0000002d06005986 */ /* 0x0003e6000c10192e */
[----:B------:R-:W-:Y:S01]  /*48810*/  LEA.HI.X.SX32 R5, R11, R2, 0x2, P1 ;  /* 0x000000020b057211 */ /* 0x000fe200008f16ff */
[----:B------:R-:W-:-:S04]  /*48820*/  IMAD R11, R252, 0x2, R9 ;  /* 0x00000002fc0b7824 */ /* 0x000fc800078e0209 */
[----:B------:R1:W-:Y:S02]  /*48830*/  @P4 STG.E desc[UR46][R4.64], R46 ;  /* 0x0000002e04004986 */ /* 0x0003e4000c10192e */
[CC--:B-1----:R-:W-:Y:S02]  /*48840*/  LEA R6, P5, R9.reuse, R3.reuse, 0x2 ;  /* 0x0000000309067211 */ /* 0x0c2fe400078a10ff */
[----:B------:R-:W-:Y:S01]  /*48850*/  ISETP.LT.AND P6, PT, R12, UR4, !P0 ;  /* 0x000000040c007c0c */ /* 0x000fe2000c7c1270 */
[----:B------:R-:W-:Y:S01]  /*48860*/  ULDC UR4, c[0x0][0x22c] ;  /* 0x00008b0000047ab9 */ /* 0x000fe20000000800 */
[----:B------:R-:W4:Y:S01]  /*48870*/  LDL.LU R12, [R1+0xe2c] ;  /* 0x000e2c00010c7983 */ /* 0x000f220000300800 */
        /* <DEDUP_REMOVED lines=30> */
[----:B------:R1:W-:Y:S01]  /*48a60*/  @P5 STG.E desc[UR46][R6.64], R51 ;  /* 0x0000003306005986 */ /* 0x0003e2000c10192e */
[----:B------:R-:W-:Y:S01]  /*48a70*/  ISETP.LT.AND P2, PT, R12, UR4, !P0 ;  /* 0x000000040c007c0c */ /* 0x000fe2000c741270 */
[----:B------:R-:W-:Y:S02]  /*48a80*/  ULDC UR4, c[0x0][0x22c] ;  /* 0x00008b0000047ab9 */ /* 0x000fe40000000800 */
[----:B------:R-:W4:Y:S01]  /*48a90*/  LDL.LU R12, [R1+0xe04] ;  /* 0x000e0400010c7983 */ /* 0x000f220000300800 */
        /* <DEDUP_REMOVED lines=22> */
[-C--:B------:R-:W-:Y:S02]  /*48c00*/  LEA.HI.X.SX32 R7, R9, R2.reuse, 0x2, P3 ;  /* 0x0000000209077211 */ /* 0x080fe400018f16ff */
[----:B------:R-:W-:Y:S01]  /*48c10*/  ISETP.LT.AND P4, PT, R8, UR4, !P0 ;  /* 0x0000000408007c0c */ /* 0x000fe2000c781270 */
[C---:B------:R-:W-:Y:S01]  /*48c20*/  IMAD R9, R252.reuse, 0x2, R11 ;  /* 0x00000002fc097824 */ /* 0x040fe200078e020b */
[----:B------:R-:W4:Y:S01]  /*48c30*/  LDL.LU R8, [R1+0xde4] ;  /* 0x000de40001087983 */ /* 0x000f220000300800 */
[----:B------:R-:W-:Y:S01]  /*48c40*/  ULDC UR4, c[0x0][0x22c] ;  /* 0x00008b0000047ab9 */ /* 0x000fe20000000800 */
[C---:B-1----:R-:W-:Y:S02]  /*48c50*/  LEA R4, P2, R11.reuse, R3, 0x2 ;  /* 0x000000030b047211 */ /* 0x042fe400078410ff */
[----:B------:R1:W-:Y:S02]  /*48c60*/  @P6 STG.E desc[UR46][R6.64], R55 ;  /* 0x0000003706006986 */ /* 0x0003e4000c10192e */
        /* <DEDUP_REMOVED lines=73> */
[C---:B-1----:R-:W-:Y:S02]  /*49100*/  LEA R6, P3, R9.reuse, R3, 0x2 ;  /* 0x0000000309067211 */ /* 0x042fe400078610ff */
[----:B------:R-:W-:Y:S01]  /*49110*/  ISETP.LT.AND P5, PT, R12, UR4, !P0 ;  /* 0x000000040c007c0c */ /* 0x000fe2000c7a1270 */
[----:B------:R-:W-:Y:S01]  /*49120*/  ULDC UR4, c[0x0][0x22c] ;  /* 0x00008b0000047ab9 */ /* 0x000fe20000000800 */
[----:B------:R-:W4:Y:S01]  /*49130*/  LDL.LU R12, [R1+0xda8] ;  /* 0x000da800010c7983 */ /* 0x000f220000300800 */
[----:B------:R-:W-:-:S03]  /*49140*/  LEA.HI.X.SX32 R7, R9, R2, 0x2, P3 ;  /* 0x0000000209077211 */ /* 0x000fc600018f16ff */
[----:B------:R-:W4:Y:S01]  /*49150*/  LDL.LU R17, [R1+0xd9c] ;  /* 0x000d9c0001117983 */ /* 0x000f220000300800 */
[----:B------:R-:W-:-:S03]  /*49160*/  LEA R4, P2, R11, R3, 0x2 ;  /* 0x000000030b047211 */ /* 0x000fc600078410ff */
[----:B------:R-:W4:Y:S01]  /*49170*/  LDL.LU R16, [R1+0xd8c] ;  /* 0x000d8c0001107983 */ /* 0x000f220000300800 */
[----:B------:R-:W-:Y:S02]  /*49180*/  LEA.HI.X.SX32 R5, R11, R2, 0x2, P2 ;  /* 0x000000020b057211 */ /* 0x000fe400010f16ff */
[----:B--2---:R-:W-:Y:S01]  /*49190*/  ISETP.LT.AND P4, PT, R13, UR4, !P0 ;  /* 0x000000040d007c0c */ /* 0x004fe2000c781270 */
[----:B------:R-:W-:Y:S02]  /*491a0*/  ULDC UR4, c[0x0][0x22c] ;  /* 0x00008b0000047ab9 */ /* 0x000fe40000000800 */
[----:B---3--:R-:W-:Y:S01]  /*491b0*/  ISETP.LT.AND P3, PT, R10, UR4, !P0 ;  /* 0x000000040a007c0c */ /* 0x008fe2000c761270 */
[----:B------:R-:W-:Y:S02]  /*491c0*/  ULDC UR4, c[0x0][0x22c] ;  /* 0x00008b0000047ab9 */ /* 0x000fe40000000800 */
[----:B----4-:R-:W-:Y:S02]  /*491d0*/  ISETP.LT.AND P2, PT, R0, UR4, !P0 ;  /* 0x0000000400007c0c */ /* 0x010fe4000c741270 */
[----:B------:R-:W-:Y:S01]  /*491e0*/  LEA R9, R252, R11, 0x1 ;  /* 0x0000000bfc097211 */ /* 0x000fe200078e08ff */
[----:B------:R-:W2:Y:S01]  /*491f0*/  LDL.LU R0, [R1+0xd88] ;  /* 0x000d880001007983 */ /* 0x000ea20000300800 */
[----:B------:R-:W-:-:S03]  /*49200*/  ULDC UR4, c[0x0][0x22c] ;  /* 0x00008b0000047ab9 */ /* 0x000fc60000000800 */
[----:B------:R1:W-:Y:S01]  /*49210*/  @P6 STG.E desc[UR46][R6.64], R67 ;  /* 0x0000004306006986 */ /* 0x0003e2000c10192e */
[----:B------:R-:W-:-:S03]  /*49220*/  IMAD R11, R252, 0x2, R9 ;  /* 0x00000002fc0b7824 */ /* 0x000fc600078e0209 */
[----:B------:R3:W-:Y:S01]  /*49230*/  @P1 STG.E desc[UR46][R4.64], R68 ;  /* 0x0000004404001986 */ /* 0x0007e2000c10192e */
[----:B------:R-:W-:-:S03]  /*49240*/  IMAD R13, R252, 0x2, R11 ;  /* 0x00000002fc0d7824 */ /* 0x000fc600078e020b */
[----:B------:R-:W4:Y:S01]  /*49250*/  LDL.LU R14, [R1+0xd84] ;  /* 0x000d8400010e7983 */ /* 0x000f220000300800 */
[----:B-1----:R-:W-:-:S04]  /*49260*/  LEA R6, P6, R9, R3, 0x2 ;  /* 0x0000000309067211 */ /* 0x002fc800078c10ff */
[----:B------:R-:W-:Y:S01]  /*49270*/  LEA.HI.X.SX32 R7, R9, R2, 0x2, P6 ;  /* 0x0000000209077211 */ /* 0x000fe200030f16ff */
[----:B------:R-:W-:-:S04]  /*49280*/  IMAD R15, R252, 0x2, R13 ;  /* 0x00000002fc0f7824 */ /* 0x000fc800078e020d */
[----:B------:R1:W-:Y:S01]  /*49290*/  @P5 STG.E desc[UR46][R6.64], R69 ;  /* 0x0000004506005986 */ /* 0x0003e2000c10192e */
[----:B------:R-:W-:Y:S01]  /*492a0*/  ISETP.LT.AND P6, PT, R8, UR4, !P0 ;  /* 0x0000000408007c0c */ /* 0x000fe2000c7c1270 */
[----:B------:R-:W-:Y:S01]  /*492b0*/  ULDC UR4, c[0x0][0x22c] ;  /* 0x00008b0000047ab9 */ /* 0x000fe20000000800 */
[-C--:B------:R-:W-:Y:S02]  /*492c0*/  LEA R8, P1, R11, R3.reuse, 0x2 ;  /* 0x000000030b087211 */ /* 0x080fe400078210ff */
[----:B------:R-:W-:Y:S02]  /*492d0*/  LEA R10, P5, R13, R3, 0x2 ;  /* 0x000000030d0a7211 */ /* 0x000fe400078a10ff */
[-C--:B------:R-:W-:Y:S02]  /*492e0*/  LEA.HI.X.SX32 R9, R11, R2.reuse, 0x2, P1 ;  /* 0x000000020b097211 */ /* 0x080fe400008f16ff */
[----:B------:R-:W-:Y:S01]  /*492f0*/  LEA.HI.X.SX32 R11, R13, R2, 0x2, P5 ;  /* 0x000000020d0b7211 */ /* 0x000fe200028f16ff */
[----:B------:R-:W-:-:S02]  /*49300*/  IMAD R13, R252, 0x2, R15 ;  /* 0x00000002fc0d7824 */ /* 0x000fc400078e020f */
[----:B------:R2:W-:Y:S01]  /*49310*/  @P4 STG.E desc[UR46][R8.64], R70 ;  /* 0x0000004608004986 */ /* 0x0005e2000c10192e */
[----:B---3--:R-:W-:-:S03]  /*49320*/  LEA R4, P4, R15, R3, 0x2 ;  /* 0x000000030f047211 */ /* 0x008fc600078810ff */
[----:B------:R3:W-:Y:S01]  /*49330*/  @P3 STG.E desc[UR46][R10.64], R71 ;  /* 0x000000470a003986 */ /* 0x0007e2000c10192e */
[----:B-1----:R-:W-:Y:S02]  /*49340*/  LEA R6, P3, R13, R3, 0x2 ;  /* 0x000000030d067211 */ /* 0x002fe400078610ff */
[----:B------:R-:W-:Y:S01]  /*49350*/  ISETP.LT.AND P1, PT, R12, UR4, !P0 ;  /* 0x000000040c007c0c */ /* 0x000fe2000c721270 */
[----:B------:R-:W-:Y:S01]  /*49360*/  ULDC UR4, c[0x0][0x22c] ;  /* 0x00008b0000047ab9 */ /* 0x000fe20000000800 */
[----:B------:R-:W4:Y:S01]  /*49370*/  LDL.LU R12, [R1+0xd78] ;  /* 0x000d7800010c7983 */ /* 0x000f220000300800 */
[----:B------:R-:W-:Y:S01]  /*49380*/  ISETP.LT.AND P5, PT, R17, UR4, !P0 ;  /* 0x0000000411007c0c */ /* 0x000fe2000c7a1270 */
[----:B------:R-:W-:Y:S02]  /*49390*/  ULDC UR4, c[0x0][0x22c] ;  /* 0x00008b0000047ab9 */ /* 0x000fe40000000800 */
[----:B------:R-:W4:Y:S01]  /*493a0*/  LDL.LU R17, [R1+0xd6c] ;  /* 0x000d6c0001117983 */ /* 0x000f220000300800 */
[----:B------:R-:W-:-:S02]  /*493b0*/  LEA.HI.X.SX32 R5, R15, R2, 0x2, P4 ;  /* 0x000000020f057211 */ /* 0x000fc400020f16ff */
[----:B------:R-:W-:Y:S01]  /*493c0*/  ISETP.LT.AND P4, PT, R16, UR4, !P0 ;  /* 0x0000000410007c0c */ /* 0x000fe2000c781270 */
[----:B------:R-:W-:Y:S01]  /*493d0*/  ULDC UR4, c[0x0][0x22c] ;  /* 0x00008b0000047ab9 */ /* 0x000fe20000000800 */
[----:B------:R-:W4:Y:S01]  /*493e0*/  LDL.LU R16, [R1+0xd64] ;  /* 0x000d640001107983 */ /* 0x000f220000300800 */
[----:B------:R-:W-:Y:S02]  /*493f0*/  LEA.HI.X.SX32 R7, R13, R2, 0x2, P3 ;  /* 0x000000020d077211 */ /* 0x000fe400018f16ff */
[----:B--2---:R-:W-:Y:S01]  /*49400*/  ISETP.LT.AND P3, PT, R0, UR4, !P0 ;  /* 0x0000000400007c0c */ /* 0x004fe2000c761270 */
[----:B------:R-:W-:Y:S01]  /*49410*/  IMAD R15, R252, 0x2, R13 ;  /* 0x00000002fc0f7824 */ /* 0x000fe200078e020d */
[----:B------:R-:W2:Y:S01]  /*49420*/  LDL.LU R0, [R1+0xd58] ;  /* 0x000d580001007983 */ /* 0x000ea20000300800 */
[----:B------:R-:W-:-:S03]  /*49430*/  ULDC UR4, c[0x0][0x22c] ;  /* 0x00008b0000047ab9 */ /* 0x000fc60000000800 */
[----:B------:R1:W-:Y:S01]  /*49440*/  @P2 STG.E desc[UR46][R4.64], R72 ;  /* 0x0000004804002986 */ /* 0x0003e2000c10192e */
[CC--:B------:R-:W-:Y:S01]  /*49450*/  LEA R8, P2, R15.reuse, R3.reuse, 0x2 ;  /* 0x000000030f087211 */ /* 0x0c0fe200078410ff */
[C---:B------:R-:W-:Y:S02]  /*49460*/  IMAD R13, R252.reuse, 0x2, R15 ;  /* 0x00000002fc0d7824 */ /* 0x040fe400078e020f */
[----:B------:R4:W-:Y:S01]  /*49470*/  @P6 STG.E desc[UR46][R6.64], R73 ;  /* 0x0000004906006986 */ /* 0x0009e2000c10192e */
[----:B------:R-:W-:Y:S01]  /*49480*/  LEA.HI.X.SX32 R9, R15, R2, 0x2, P2 ;  /* 0x000000020f097211 */ /* 0x000fe200010f16ff */
[----:B------:R-:W-:Y:S01]  /*49490*/  IMAD R15, R252, 0x2, R13 ;  /* 0x00000002fc0f7824 */ /* 0x000fe200078e020d */
[----:B---3--:R-:W-:-:S03]  /*494a0*/  LEA R10, P6, R13, R3, 0x2 ;  /* 0x000000030d0a7211 */ /* 0x008fc600078c10ff */
[----:B------:R3:W-:Y:S01]  /*494b0*/  @P1 STG.E desc[UR46][R8.64], R74 ;  /* 0x0000004a08001986 */ /* 0x0007e2000c10192e */
[-C--:B------:R-:W-:Y:S01]  /*494c0*/  LEA.HI.X.SX32 R11, R13, R2.reuse, 0x2, P6 ;  /* 0x000000020d0b7211 */ /* 0x080fe200030f16ff */
[----:B------:R-:W-:Y:S01]  /*494d0*/  IMAD R13, R252, 0x2, R15 ;  /* 0x00000002fc0d7824 */ /* 0x000fe200078e020f */
[CC--:B-1----:R-:W-:Y:S02]  /*494e0*/  LEA R4, P1, R15.reuse, R3.reuse, 0x2 ;  /* 0x000000030f047211 */ /* 0x0c2fe400078210ff */
[----:B----4-:R-:W-:Y:S01]  /*494f0*/  ISETP.LT.AND P2, PT, R14, UR4, !P0 ;  /* 0x000000040e007c0c */ /* 0x010fe2000c741270 */
[----:B------:R-:W-:Y:S01]  /*49500*/  ULDC UR4, c[0x0][0x22c] ;  /* 0x00008b0000047ab9 */ /* 0x000fe20000000800 */
[----:B------:R-:W4:Y:S01]  /*49510*/  LDL.LU R14, [R1+0xd50] ;  /* 0x000d5000010e7983 */ /* 0x000f220000300800 */
[----:B------:R-:W-:Y:S01]  /*49520*/  LEA.HI.X.SX32 R5, R15, R2, 0x2, P1 ;  /* 0x000000020f057211 */ /* 0x000fe200008f16ff */
[----:B------:R-:W-:Y:S02]  /*49530*/  IMAD R15, R252, 0x2, R13 ;  /* 0x00000002fc0f7824 */ /* 0x000fe400078e020d */
[----:B------:R1:W-:Y:S01]  /*49540*/  @P5 STG.E desc[UR46][R10.64], R75 ;  /* 0x0000004b0a005986 */ /* 0x0003e2000c10192e */
[----:B------:R-:W-:-:S03]  /*49550*/  LEA R6, P5, R13, R3, 0x2 ;  /* 0x000000030d067211 */ /* 0x000fc600078a10ff */
[----:B------:R1:W-:Y:S01]  /*49560*/  @P4 STG.E desc[UR46][R4.64], R76 ;  /* 0x0000004c04004986 */ /* 0x0003e2000c10192e */
[----:B---3--:R-:W-:Y:S02]  /*49570*/  LEA R8, P4, R15, R3, 0x2 ;  /* 0x000000030f087211 */ /* 0x008fe400078810ff */
[-C--:B------:R-:W-:Y:S02]  /*49580*/  LEA.HI.X.SX32 R7, R13, R2.reuse, 0x2, P5 ;  /* 0x000000020d077211 */ /* 0x080fe400028f16ff */
[----:B------:R-:W-:Y:S02]  /*49590*/  LEA.HI.X.SX32 R9, R15, R2, 0x2, P4 ;  /* 0x000000020f097211 */ /* 0x000fe400020f16ff */
[----:B------:R-:W-:Y:S01]  /*495a0*/  ISETP.LT.AND P6, PT, R12, UR4, !P0 ;  /* 0x000000040c007c0c */ /* 0x000fe2000c7c1270 */
[----:B------:R-:W-:Y:S01]  /*495b0*/  ULDC UR4, c[0x0][0x22c] ;  /* 0x00008b0000047ab9 */ /* 0x000fe20000000800 */
[----:B------:R-:W3:Y:S01]  /*495c0*/  LDL.LU R12, [R1+0xd4c] ;  /* 0x000d4c00010c7983 */ /* 0x000ee20000300800 */
[----:B------:R-:W-:Y:S01]  /*495d0*/  ISETP.LT.AND P1, PT, R17, UR4, !P0 ;  /* 0x0000000411007c0c */ /* 0x000fe2000c721270 */
[----:B------:R-:W-:-:S02]  /*495e0*/  ULDC UR4, c[0x0][0x22c] ;  /* 0x00008b0000047ab9 */ /* 0x000fc40000000800 */
[----:B------:R-:W3:Y:S01]  /*495f0*/  LDL.LU R17, [R1+0xd40] ;  /* 0x000d400001117983 */ /* 0x000ee20000300800 */
[----:B------:R-:W-:Y:S01]  /*49600*/  ISETP.LT.AND P5, PT, R16, UR4, !P0 ;  /* 0x0000000410007c0c */ /* 0x000fe2000c7a1270 */
[----:B------:R-:W-:Y:S02]  /*49610*/  ULDC UR4, c[0x0][0x22c] ;  /* 0x00008b0000047ab9 */ /* 0x000fe40000000800 */
[----:B------:R-:W3:Y:S01]  /*49620*/  LDL.LU R16, [R1+0xd34] ;  /* 0x000d340001107983 */ /* 0x000ee20000300800 */
[----:B--2---:R-:W-:Y:S01]  /*49630*/  ISETP.LT.AND P4, PT, R0, UR4, !P0 ;  /* 0x0000000400007c0c */ /* 0x004fe2000c781270 */
[----:B------:R-:W-:Y:S02]  /*49640*/  IMAD R13, R252, 0x2, R15 ;  /* 0x00000002fc0d7824 */ /* 0x000fe400078e020f */
[----:B------:R-:W2:Y:S01]  /*49650*/  LDL.LU R0, [R1+0xd28] ;  /* 0x000d280001007983 */ /* 0x000ea20000300800 */
[----:B------:R-:W-:-:S03]  /*49660*/  ULDC UR4, c[0x0][0x22c] ;  /* 0x00008b0000047ab9 */ /* 0x000fc60000000800 */
[----:B------:R4:W-:Y:S01]  /*49670*/  @P3 STG.E desc[UR46][R6.64], R77 ;  /* 0x0000004d06003986 */ /* 0x0009e2000c10192e */
[CC--:B-1----:R-:W-:Y:S01]  /*49680*/  LEA R10, P3, R13.reuse, R3.reuse, 0x2 ;  /* 0x000000030d0a7211 */ /* 0x0c2fe200078610ff */
[C---:B------:R-:W-:Y:S02]  /*49690*/  IMAD R15, R252.reuse, 0x2, R13 ;  /* 0x00000002fc0f7824 */ /* 0x040fe400078e020d */
[----:B------:R1:W-:Y:S01]  /*496a0*/  @P2 STG.E desc[UR46][R8.64], R78 ;  /* 0x0000004e08002986 */ /* 0x0003e2000c10192e */
[----:B------:R-:W-:Y:S01]  /*496b0*/  LEA.HI.X.SX32 R11, R13, R2, 0x2, P3 ;  /* 0x000000020d0b7211 */ /* 0x000fe200018f16ff */
[----:B------:R-:W-:Y:S01]  /*496c0*/  IMAD R13, R252, 0x2, R15 ;  /* 0x00000002fc0d7824 */ /* 0x000fe200078e020f */
[----:B------:R-:W-:-:S03]  /*496d0*/  LEA R4, P2, R15, R3, 0x2 ;  /* 0x000000030f047211 */ /* 0x000fc600078410ff */
[----:B------:R1:W-:Y:S01]  /*496e0*/  @P6 STG.E desc[UR46][R10.64], R79 ;  /* 0x0000004f0a006986 */ /* 0x0003e2000c10192e */
[-C--:B------:R-:W-:Y:S01]  /*496f0*/  LEA.HI.X.SX32 R5, R15, R2.reuse, 0x2, P2 ;  /* 0x000000020f057211 */ /* 0x080fe200010f16ff */
[----:B------:R-:W-:Y:S01]  /*49700*/  IMAD R15, R252, 0x2, R13 ;  /* 0x00000002fc0f7824 */ /* 0x000fe200078e020d */
[CC--:B----4-:R-:W-:Y:S02]  /*49710*/  LEA R6, P6, R13.reuse, R3.reuse, 0x2 ;  /* 0x000000030d067211 */ /* 0x0d0fe400078c10ff */
[----:B------:R-:W-:Y:S01]  /*49720*/  ISETP.LT.AND P3, PT, R14, UR4, !P0 ;  /* 0x000000040e007c0c */ /* 0x000fe2000c761270 */
[----:B------:R-:W-:Y:S01]  /*49730*/  ULDC UR4, c[0x0][0x22c] ;  /* 0x00008b0000047ab9 */ /* 0x000fe20000000800 */
[----:B------:R-:W4:Y:S01]  /*49740*/  LDL.LU R14, [R1+0xd20] ;  /* 0x000d2000010e7983 */ /* 0x000f220000300800 */
[----:B------:R-:W-:Y:S01]  /*49750*/  LEA.HI.X.SX32 R7, R13, R2, 0x2, P6 ;  /* 0x000000020d077211 */ /* 0x000fe200030f16ff */
[----:B------:R-:W-:Y:S02]  /*49760*/  IMAD R13, R252, 0x2, R15 ;  /* 0x00000002fc0d7824 */ /* 0x000fe400078e020f */
[----:B------:R2:W-:Y:S01]  /*49770*/  @P1 STG.E desc[UR46][R4.64], R80 ;  /* 0x0000005004001986 */ /* 0x0005e2000c10192e */
[----:B-1----:R-:W-:-:S03]  /*49780*/  LEA R8, P1, R15, R3, 0x2 ;  /* 0x000000030f087211 */ /* 0x002fc600078210ff */
[----:B------:R1:W-:Y:S01]  /*49790*/  @P5 STG.E desc[UR46][R6.64], R81 ;  /* 0x0000005106005986 */ /* 0x0003e2000c10192e */
[----:B------:R-:W-:Y:S02]  /*497a0*/  LEA R10, P5, R13, R3, 0x2 ;  /* 0x000000030d0a7211 */ /* 0x000fe400078a10ff */
[-C--:B------:R-:W-:Y:S02]  /*497b0*/  LEA.HI.X.SX32 R9, R15, R2.reuse, 0x2, P1 ;  /* 0x000000020f097211 */ /* 0x080fe400008f16ff */
[----:B------:R-:W-:Y:S02]  /*497c0*/  LEA.HI.X.SX32 R11, R13, R2, 0x2, P5 ;  /* 0x000000020d0b7211 */ /* 0x000fe400028f16ff */
[----:B---3--:R-:W-:Y:S01]  /*497d0*/  ISETP.LT.AND P2, PT, R12, UR4, !P0 ;  /* 0x000000040c007c0c */ /* 0x008fe2000c741270 */
        /* <DEDUP_REMOVED lines=18> */
[----:B-1----:R-:W-:-:S03]  /*49900*/  LEA R6, P3, R13, R3, 0x2 ;  /* 0x000000030d067211 */ /* 0x002fc600078610ff */
        /* <DEDUP_REMOVED lines=10> */
[----:B------:R-:W-:-:S03]  /*499b0*/  LEA R10, P6, R13, R3, 0x2 ;  /* 0x000000030d0a7211 */ /* 0x000fc600078c10ff */
[----:B------:R2:W-:Y:S01]  /*499c0*/  @P1 STG.E desc[UR46][R8.64], R86 ;  /* 0x0000005608001986 */ /* 0x0005e2000c10192e */
[----:B-1----:R-:W-:Y:S02]  /*499d0*/  LEA R4, P1, R15, R3, 0x2 ;  /* 0x000000030f047211 */ /* 0x002fe400078210ff */
        /* <DEDUP_REMOVED lines=366> */
[----:B-1----:R-:W-:Y:S01]  /*4b0c0*/  LEA R10, P3, R13, R3, 0x2 ;  /* 0x000000030d0a7211 */ /* 0x002fe200078610ff */
[----:B------:R-:W-:-:S03]  /*4b0d0*/  IMAD R15, R252, 0x2, R13 ;  /* 0x00000002fc0f7824 */ /* 0x000fc600078e020d */
[----:B------:R-:W-:Y:S01]  /*4b0e0*/  LEA.HI.X.SX32 R11, R13, R2, 0x2, P3 ;  /* 0x000000020d0b7211 */ /* 0x000fe200018f16ff */
[----:B------:R-:W-:Y:S01]  /*4b0f0*/  IMAD R13, R252, 0x2, R15 ;  /* 0x00000002fc0d7824 */ /* 0x000fe200078e020f */
[----:B------:R1:W-:Y:S01]  /*4b100*/  @P2 STG.E desc[UR46][R8.64], R138 ;  /* 0x0000008a08002986 */ /* 0x0003e2000c10192e */
[----:B------:R-:W-:-:S03]  /*4b110*/  LEA R4, P2, R15, R3, 0x2 ;  /* 0x000000030f047211 */ /* 0x000fc600078410ff */
[----:B------:R2:W-:Y:S01]  /*4b120*/  @P6 STG.E desc[UR46][R10.64], R139 ;  /* 0x0000008b0a006986 */ /* 0x0005e2000c10192e */
[----:B----4-:R-:W-:Y:S02]  /*4b130*/  LEA R6, P6, R13, R3, 0x2 ;  /* 0x000000030d067211 */ /* 0x010fe400078c10ff */
[-C--:B------:R-:W-:Y:S01]  /*4b140*/  LEA.HI.X.SX32 R5, R15, R2.reuse, 0x2, P2 ;  /* 0x000000020f057211 */ /* 0x080fe200010f16ff */
[----:B------:R-:W-:Y:S01]  /*4b150*/  IMAD R15, R252, 0x2, R13 ;  /* 0x00000002fc0f7824 */ /* 0x000fe200078e020d */
[----:B------:R-:W-:Y:S02]  /*4b160*/  LEA.HI.X.SX32 R7, R13, R2, 0x2, P6 ;  /* 0x000000020d077211 */ /* 0x000fe400030f16ff */
[----:B------:R-:W-:Y:S01]  /*4b170*/  ISETP.LT.AND P3, PT, R14, UR4, !P0 ;  /* 0x000000040e007c0c */ /* 0x000fe2000c761270 */
[----:B------:R4:W-:Y:S01]  /*4b180*/  @P1 STG.E desc[UR46][R4.64], R140 ;  /* 0x0000008c04001986 */ /* 0x0009e2000c10192e */
[----:B------:R-:W-:-:S03]  /*4b190*/  ULDC UR4, c[0x0][0x22c] ;  /* 0x00008b0000047ab9 */ /* 0x000fc60000000800 */
[----:B------:R4:W-:Y:S01]  /*4b1a0*/  @P5 STG.E desc[UR46][R6.64], R141 ;  /* 0x0000008d06005986 */ /* 0x0009e2000c10192e */
[----:B-1----:R-:W-:-:S03]  /*4b1b0*/  LEA R8, P5, R15, R3, 0x2 ;  /* 0x000000030f087211 */ /* 0x002fc600078a10ff */
[----:B------:R-:W4:Y:S01]  /*4b1c0*/  LDL.LU R14, [R1+0xb80] ;  /* 0x000b8000010e7983 */ /* 0x000f220000300800 */
[----:B------:R-:W-:-:S05]  /*4b1d0*/  LEA.HI.X.SX32 R9, R15, R2, 0x2, P5 ;  /* 0x000000020f097211 */ /* 0x000fca00028f16ff */
[----:B------:R1:W-:Y:S01]  /*4b1e0*/  @P4 STG.E desc[UR46][R8.64], R142 ;  /* 0x0000008e08004986 */ /* 0x0003e2000c10192e */
[----:B---3--:R-:W-:Y:S01]  /*4b1f0*/  ISETP.LT.AND P2, PT, R12, UR4, !P0 ;  /* 0x000000040c007c0c */ /* 0x008fe2000c741270 */
[----:B------:R-:W-:Y:S02]  /*4b200*/  ULDC UR4, c[0x0][0x22c] ;  /* 0x00008b0000047ab9 */ /* 0x000fe40000000800 */
[----:B------:R-:W3:Y:S01]  /*4b210*/  LDL.LU R12, [R1+0xb7c] ;  /* 0x000b7c00010c7983 */ /* 0x000ee20000300800 */
[----:B------:R-:W-:Y:S01]  /*4b220*/  ISETP.LT.AND P1, PT, R17, UR4, !P0 ;  /* 0x0000000411007c0c */ /* 0x000fe2000c721270 */
[----:B------:R-:W-:Y:S02]  /*4b230*/  ULDC UR4, c[0x0][0x22c] ;  /* 0x00008b0000047ab9 */ /* 0x000fe40000000800 */
[----:B------:R-:W-:Y:S01]  /*4b240*/  ISETP.LT.AND P5, PT, R16, UR4, !P0 ;  /* 0x0000000410007c0c */ /* 0x000fe2000c7a1270 */
[----:B------:R-:W-:Y:S01]  /*4b250*/  ULDC UR4, c[0x0][0x22c] ;  /* 0x00008b0000047ab9 */ /* 0x000fe20000000800 */
[----:B------:R-:W3:Y:S01]  /*4b260*/  LDL.LU R16, [R1+0xb78] ;  /* 0x000b780001107983 */ /* 0x000ee20000300800 */
[----:B------:R-:W1:Y:S01]  /*4b270*/  S2R R249, SR_TID.X ;  /* 0x0000000000f97919 */ /* 0x000e620000002100 */
[----:B--2---:R-:W-:Y:S01]  /*4b280*/  ISETP.LT.AND P4, PT, R0, UR4, !P0 ;  /* 0x0000000400007c0c */ /* 0x004fe2000c781270 */
[----:B-1----:R-:W-:Y:S01]  /*4b290*/  IMAD.SHL.U32 R249, R249, 0x10, RZ ;  /* 0x00000010f9f97824 */ /* 0x002fe200078e00ff */
[----:B------:R-:W2:Y:S01]  /*4b2a0*/  LDL.LU R0, [R1+0xee8] ;  /* 0x000ee80001007983 */ /* 0x000ea20000300800 */
[----:B------:R-:W-:Y:S01]  /*4b2b0*/  IMAD R13, R252, 0x2, R15 ;  /* 0x00000002fc0d7824 */ /* 0x000fe200078e020f */
[----:B------:R-:W-:-:S02]  /*4b2c0*/  ULDC UR4, c[0x0][0x22c] ;  /* 0x00008b0000047ab9 */ /* 0x000fc40000000800 */
[----:B------:R-:W-:Y:S01]  /*4b2d0*/  LOP3.LUT R249, R249, 0x7f0, RZ, 0xc0, !PT ;  /* 0x000007f0f9f97812 */ /* 0x000fe200078ec0ff */
[----:B------:R-:W-:Y:S01]  /*4b2e0*/  IMAD R17, R252, 0x2, R13 ;  /* 0x00000002fc117824 */ /* 0x000fe200078e020d */
[----:B------:R-:W-:-:S03]  /*4b2f0*/  LEA R10, P6, R13, R3, 0x2 ;  /* 0x000000030d0a7211 */ /* 0x000fc600078c10ff */
[C---:B------:R-:W-:Y:S01]  /*4b300*/  IMAD R15, R252.reuse, 0x2, R17 ;  /* 0x00000002fc0f7824 */ /* 0x040fe200078e0211 */
[----:B------:R-:W-:Y:S01]  /*4b310*/  LEA.HI.X.SX32 R11, R13, R2, 0x2, P6 ;  /* 0x000000020d0b7211 */ /* 0x000fe200030f16ff */
[----:B------:R-:W1:Y:S02]  /*4b320*/  LDS.128 R24, [R249+UR45] ;  /* 0x0000002df9187984 */ /* 0x000e640008000c00 */
[C---:B------:R-:W-:Y:S02]  /*4b330*/  IMAD R13, R252.reuse, 0x2, R15 ;  /* 0x00000002fc0d7824 */ /* 0x040fe400078e020f */
[----:B------:R4:W-:Y:S02]  /*4b340*/  @P3 STG.E desc[UR46][R10.64], R143 ;  /* 0x0000008f0a003986 */ /* 0x0009e4000c10192e */
[-C--:B----4-:R-:W-:Y:S01]  /*4b350*/  LEA R4, P3, R17, R3.reuse, 0x2 ;  /* 0x0000000311047211 */ /* 0x090fe200078610ff */
[----:B------:R-:W-:Y:S01]  /*4b360*/  IMAD R19, R252, 0x2, R13 ;  /* 0x00000002fc137824 */ /* 0x000fe200078e020d */
[----:B------:R-:W-:-:S02]  /*4b370*/  LEA R6, P6, R15, R3, 0x2 ;  /* 0x000000030f067211 */ /* 0x000fc400078c10ff */
[-C--:B------:R-:W-:Y:S01]  /*4b380*/  LEA.HI.X.SX32 R5, R17, R2.reuse, 0x2, P3 ;  /* 0x0000000211057211 */ /* 0x080fe200018f16ff */
[----:B------:R-:W-:Y:S01]  /*4b390*/  IMAD R17, R252, 0x2, R19 ;  /* 0x00000002fc117824 */ /* 0x000fe200078e0213 */
[----:B------:R-:W-:-:S03]  /*4b3a0*/  LEA.HI.X.SX32 R7, R15, R2, 0x2, P6 ;  /* 0x000000020f077211 */ /* 0x000fc600030f16ff */
[----:B------:R4:W-:Y:S01]  /*4b3b0*/  @P2 STG.E desc[UR46][R4.64], R144 ;  /* 0x0000009004002986 */ /* 0x0009e2000c10192e */
[C---:B------:R-:W-:Y:S01]  /*4b3c0*/  IMAD R15, R252.reuse, 0x2, R17 ;  /* 0x00000002fc0f7824 */ /* 0x040fe200078e0211 */
[-C--:B------:R-:W-:Y:S02]  /*4b3d0*/  LEA R8, P6, R13, R3.reuse, 0x2 ;  /* 0x000000030d087211 */ /* 0x080fe400078c10ff */
[----:B------:R1:W-:Y:S01]  /*4b3e0*/  @P1 STG.E desc[UR46][R6.64], R145 ;  /* 0x0000009106001986 */ /* 0x0003e2000c10192e */
[C---:B------:R-:W-:Y:S01]  /*4b3f0*/  LEA R10, P1, R19.reuse, R3, 0x2 ;  /* 0x00000003130a7211 */ /* 0x040fe200078210ff */
[----:B------:R-:W-:Y:S01]  /*4b400*/  IMAD R21, R252, 0x2, R15 ;  /* 0x00000002fc157824 */ /* 0x000fe200078e020f */
[----:B------:R-:W-:Y:S01]  /*4b410*/  ISETP.LT.AND P3, PT, R14, UR4, !P0 ;  /* 0x000000040e007c0c */ /* 0x000fe2000c761270 */
[----:B------:R-:W-:Y:S01]  /*4b420*/  ULDC UR4, c[0x0][0x22c] ;  /* 0x00008b0000047ab9 */ /* 0x000fe20000000800 */
[-C--:B------:R-:W-:Y:S01]  /*4b430*/  LEA.HI.X.SX32 R11, R19, R2.reuse, 0x2, P1 ;  /* 0x00000002130b7211 */ /* 0x080fe200008f16ff */
[----:B------:R-:W-:Y:S01]  /*4b440*/  IMAD R252, R252, 0x2, R21 ;  /* 0x00000002fcfc7824 */ /* 0x000fe200078e0215 */
[----:B------:R-:W-:-:S02]  /*4b450*/  LEA.HI.X.SX32 R9, R13, R2, 0x2, P6 ;  /* 0x000000020d097211 */ /* 0x000fc400030f16ff */
[----:B----4-:R-:W-:-:S04]  /*4b460*/  LEA R4, P1, R15, R3, 0x2 ;  /* 0x000000030f047211 */ /* 0x010fc800078210ff */
[----:B------:R-:W-:Y:S02]  /*4b470*/  LEA.HI.X.SX32 R5, R15, R2, 0x2, P1 ;  /* 0x000000020f057211 */ /* 0x000fe400008f16ff */
[----:B---3--:R-:W-:Y:S01]  /*4b480*/  ISETP.LT.AND P2, PT, R12, UR4, !P0 ;  /* 0x000000040c007c0c */ /* 0x008fe2000c741270 */
[----:B------:R-:W-:Y:S01]  /*4b490*/  ULDC UR4, c[0x0][0x22c] ;  /* 0x00008b0000047ab9 */ /* 0x000fe20000000800 */
[----:B------:R-:W-:-:S04]  /*4b4a0*/  LEA R12, P6, R17, R3, 0x2 ;  /* 0x00000003110c7211 */ /* 0x000fc800078c10ff */
[-C--:B------:R-:W-:Y:S02]  /*4b4b0*/  LEA.HI.X.SX32 R13, R17, R2.reuse, 0x2, P6 ;  /* 0x00000002110d7211 */ /* 0x080fe400030f16ff */
[-C--:B------:R-:W-:Y:S02]  /*4b4c0*/  LEA R14, P6, R252, R3.reuse, 0x2 ;  /* 0x00000003fc0e7211 */ /* 0x080fe400078c10ff */
[----:B------:R-:W-:Y:S01]  /*4b4d0*/  ISETP.LT.AND P1, PT, R16, UR4, !P0 ;  /* 0x0000000410007c0c */ /* 0x000fe2000c721270 */
[----:B------:R-:W-:Y:S01]  /*4b4e0*/  ULDC UR4, c[0x0][0x22c] ;  /* 0x00008b0000047ab9 */ /* 0x000fe20000000800 */
[-C--:B------:R-:W-:Y:S02]  /*4b4f0*/  LEA.HI.X.SX32 R15, R252, R2.reuse, 0x2, P6 ;  /* 0x00000002fc0f7211 */ /* 0x080fe400030f16ff */
[C---:B-1----:R-:W-:Y:S01]  /*4b500*/  LEA R6, P6, R21.reuse, R3, 0x2 ;  /* 0x0000000315067211 */ /* 0x042fe200078c10ff */
[----:B------:R1:W-:Y:S03]  /*4b510*/  @P5 STG.E desc[UR46][R8.64], R146 ;  /* 0x0000009208005986 */ /* 0x0003e6000c10192e */
[----:B------:R-:W-:Y:S01]  /*4b520*/  LEA.HI.X.SX32 R7, R21, R2, 0x2, P6 ;  /* 0x0000000215077211 */ /* 0x000fe200030f16ff */
[----:B------:R1:W-:Y:S04]  /*4b530*/  @P4 STG.E desc[UR46][R10.64], R147 ;  /* 0x000000930a004986 */ /* 0x0003e8000c10192e */
[----:B------:R1:W-:Y:S04]  /*4b540*/  @P3 STG.E desc[UR46][R12.64], R24 ;  /* 0x000000180c003986 */ /* 0x0003e8000c10192e */
[----:B------:R1:W-:Y:S04]  /*4b550*/  @P2 STG.E desc[UR46][R4.64], R25 ;  /* 0x0000001904002986 */ /* 0x0003e8000c10192e */
[----:B------:R1:W-:Y:S01]  /*4b560*/  @P1 STG.E desc[UR46][R6.64], R26 ;  /* 0x0000001a06001986 */ /* 0x0003e2000c10192e */
[----:B--2---:R-:W-:-:S13]  /*4b570*/  ISETP.LT.AND P0, PT, R0, UR4, !P0 ;  /* 0x0000000400007c0c */ /* 0x004fda000c701270 */
[----:B-1----:R-:W-:Y:S05]  /*4b580*/  @!P0 EXIT ;  /* 0x000000000000894d */ /* 0x002fea0003800000 */
[----:B------:R-:W-:Y:S01]  /*4b590*/  STG.E desc[UR46][R14.64], R27 ;  /* 0x0000001b0e007986 */ /* 0x000fe2000c10192e */
[----:B------:R-:W-:Y:S05]  /*4b5a0*/  EXIT ;  /* 0x000000000000794d */ /* 0x000fea0003800000 */
.L_x_2:
[----:B------:R-:W-:-:S00]  /*4b5b0*/  BRA `(.L_x_2) ;  /* 0xfffffffc00fc7947 */ /* 0x000fc0000383ffff */
[----:B------:R-:W-:-:S00]  /*4b5c0*/  NOP ;  /* 0x0000000000007918 */ /* 0x000fc00000000000 */
        /* <DEDUP_REMOVED lines=11> */
.L_x_3:


//--------------------- .nv.shared.matmul_kernel  --------------------------
	.section	.nv.shared.matmul_kernel,"aw",@nobits
	.sectionflags	@""
	.align	16
	.zero		1024


//--------------------- .nv.shared.reserved.0     --------------------------
	.section	.nv.shared.reserved.0,"aw",@nobits
	.weak		__nv_reservedSMEM_offset_0_alias
	.size		__nv_reservedSMEM_offset_0_alias, 0, 0
	.other		__nv_reservedSMEM_offset_0_alias,@"STO_CUDA_RESERVED_SHARED STV_DEFAULT"
__nv_reservedSMEM_offset_0_alias:
	.zero		0


//--------------------- .nv.constant0.matmul_kernel --------------------------
	.section	.nv.constant0.matmul_kernel,"a",@progbits
	.sectionflags	@""
	.align	4
.nv.constant0.matmul_kernel:
	.zero		608


//--------------------- SYMBOLS --------------------------

	.type		.nv.reservedSmem.offset0,@object
	.size		.nv.reservedSmem.offset0,0x4
